	.target	sm_90a

	.elftype	@"ET_EXEC"


//--------------------- .note.nv.tkinfo           --------------------------
	.section	.note.nv.tkinfo,"",@"SHT_NOTE"
	.sectionflags	@"SHF_NOTE_NV_TKINFO"
	.tkinfo
        /*0018*/ 	.word	0x00000002
        /*0030*/ 	.string	""
        /*0030*/ 	.string	"ptxas"
        /*0030*/ 	.string	"Cuda compilation tools, release 13.0, V13.0.88"
        /*0030*/ 	.string	"Build cuda_13.0.r13.0/compiler.36424714_0"
        /*0030*/ 	.string	"-v  -suppress-debug-info  -lineinfo  -arch sm_90a "



//--------------------- .note.nv.cuinfo           --------------------------
	.section	.note.nv.cuinfo,"",@"SHT_NOTE"
	.sectionflags	@"SHF_NOTE_NV_CUINFO"
        /*0018*/ 	.short	0x0002
        /*001a*/ 	.short	0x005a
        /*001c*/ 	.short	0x0082
	.zero		2


//--------------------- .nv.info                  --------------------------
	.section	.nv.info,"",@"SHT_CUDA_INFO"
	.align	4


	//----- nvinfo : EIATTR_REGCOUNT
	.align		4
        /*0000*/ 	.byte	0x04, 0x2f
        /*0002*/ 	.short	(.L_1 - .L_0)
	.align		4
.L_0:
        /*0004*/ 	.word	index@(matmul_kernel)
        /*0008*/ 	.word	0x000000ff


	//----- nvinfo : EIATTR_FRAME_SIZE
	.align		4
.L_1:
        /*000c*/ 	.byte	0x04, 0x11
        /*000e*/ 	.short	(.L_3 - .L_2)
	.align		4
.L_2:
        /*0010*/ 	.word	index@(matmul_kernel)
        /*0014*/ 	.word	0x00001870


	//----- nvinfo : EIATTR_MIN_STACK_SIZE
	.align		4
.L_3:
        /*0018*/ 	.byte	0x04, 0x12
        /*001a*/ 	.short	(.L_5 - .L_4)
	.align		4
.L_4:
        /*001c*/ 	.word	index@(matmul_kernel)
        /*0020*/ 	.word	0x00001870
.L_5:


//--------------------- .nv.compat                --------------------------
	.section	.nv.compat,"",@"SHT_CUDA_COMPAT_INFO"
	.align	4
        /*0000*/ 	.byte	0x02, 0x09, 0x01, 0x00, 0x02, 0x02, 0x01, 0x00, 0x02, 0x05, 0x05, 0x00, 0x03, 0x07, 0x01, 0x01
        /*0010*/ 	.byte	0x02, 0x03, 0x00, 0x00, 0x02, 0x06, 0x01, 0x00, 0x04, 0x0b, 0x08, 0x00, 0x00, 0x00, 0x00, 0x00
        /*0020*/ 	.byte	0x00, 0x00, 0x00, 0x00


//--------------------- .nv.info.matmul_kernel    --------------------------
	.section	.nv.info.matmul_kernel,"",@"SHT_CUDA_INFO"
	.sectionflags	@""
	.align	4


	//----- nvinfo : EIATTR_CUDA_API_VERSION
	.align		4
        /*0000*/ 	.byte	0x04, 0x37
        /*0002*/ 	.short	(.L_7 - .L_6)
.L_6:
        /*0004*/ 	.word	0x00000082


	//----- nvinfo : EIATTR_KPARAM_INFO
	.align		4
.L_7:
        /*0008*/ 	.byte	0x04, 0x17
        /*000a*/ 	.short	(.L_9 - .L_8)
.L_8:
        /*000c*/ 	.word	0x00000000
        /*0010*/ 	.short	0x000d
        /*0012*/ 	.short	0x0048
        /*0014*/ 	.byte	0x00, 0xf4, 0x21, 0x00


	//----- nvinfo : EIATTR_KPARAM_INFO
	.align		4
.L_9:
        /*0018*/ 	.byte	0x04, 0x17
        /*001a*/ 	.short	(.L_11 - .L_10)
.L_10:
        /*001c*/ 	.word	0x00000000
        /*0020*/ 	.short	0x000c
        /*0022*/ 	.short	0x0040
        /*0024*/ 	.byte	0x00, 0xf4, 0x21, 0x00


	//----- nvinfo : EIATTR_KPARAM_INFO
	.align		4
.L_11:
        /*0028*/ 	.byte	0x04, 0x17
        /*002a*/ 	.short	(.L_13 - .L_12)
.L_12:
        /*002c*/ 	.word	0x00000000
        /*0030*/ 	.short	0x000b
        /*0032*/ 	.short	0x0038
        /*0034*/ 	.byte	0x00, 0xf0, 0x11, 0x00


	//----- nvinfo : EIATTR_KPARAM_INFO
	.align		4
.L_13:
        /*0038*/ 	.byte	0x04, 0x17
        /*003a*/ 	.short	(.L_15 - .L_14)
.L_14:
        /*003c*/ 	.word	0x00000000
        /*0040*/ 	.short	0x000a
        /*0042*/ 	.short	0x0034
        /*0044*/ 	.byte	0x00, 0xf0, 0x11, 0x00


	//----- nvinfo : EIATTR_KPARAM_INFO
	.align		4
.L_15:
        /*0048*/ 	.byte	0x04, 0x17
        /*004a*/ 	.short	(.L_17 - .L_16)
.L_16:
        /*004c*/ 	.word	0x00000000
        /*0050*/ 	.short	0x0009
        /*0052*/ 	.short	0x0030
        /*0054*/ 	.byte	0x00, 0xf0, 0x11, 0x00


	//----- nvinfo : EIATTR_KPARAM_INFO
	.align		4
.L_17:
        /*0058*/ 	.byte	0x04, 0x17
        /*005a*/ 	.short	(.L_19 - .L_18)
.L_18:
        /*005c*/ 	.word	0x00000000
        /*0060*/ 	.short	0x0008
        /*0062*/ 	.short	0x002c
        /*0064*/ 	.byte	0x00, 0xf0, 0x11, 0x00


	//----- nvinfo : EIATTR_KPARAM_INFO
	.align		4
.L_19:
        /*0068*/ 	.byte	0x04, 0x17
        /*006a*/ 	.short	(.L_21 - .L_20)
.L_20:
        /*006c*/ 	.word	0x00000000
        /*0070*/ 	.short	0x0007
        /*0072*/ 	.short	0x0028
        /*0074*/ 	.byte	0x00, 0xf0, 0x11, 0x00


	//----- nvinfo : EIATTR_KPARAM_INFO
	.align		4
.L_21:
        /*0078*/ 	.byte	0x04, 0x17
        /*007a*/ 	.short	(.L_23 - .L_22)
.L_22:
        /*007c*/ 	.word	0x00000000
        /*0080*/ 	.short	0x0006
        /*0082*/ 	.short	0x0024
        /*0084*/ 	.byte	0x00, 0xf0, 0x11, 0x00


	//----- nvinfo : EIATTR_KPARAM_INFO
	.align		4
.L_23:
        /*0088*/ 	.byte	0x04, 0x17
        /*008a*/ 	.short	(.L_25 - .L_24)
.L_24:
        /*008c*/ 	.word	0x00000000
        /*0090*/ 	.short	0x0005
        /*0092*/ 	.short	0x0020
        /*0094*/ 	.byte	0x00, 0xf0, 0x11, 0x00


	//----- nvinfo : EIATTR_KPARAM_INFO
	.align		4
.L_25:
        /*0098*/ 	.byte	0x04, 0x17
        /*009a*/ 	.short	(.L_27 - .L_26)
.L_26:
        /*009c*/ 	.word	0x00000000
        /*00a0*/ 	.short	0x0004
        /*00a2*/ 	.short	0x001c
        /*00a4*/ 	.byte	0x00, 0xf0, 0x11, 0x00


	//----- nvinfo : EIATTR_KPARAM_INFO
	.align		4
.L_27:
        /*00a8*/ 	.byte	0x04, 0x17
        /*00aa*/ 	.short	(.L_29 - .L_28)
.L_28:
        /*00ac*/ 	.word	0x00000000
        /*00b0*/ 	.short	0x0003
        /*00b2*/ 	.short	0x0018
        /*00b4*/ 	.byte	0x00, 0xf0, 0x11, 0x00


	//----- nvinfo : EIATTR_KPARAM_INFO
	.align		4
.L_29:
        /*00b8*/ 	.byte	0x04, 0x17
        /*00ba*/ 	.short	(.L_31 - .L_30)
.L_30:
        /*00bc*/ 	.word	0x00000000
        /*00c0*/ 	.short	0x0002
        /*00c2*/ 	.short	0x0010
        /*00c4*/ 	.byte	0x00, 0xf4, 0x21, 0x00


	//----- nvinfo : EIATTR_KPARAM_INFO
	.align		4
.L_31:
        /*00c8*/ 	.byte	0x04, 0x17
        /*00ca*/ 	.short	(.L_33 - .L_32)
.L_32:
        /*00cc*/ 	.word	0x00000000
        /*00d0*/ 	.short	0x0001
        /*00d2*/ 	.short	0x0008
        /*00d4*/ 	.byte	0x00, 0xf4, 0x21, 0x00


	//----- nvinfo : EIATTR_KPARAM_INFO
	.align		4
.L_33:
        /*00d8*/ 	.byte	0x04, 0x17
        /*00da*/ 	.short	(.L_35 - .L_34)
.L_34:
        /*00dc*/ 	.word	0x00000000
        /*00e0*/ 	.short	0x0000
        /*00e2*/ 	.short	0x0000
        /*00e4*/ 	.byte	0x00, 0xf4, 0x21, 0x00


	//----- nvinfo : EIATTR_SPARSE_MMA_MASK
	.align		4
.L_35:
        /*00e8*/ 	.byte	0x03, 0x50
        /*00ea*/ 	.short	0x0000


	//----- nvinfo : EIATTR_MAXREG_COUNT
	.align		4
        /*00ec*/ 	.byte	0x03, 0x1b
        /*00ee*/ 	.short	0x00ff


	//----- nvinfo : EIATTR_NUM_BARRIERS
	.align		4
        /*00f0*/ 	.byte	0x02, 0x4c
        /*00f2*/ 	.byte	0x01
	.zero		1


	//----- nvinfo : EIATTR_ANNOTATIONS
	.align		4
        /*00f4*/ 	.byte	0x04, 0x55
        /*00f6*/ 	.short	(.L_37 - .L_36)


	//   ....[0]....
.L_36:
        /*00f8*/ 	.word	0x00000001
        /*00fc*/ 	.byte	0x80, 0x00, 0x00, 0x00, 0x01, 0x00, 0x00, 0x00, 0x30, 0x06, 0x00, 0x00, 0x01, 0x00, 0x00, 0x00
        /* <DEDUP_REMOVED lines=3012> */
        /*bd4c*/ 	.byte	0x00, 0xd6, 0x03, 0x00, 0x01, 0x00, 0x00, 0x00, 0x20, 0xd6, 0x03, 0x00


	//----- nvinfo : EIATTR_MERCURY_ISA_VERSION
	.align		4
.L_37:
        /*bd58*/ 	.byte	0x03, 0x5f
        /*bd5a*/ 	.short	0x0101


	//----- nvinfo : EIATTR_COOP_GROUP_MASK_REGIDS
	.align		4
        /*bd5c*/ 	.byte	0x04, 0x29
        /*bd5e*/ 	.short	(.L_39 - .L_38)


	//   ....[0]....
.L_38:
        /*bd60*/ 	.word	0xffffffff


	//   ....[1]....
        /*bd64*/ 	.word	0xffffffff


	//   ....[2]....
        /*bd68*/ 	.word	0xffffffff


	//   ....[3]....
        /*bd6c*/ 	.word	0xffffffff


	//   ....[4]....
        /*bd70*/ 	.word	0xffffffff


	//   ....[5]....
        /*bd74*/ 	.word	0xffffffff


	//   ....[6]....
        /*bd78*/ 	.word	0xffffffff


	//   ....[7]....
        /*bd7c*/ 	.word	0xffffffff


	//   ....[8]....
        /*bd80*/ 	.word	0xffffffff


	//   ....[9]....
        /*bd84*/ 	.word	0xffffffff


	//   ....[10]....
        /*bd88*/ 	.word	0xffffffff


	//   ....[11]....
        /*bd8c*/ 	.word	0xffffffff


	//   ....[12]....
        /*bd90*/ 	.word	0xffffffff


	//   ....[13]....
        /*bd94*/ 	.word	0xffffffff


	//   ....[14]....
        /*bd98*/ 	.word	0xffffffff


	//   ....[15]....
        /*bd9c*/ 	.word	0xffffffff


	//   ....[16]....
        /*bda0*/ 	.word	0xffffffff


	//   ....[17]....
        /*bda4*/ 	.word	0xffffffff


	//   ....[18]....
        /*bda8*/ 	.word	0xffffffff


	//   ....[19]....
        /*bdac*/ 	.word	0xffffffff


	//   ....[20]....
        /*bdb0*/ 	.word	0xffffffff


	//   ....[21]....
        /*bdb4*/ 	.word	0xffffffff


	//   ....[22]....
        /*bdb8*/ 	.word	0xffffffff


	//   ....[23]....
        /*bdbc*/ 	.word	0xffffffff


	//   ....[24]....
        /*bdc0*/ 	.word	0xffffffff


	//   ....[25]....
        /*bdc4*/ 	.word	0xffffffff


	//   ....[26]....
        /*bdc8*/ 	.word	0xffffffff


	//   ....[27]....
        /*bdcc*/ 	.word	0xffffffff


	//   ....[28]....
        /*bdd0*/ 	.word	0xffffffff


	//   ....[29]....
        /*bdd4*/ 	.word	0xffffffff


	//   ....[30]....
        /*bdd8*/ 	.word	0xffffffff


	//   ....[31]....
        /*bddc*/ 	.word	0xffffffff


	//   ....[32]....
        /*bde0*/ 	.word	0xffffffff


	//   ....[33]....
        /*bde4*/ 	.word	0xffffffff


	//   ....[34]....
        /*bde8*/ 	.word	0xffffffff


	//   ....[35]....
        /*bdec*/ 	.word	0xffffffff


	//   ....[36]....
        /*bdf0*/ 	.word	0xffffffff


	//   ....[37]....
        /*bdf4*/ 	.word	0xffffffff


	//   ....[38]....
        /*bdf8*/ 	.word	0xffffffff


	//   ....[39]....
        /*bdfc*/ 	.word	0xffffffff


	//   ....[40]....
        /*be00*/ 	.word	0xffffffff


	//   ....[41]....
        /*be04*/ 	.word	0xffffffff


	//   ....[42]....
        /*be08*/ 	.word	0xffffffff


	//   ....[43]....
        /*be0c*/ 	.word	0xffffffff


	//   ....[44]....
        /*be10*/ 	.word	0xffffffff


	//   ....[45]....
        /*be14*/ 	.word	0xffffffff


	//   ....[46]....
        /*be18*/ 	.word	0xffffffff


	//   ....[47]....
        /*be1c*/ 	.word	0xffffffff


	//   ....[48]....
        /*be20*/ 	.word	0xffffffff


	//   ....[49]....
        /*be24*/ 	.word	0xffffffff


	//   ....[50]....
        /*be28*/ 	.word	0xffffffff


	//   ....[51]....
        /*be2c*/ 	.word	0xffffffff


	//   ....[52]....
        /*be30*/ 	.word	0xffffffff


	//   ....[53]....
        /*be34*/ 	.word	0xffffffff


	//   ....[54]....
        /*be38*/ 	.word	0xffffffff


	//   ....[55]....
        /*be3c*/ 	.word	0xffffffff


	//   ....[56]....
        /*be40*/ 	.word	0xffffffff


	//   ....[57]....
        /*be44*/ 	.word	0xffffffff


	//   ....[58]....
        /*be48*/ 	.word	0xffffffff


	//   ....[59]....
        /*be4c*/ 	.word	0xffffffff


	//   ....[60]....
        /*be50*/ 	.word	0xffffffff


	//   ....[61]....
        /*be54*/ 	.word	0xffffffff


	//   ....[62]....
        /*be58*/ 	.word	0xffffffff


	//   ....[63]....
        /*be5c*/ 	.word	0xffffffff


	//   ....[64]....
        /*be60*/ 	.word	0xffffffff


	//   ....[65]....
        /*be64*/ 	.word	0xffffffff


	//   ....[66]....
        /*be68*/ 	.word	0xffffffff


	//   ....[67]....
        /*be6c*/ 	.word	0xffffffff


	//   ....[68]....
        /*be70*/ 	.word	0xffffffff


	//   ....[69]....
        /*be74*/ 	.word	0xffffffff


	//   ....[70]....
        /*be78*/ 	.word	0xffffffff


	//   ....[71]....
        /*be7c*/ 	.word	0xffffffff


	//   ....[72]....
        /*be80*/ 	.word	0xffffffff


	//   ....[73]....
        /*be84*/ 	.word	0xffffffff


	//   ....[74]....
        /*be88*/ 	.word	0xffffffff


	//   ....[75]....
        /*be8c*/ 	.word	0xffffffff


	//   ....[76]....
        /*be90*/ 	.word	0xffffffff


	//   ....[77]....
        /*be94*/ 	.word	0xffffffff


	//   ....[78]....
        /*be98*/ 	.word	0xffffffff


	//   ....[79]....
        /*be9c*/ 	.word	0xffffffff


	//   ....[80]....
        /*bea0*/ 	.word	0xffffffff


	//   ....[81]....
        /*bea4*/ 	.word	0xffffffff


	//   ....[82]....
        /*bea8*/ 	.word	0xffffffff


	//   ....[83]....
        /*beac*/ 	.word	0xffffffff


	//   ....[84]....
        /*beb0*/ 	.word	0xffffffff


	//   ....[85]....
        /*beb4*/ 	.word	0xffffffff


	//   ....[86]....
        /*beb8*/ 	.word	0xffffffff


	//   ....[87]....
        /*bebc*/ 	.word	0xffffffff


	//   ....[88]....
        /*bec0*/ 	.word	0xffffffff


	//   ....[89]....
        /*bec4*/ 	.word	0xffffffff


	//   ....[90]....
        /*bec8*/ 	.word	0xffffffff


	//   ....[91]....
        /*becc*/ 	.word	0xffffffff


	//   ....[92]....
        /*bed0*/ 	.word	0xffffffff


	//   ....[93]....
        /*bed4*/ 	.word	0xffffffff


	//   ....[94]....
        /*bed8*/ 	.word	0xffffffff


	//   ....[95]....
        /*bedc*/ 	.word	0xffffffff


	//   ....[96]....
        /*bee0*/ 	.word	0xffffffff


	//   ....[97]....
        /*bee4*/ 	.word	0xffffffff


	//   ....[98]....
        /*bee8*/ 	.word	0xffffffff


	//   ....[99]....
        /*beec*/ 	.word	0xffffffff


	//   ....[100]....
        /*bef0*/ 	.word	0xffffffff


	//   ....[101]....
        /*bef4*/ 	.word	0xffffffff


	//   ....[102]....
        /*bef8*/ 	.word	0xffffffff


	//   ....[103]....
        /*befc*/ 	.word	0xffffffff


	//   ....[104]....
        /*bf00*/ 	.word	0xffffffff


	//   ....[105]....
        /*bf04*/ 	.word	0xffffffff


	//   ....[106]....
        /*bf08*/ 	.word	0xffffffff


	//   ....[107]....
        /*bf0c*/ 	.word	0xffffffff


	//   ....[108]....
        /*bf10*/ 	.word	0xffffffff


	//   ....[109]....
        /*bf14*/ 	.word	0xffffffff


	//   ....[110]....
        /*bf18*/ 	.word	0xffffffff


	//   ....[111]....
        /*bf1c*/ 	.word	0xffffffff


	//   ....[112]....
        /*bf20*/ 	.word	0xffffffff


	//   ....[113]....
        /*bf24*/ 	.word	0xffffffff


	//   ....[114]....
        /*bf28*/ 	.word	0xffffffff


	//   ....[115]....
        /*bf2c*/ 	.word	0xffffffff


	//   ....[116]....
        /*bf30*/ 	.word	0xffffffff


	//   ....[117]....
        /*bf34*/ 	.word	0xffffffff


	//   ....[118]....
        /*bf38*/ 	.word	0xffffffff


	//   ....[119]....
        /*bf3c*/ 	.word	0xffffffff


	//   ....[120]....
        /*bf40*/ 	.word	0xffffffff


	//   ....[121]....
        /*bf44*/ 	.word	0xffffffff


	//   ....[122]....
        /*bf48*/ 	.word	0xffffffff


	//   ....[123]....
        /*bf4c*/ 	.word	0xffffffff


	//   ....[124]....
        /*bf50*/ 	.word	0xffffffff


	//   ....[125]....
        /*bf54*/ 	.word	0xffffffff


	//   ....[126]....
        /*bf58*/ 	.word	0xffffffff


	//   ....[127]....
        /*bf5c*/ 	.word	0xffffffff


	//   ....[128]....
        /*bf60*/ 	.word	0xffffffff


	//   ....[129]....
        /*bf64*/ 	.word	0xffffffff


	//   ....[130]....
        /*bf68*/ 	.word	0xffffffff


	//   ....[131]....
        /*bf6c*/ 	.word	0xffffffff


	//   ....[132]....
        /*bf70*/ 	.word	0xffffffff


	//   ....[133]....
        /*bf74*/ 	.word	0xffffffff


	//   ....[134]....
        /*bf78*/ 	.word	0xffffffff


	//   ....[135]....
        /*bf7c*/ 	.word	0xffffffff


	//   ....[136]....
        /*bf80*/ 	.word	0xffffffff


	//   ....[137]....
        /*bf84*/ 	.word	0xffffffff


	//   ....[138]....
        /*bf88*/ 	.word	0xffffffff


	//   ....[139]....
        /*bf8c*/ 	.word	0xffffffff


	//   ....[140]....
        /*bf90*/ 	.word	0xffffffff


	//   ....[141]....
        /*bf94*/ 	.word	0xffffffff


	//   ....[142]....
        /*bf98*/ 	.word	0xffffffff


	//   ....[143]....
        /*bf9c*/ 	.word	0xffffffff


	//   ....[144]....
        /*bfa0*/ 	.word	0xffffffff


	//   ....[145]....
        /*bfa4*/ 	.word	0xffffffff


	//   ....[146]....
        /*bfa8*/ 	.word	0xffffffff


	//   ....[147]....
        /*bfac*/ 	.word	0xffffffff


	//   ....[148]....
        /*bfb0*/ 	.word	0xffffffff


	//   ....[149]....
        /*bfb4*/ 	.word	0xffffffff


	//   ....[150]....
        /*bfb8*/ 	.word	0xffffffff


	//   ....[151]....
        /*bfbc*/ 	.word	0xffffffff


	//   ....[152]....
        /*bfc0*/ 	.word	0xffffffff


	//   ....[153]....
        /*bfc4*/ 	.word	0xffffffff


	//   ....[154]....
        /*bfc8*/ 	.word	0xffffffff


	//   ....[155]....
        /*bfcc*/ 	.word	0xffffffff


	//   ....[156]....
        /*bfd0*/ 	.word	0xffffffff


	//   ....[157]....
        /*bfd4*/ 	.word	0xffffffff


	//   ....[158]....
        /*bfd8*/ 	.word	0xffffffff


	//   ....[159]....
        /*bfdc*/ 	.word	0xffffffff


	//   ....[160]....
        /*bfe0*/ 	.word	0xffffffff


	//   ....[161]....
        /*bfe4*/ 	.word	0xffffffff


	//   ....[162]....
        /*bfe8*/ 	.word	0xffffffff


	//   ....[163]....
        /*bfec*/ 	.word	0xffffffff


	//   ....[164]....
        /*bff0*/ 	.word	0xffffffff


	//   ....[165]....
        /*bff4*/ 	.word	0xffffffff


	//   ....[166]....
        /*bff8*/ 	.word	0xffffffff


	//   ....[167]....
        /*bffc*/ 	.word	0xffffffff


	//   ....[168]....
        /*c000*/ 	.word	0xffffffff


	//   ....[169]....
        /*c004*/ 	.word	0xffffffff


	//   ....[170]....
        /*c008*/ 	.word	0xffffffff


	//   ....[171]....
        /*c00c*/ 	.word	0xffffffff


	//   ....[172]....
        /*c010*/ 	.word	0xffffffff


	//   ....[173]....
        /*c014*/ 	.word	0xffffffff


	//   ....[174]....
        /*c018*/ 	.word	0xffffffff


	//   ....[175]....
        /*c01c*/ 	.word	0xffffffff


	//   ....[176]....
        /*c020*/ 	.word	0xffffffff


	//   ....[177]....
        /*c024*/ 	.word	0xffffffff


	//   ....[178]....
        /*c028*/ 	.word	0xffffffff


	//   ....[179]....
        /*c02c*/ 	.word	0xffffffff


	//   ....[180]....
        /*c030*/ 	.word	0xffffffff


	//   ....[181]....
        /*c034*/ 	.word	0xffffffff


	//   ....[182]....
        /*c038*/ 	.word	0xffffffff


	//   ....[183]....
        /*c03c*/ 	.word	0xffffffff


	//   ....[184]....
        /*c040*/ 	.word	0xffffffff


	//   ....[185]....
        /*c044*/ 	.word	0xffffffff


	//   ....[186]....
        /*c048*/ 	.word	0xffffffff


	//   ....[187]....
        /*c04c*/ 	.word	0xffffffff


	//   ....[188]....
        /*c050*/ 	.word	0xffffffff


	//   ....[189]....
        /*c054*/ 	.word	0xffffffff


	//   ....[190]....
        /*c058*/ 	.word	0xffffffff


	//   ....[191]....
        /*c05c*/ 	.word	0xffffffff


	//   ....[192]....
        /*c060*/ 	.word	0xffffffff


	//   ....[193]....
        /*c064*/ 	.word	0xffffffff


	//   ....[194]....
        /*c068*/ 	.word	0xffffffff


	//   ....[195]....
        /*c06c*/ 	.word	0xffffffff


	//   ....[196]....
        /*c070*/ 	.word	0xffffffff


	//   ....[197]....
        /*c074*/ 	.word	0xffffffff


	//   ....[198]....
        /*c078*/ 	.word	0xffffffff


	//   ....[199]....
        /*c07c*/ 	.word	0xffffffff


	//   ....[200]....
        /*c080*/ 	.word	0xffffffff


	//   ....[201]....
        /*c084*/ 	.word	0xffffffff


	//   ....[202]....
        /*c088*/ 	.word	0xffffffff


	//   ....[203]....
        /*c08c*/ 	.word	0xffffffff


	//   ....[204]....
        /*c090*/ 	.word	0xffffffff


	//   ....[205]....
        /*c094*/ 	.word	0xffffffff


	//   ....[206]....
        /*c098*/ 	.word	0xffffffff


	//   ....[207]....
        /*c09c*/ 	.word	0xffffffff


	//   ....[208]....
        /*c0a0*/ 	.word	0xffffffff


	//   ....[209]....
        /*c0a4*/ 	.word	0xffffffff


	//   ....[210]....
        /*c0a8*/ 	.word	0xffffffff


	//   ....[211]....
        /*c0ac*/ 	.word	0xffffffff


	//   ....[212]....
        /*c0b0*/ 	.word	0xffffffff


	//   ....[213]....
        /*c0b4*/ 	.word	0xffffffff


	//   ....[214]....
        /*c0b8*/ 	.word	0xffffffff


	//   ....[215]....
        /*c0bc*/ 	.word	0xffffffff


	//   ....[216]....
        /*c0c0*/ 	.word	0xffffffff


	//   ....[217]....
        /*c0c4*/ 	.word	0xffffffff


	//   ....[218]....
        /*c0c8*/ 	.word	0xffffffff


	//   ....[219]....
        /*c0cc*/ 	.word	0xffffffff


	//   ....[220]....
        /*c0d0*/ 	.word	0xffffffff


	//   ....[221]....
        /*c0d4*/ 	.word	0xffffffff


	//   ....[222]....
        /*c0d8*/ 	.word	0xffffffff


	//   ....[223]....
        /*c0dc*/ 	.word	0xffffffff


	//   ....[224]....
        /*c0e0*/ 	.word	0xffffffff


	//   ....[225]....
        /*c0e4*/ 	.word	0xffffffff


	//   ....[226]....
        /*c0e8*/ 	.word	0xffffffff


	//   ....[227]....
        /*c0ec*/ 	.word	0xffffffff


	//   ....[228]....
        /*c0f0*/ 	.word	0xffffffff


	//   ....[229]....
        /*c0f4*/ 	.word	0xffffffff


	//   ....[230]....
        /*c0f8*/ 	.word	0xffffffff


	//   ....[231]....
        /*c0fc*/ 	.word	0xffffffff


	//   ....[232]....
        /*c100*/ 	.word	0xffffffff


	//   ....[233]....
        /*c104*/ 	.word	0xffffffff


	//   ....[234]....
        /*c108*/ 	.word	0xffffffff


	//   ....[235]....
        /*c10c*/ 	.word	0xffffffff


	//   ....[236]....
        /*c110*/ 	.word	0xffffffff


	//   ....[237]....
        /*c114*/ 	.word	0xffffffff


	//   ....[238]....
        /*c118*/ 	.word	0xffffffff


	//   ....[239]....
        /*c11c*/ 	.word	0xffffffff


	//   ....[240]....
        /*c120*/ 	.word	0xffffffff


	//   ....[241]....
        /*c124*/ 	.word	0xffffffff


	//   ....[242]....
        /*c128*/ 	.word	0xffffffff


	//   ....[243]....
        /*c12c*/ 	.word	0xffffffff


	//   ....[244]....
        /*c130*/ 	.word	0xffffffff


	//   ....[245]....
        /*c134*/ 	.word	0xffffffff


	//   ....[246]....
        /*c138*/ 	.word	0xffffffff


	//   ....[247]....
        /*c13c*/ 	.word	0xffffffff


	//   ....[248]....
        /*c140*/ 	.word	0xffffffff


	//   ....[249]....
        /*c144*/ 	.word	0xffffffff


	//   ....[250]....
        /*c148*/ 	.word	0xffffffff


	//   ....[251]....
        /*c14c*/ 	.word	0xffffffff


	//   ....[252]....
        /*c150*/ 	.word	0xffffffff


	//   ....[253]....
        /*c154*/ 	.word	0xffffffff


	//   ....[254]....
        /*c158*/ 	.word	0xffffffff


	//----- nvinfo : EIATTR_COOP_GROUP_INSTR_OFFSETS
	.align		4
.L_39:
        /*c15c*/ 	.byte	0x04, 0x28
        /*c15e*/ 	.short	(.L_41 - .L_40)


	//   ....[0]....
.L_40:
        /*c160*/ 	.word	0x0002d730


	//   ....[1]....
        /*c164*/ 	.word	0x0002d790


	//   ....[2]....
        /*c168*/ 	.word	0x0002d7f0


	//   ....[3]....
        /*c16c*/ 	.word	0x0002d880


	//   ....[4]....
        /*c170*/ 	.word	0x0002d8b0


	//   ....[5]....
        /*c174*/ 	.word	0x0002d8d0


	//   ....[6]....
        /*c178*/ 	.word	0x0002d910


	//   ....[7]....
        /*c17c*/ 	.word	0x0002d970


	//   ....[8]....
        /*c180*/ 	.word	0x0002d9b0


	//   ....[9]....
        /*c184*/ 	.word	0x0002da10


	//   ....[10]....
        /*c188*/ 	.word	0x0002da70


	//   ....[11]....
        /*c18c*/ 	.word	0x0002db10


	//   ....[12]....
        /*c190*/ 	.word	0x0002db30


	//   ....[13]....
        /*c194*/ 	.word	0x0002db50


	//   ....[14]....
        /*c198*/ 	.word	0x0002db90


	//   ....[15]....
        /*c19c*/ 	.word	0x0002dbf0


	//   ....[16]....
        /*c1a0*/ 	.word	0x0002dc30


	//   ....[17]....
        /*c1a4*/ 	.word	0x0002dc90


	//   ....[18]....
        /*c1a8*/ 	.word	0x0002dcf0


	//   ....[19]....
        /*c1ac*/ 	.word	0x0002dd90


	//   ....[20]....
        /*c1b0*/ 	.word	0x0002ddb0


	//   ....[21]....
        /*c1b4*/ 	.word	0x0002ddd0


	//   ....[22]....
        /*c1b8*/ 	.word	0x0002de10


	//   ....[23]....
        /*c1bc*/ 	.word	0x0002de70


	//   ....[24]....
        /*c1c0*/ 	.word	0x0002deb0


	//   ....[25]....
        /*c1c4*/ 	.word	0x0002df10


	//   ....[26]....
        /*c1c8*/ 	.word	0x0002df70


	//   ....[27]....
        /*c1cc*/ 	.word	0x0002e000


	//   ....[28]....
        /*c1d0*/ 	.word	0x0002e030


	//   ....[29]....
        /*c1d4*/ 	.word	0x0002e050


	//   ....[30]....
        /*c1d8*/ 	.word	0x0002e090


	//   ....[31]....
        /*c1dc*/ 	.word	0x0002e0f0


	//   ....[32]....
        /*c1e0*/ 	.word	0x0002e130


	//   ....[33]....
        /*c1e4*/ 	.word	0x0002e190


	//   ....[34]....
        /*c1e8*/ 	.word	0x0002e1f0


	//   ....[35]....
        /*c1ec*/ 	.word	0x0002e290


	//   ....[36]....
        /*c1f0*/ 	.word	0x0002e2b0


	//   ....[37]....
        /*c1f4*/ 	.word	0x0002e2d0


	//   ....[38]....
        /*c1f8*/ 	.word	0x0002e310


	//   ....[39]....
        /*c1fc*/ 	.word	0x0002e370


	//   ....[40]....
        /*c200*/ 	.word	0x0002e3b0


	//   ....[41]....
        /*c204*/ 	.word	0x0002e410


	//   ....[42]....
        /*c208*/ 	.word	0x0002e470


	//   ....[43]....
        /*c20c*/ 	.word	0x0002e510


	//   ....[44]....
        /*c210*/ 	.word	0x0002e530


	//   ....[45]....
        /*c214*/ 	.word	0x0002e550


	//   ....[46]....
        /*c218*/ 	.word	0x0002e590


	//   ....[47]....
        /*c21c*/ 	.word	0x0002e5f0


	//   ....[48]....
        /*c220*/ 	.word	0x0002e630


	//   ....[49]....
        /*c224*/ 	.word	0x0002e690


	//   ....[50]....
        /*c228*/ 	.word	0x0002e6f0


	//   ....[51]....
        /*c22c*/ 	.word	0x0002e780


	//   ....[52]....
        /*c230*/ 	.word	0x0002e7b0


	//   ....[53]....
        /*c234*/ 	.word	0x0002e7d0


	//   ....[54]....
        /*c238*/ 	.word	0x0002e810


	//   ....[55]....
        /*c23c*/ 	.word	0x0002e870


	//   ....[56]....
        /*c240*/ 	.word	0x0002e8b0


	//   ....[57]....
        /*c244*/ 	.word	0x0002e910


	//   ....[58]....
        /*c248*/ 	.word	0x0002e970


	//   ....[59]....
        /*c24c*/ 	.word	0x0002ea10


	//   ....[60]....
        /*c250*/ 	.word	0x0002ea30


	//   ....[61]....
        /*c254*/ 	.word	0x0002ea50


	//   ....[62]....
        /*c258*/ 	.word	0x0002ea90


	//   ....[63]....
        /*c25c*/ 	.word	0x0002eaf0


	//   ....[64]....
        /*c260*/ 	.word	0x0002eb30


	//   ....[65]....
        /*c264*/ 	.word	0x0002eb90


	//   ....[66]....
        /*c268*/ 	.word	0x0002ebf0


	//   ....[67]....
        /*c26c*/ 	.word	0x0002ec90


	//   ....[68]....
        /*c270*/ 	.word	0x0002ecb0


	//   ....[69]....
        /*c274*/ 	.word	0x0002ecd0


	//   ....[70]....
        /*c278*/ 	.word	0x0002ed10


	//   ....[71]....
        /*c27c*/ 	.word	0x0002ed70


	//   ....[72]....
        /*c280*/ 	.word	0x0002edb0


	//   ....[73]....
        /*c284*/ 	.word	0x0002ee10


	//   ....[74]....
        /*c288*/ 	.word	0x0002ee70


	//   ....[75]....
        /*c28c*/ 	.word	0x0002ef00


	//   ....[76]....
        /*c290*/ 	.word	0x0002ef30


	//   ....[77]....
        /*c294*/ 	.word	0x0002ef50


	//   ....[78]....
        /*c298*/ 	.word	0x0002ef90


	//   ....[79]....
        /*c29c*/ 	.word	0x0002eff0


	//   ....[80]....
        /*c2a0*/ 	.word	0x0002f030


	//   ....[81]....
        /*c2a4*/ 	.word	0x0002f090


	//   ....[82]....
        /*c2a8*/ 	.word	0x0002f0f0


	//   ....[83]....
        /*c2ac*/ 	.word	0x0002f190


	//   ....[84]....
        /*c2b0*/ 	.word	0x0002f1b0


	//   ....[85]....
        /*c2b4*/ 	.word	0x0002f1d0


	//   ....[86]....
        /*c2b8*/ 	.word	0x0002f210


	//   ....[87]....
        /*c2bc*/ 	.word	0x0002f270


	//   ....[88]....
        /*c2c0*/ 	.word	0x0002f2b0


	//   ....[89]....
        /*c2c4*/ 	.word	0x0002f310


	//   ....[90]....
        /*c2c8*/ 	.word	0x0002f370


	//   ....[91]....
        /*c2cc*/ 	.word	0x0002f410


	//   ....[92]....
        /*c2d0*/ 	.word	0x0002f430


	//   ....[93]....
        /*c2d4*/ 	.word	0x0002f450


	//   ....[94]....
        /*c2d8*/ 	.word	0x0002f490


	//   ....[95]....
        /*c2dc*/ 	.word	0x0002f4f0


	//   ....[96]....
        /*c2e0*/ 	.word	0x0002f530


	//   ....[97]....
        /*c2e4*/ 	.word	0x0002f590


	//   ....[98]....
        /*c2e8*/ 	.word	0x0002f5b0


	//   ....[99]....
        /*c2ec*/ 	.word	0x0002f690


	//   ....[100]....
        /*c2f0*/ 	.word	0x0002f6b0


	//   ....[101]....
        /*c2f4*/ 	.word	0x0002f6d0


	//   ....[102]....
        /*c2f8*/ 	.word	0x0002f710


	//   ....[103]....
        /*c2fc*/ 	.word	0x0002f770


	//   ....[104]....
        /*c300*/ 	.word	0x0002f7b0


	//   ....[105]....
        /*c304*/ 	.word	0x0002f800


	//   ....[106]....
        /*c308*/ 	.word	0x0002f830


	//   ....[107]....
        /*c30c*/ 	.word	0x0002f910


	//   ....[108]....
        /*c310*/ 	.word	0x0002f930


	//   ....[109]....
        /*c314*/ 	.word	0x0002f950


	//   ....[110]....
        /*c318*/ 	.word	0x0002f970


	//   ....[111]....
        /*c31c*/ 	.word	0x0002f9b0


	//   ....[112]....
        /*c320*/ 	.word	0x0002fa50


	//   ....[113]....
        /*c324*/ 	.word	0x0002fab0


	//   ....[114]....
        /*c328*/ 	.word	0x0002fad0


	//   ....[115]....
        /*c32c*/ 	.word	0x0002fbb0


	//   ....[116]....
        /*c330*/ 	.word	0x0002fbd0


	//   ....[117]....
        /*c334*/ 	.word	0x0002fbf0


	//   ....[118]....
        /*c338*/ 	.word	0x0002fc30


	//   ....[119]....
        /*c33c*/ 	.word	0x0002fc90


	//   ....[120]....
        /*c340*/ 	.word	0x0002fcd0


	//   ....[121]....
        /*c344*/ 	.word	0x0002fd20


	//   ....[122]....
        /*c348*/ 	.word	0x0002fd50


	//   ....[123]....
        /*c34c*/ 	.word	0x0002fe30


	//   ....[124]....
        /*c350*/ 	.word	0x0002fe50


	//   ....[125]....
        /*c354*/ 	.word	0x0002fe70


	//   ....[126]....
        /*c358*/ 	.word	0x0002fe90


	//   ....[127]....
        /*c35c*/ 	.word	0x0002fed0


	//   ....[128]....
        /*c360*/ 	.word	0x0002ff30


	//   ....[129]....
        /*c364*/ 	.word	0x0002ff90


	//   ....[130]....
        /*c368*/ 	.word	0x0002ffb0


	//   ....[131]....
        /*c36c*/ 	.word	0x00030090


	//   ....[132]....
        /*c370*/ 	.word	0x000300b0


	//   ....[133]....
        /*c374*/ 	.word	0x000300d0


	//   ....[134]....
        /*c378*/ 	.word	0x00030110


	//   ....[135]....
        /*c37c*/ 	.word	0x00030170


	//   ....[136]....
        /*c380*/ 	.word	0x000301b0


	//   ....[137]....
        /*c384*/ 	.word	0x00030240


	//   ....[138]....
        /*c388*/ 	.word	0x00030290


	//   ....[139]....
        /*c38c*/ 	.word	0x000302b0


	//   ....[140]....
        /*c390*/ 	.word	0x00030330


	//   ....[141]....
        /*c394*/ 	.word	0x00030350


	//   ....[142]....
        /*c398*/ 	.word	0x000303f0


	//   ....[143]....
        /*c39c*/ 	.word	0x00030410


	//   ....[144]....
        /*c3a0*/ 	.word	0x00030490


	//   ....[145]....
        /*c3a4*/ 	.word	0x000304b0


	//   ....[146]....
        /*c3a8*/ 	.word	0x000304e0


	//   ....[147]....
        /*c3ac*/ 	.word	0x00030500


	//   ....[148]....
        /*c3b0*/ 	.word	0x000305f0


	//   ....[149]....
        /*c3b4*/ 	.word	0x00030610


	//   ....[150]....
        /*c3b8*/ 	.word	0x00030630


	//   ....[151]....
        /*c3bc*/ 	.word	0x00030690


	//   ....[152]....
        /*c3c0*/ 	.word	0x00030710


	//   ....[153]....
        /*c3c4*/ 	.word	0x00030730


	//   ....[154]....
        /*c3c8*/ 	.word	0x00030750


	//   ....[155]....
        /*c3cc*/ 	.word	0x00030770


	//   ....[156]....
        /*c3d0*/ 	.word	0x00030790


	//   ....[157]....
        /*c3d4*/ 	.word	0x000307f0


	//   ....[158]....
        /*c3d8*/ 	.word	0x000308b0


	//   ....[159]....
        /*c3dc*/ 	.word	0x000308d0


	//   ....[160]....
        /*c3e0*/ 	.word	0x00030930


	//   ....[161]....
        /*c3e4*/ 	.word	0x00030950


	//   ....[162]....
        /*c3e8*/ 	.word	0x00030970


	//   ....[163]....
        /*c3ec*/ 	.word	0x00030990


	//   ....[164]....
        /*c3f0*/ 	.word	0x000309b0


	//   ....[165]....
        /*c3f4*/ 	.word	0x000309d0


	//   ....[166]....
        /*c3f8*/ 	.word	0x000309f0


	//   ....[167]....
        /*c3fc*/ 	.word	0x00030a50


	//   ....[168]....
        /*c400*/ 	.word	0x00030b30


	//   ....[169]....
        /*c404*/ 	.word	0x00030b50


	//   ....[170]....
        /*c408*/ 	.word	0x00030b70


	//   ....[171]....
        /*c40c*/ 	.word	0x00030b90


	//   ....[172]....
        /*c410*/ 	.word	0x00030bb0


	//   ....[173]....
        /*c414*/ 	.word	0x00030c10


	//   ....[174]....
        /*c418*/ 	.word	0x00030cd0


	//   ....[175]....
        /*c41c*/ 	.word	0x00030cf0


	//   ....[176]....
        /*c420*/ 	.word	0x00030d50


	//   ....[177]....
        /*c424*/ 	.word	0x00030d70


	//   ....[178]....
        /*c428*/ 	.word	0x00030d90


	//   ....[179]....
        /*c42c*/ 	.word	0x00030db0


	//   ....[180]....
        /*c430*/ 	.word	0x00030dd0


	//   ....[181]....
        /*c434*/ 	.word	0x00030df0


	//   ....[182]....
        /*c438*/ 	.word	0x00030e10


	//   ....[183]....
        /*c43c*/ 	.word	0x00030e70


	//   ....[184]....
        /*c440*/ 	.word	0x00030ed0


	//   ....[185]....
        /*c444*/ 	.word	0x00030ef0


	//   ....[186]....
        /*c448*/ 	.word	0x00030f10


	//   ....[187]....
        /*c44c*/ 	.word	0x00030f30


	//   ....[188]....
        /*c450*/ 	.word	0x00030f50


	//   ....[189]....
        /*c454*/ 	.word	0x00030fb0


	//   ....[190]....
        /*c458*/ 	.word	0x00031080


	//   ....[191]....
        /*c45c*/ 	.word	0x000310a0


	//   ....[192]....
        /*c460*/ 	.word	0x00031100


	//   ....[193]....
        /*c464*/ 	.word	0x00031120


	//   ....[194]....
        /*c468*/ 	.word	0x00031140


	//   ....[195]....
        /*c46c*/ 	.word	0x00031160


	//   ....[196]....
        /*c470*/ 	.word	0x00031180


	//   ....[197]....
        /*c474*/ 	.word	0x000311a0


	//   ....[198]....
        /*c478*/ 	.word	0x000311c0


	//   ....[199]....
        /*c47c*/ 	.word	0x00031220


	//   ....[200]....
        /*c480*/ 	.word	0x00031240


	//   ....[201]....
        /*c484*/ 	.word	0x00031260


	//   ....[202]....
        /*c488*/ 	.word	0x00031280


	//   ....[203]....
        /*c48c*/ 	.word	0x000312e0


	//   ....[204]....
        /*c490*/ 	.word	0x00031340


	//   ....[205]....
        /*c494*/ 	.word	0x00031360


	//   ....[206]....
        /*c498*/ 	.word	0x00031420


	//   ....[207]....
        /*c49c*/ 	.word	0x00031440


	//   ....[208]....
        /*c4a0*/ 	.word	0x00031470


	//   ....[209]....
        /*c4a4*/ 	.word	0x000314d0


	//   ....[210]....
        /*c4a8*/ 	.word	0x000314f0


	//   ....[211]....
        /*c4ac*/ 	.word	0x00031510


	//   ....[212]....
        /*c4b0*/ 	.word	0x00031530


	//   ....[213]....
        /*c4b4*/ 	.word	0x00031550


	//   ....[214]....
        /*c4b8*/ 	.word	0x00031570


	//   ....[215]....
        /*c4bc*/ 	.word	0x000315d0


	//   ....[216]....
        /*c4c0*/ 	.word	0x000315f0


	//   ....[217]....
        /*c4c4*/ 	.word	0x00031610


	//   ....[218]....
        /*c4c8*/ 	.word	0x00031630


	//   ....[219]....
        /*c4cc*/ 	.word	0x00031690


	//   ....[220]....
        /*c4d0*/ 	.word	0x000316f0


	//   ....[221]....
        /*c4d4*/ 	.word	0x00031710


	//   ....[222]....
        /*c4d8*/ 	.word	0x000317d0


	//   ....[223]....
        /*c4dc*/ 	.word	0x000317f0


	//   ....[224]....
        /*c4e0*/ 	.word	0x00031820


	//   ....[225]....
        /*c4e4*/ 	.word	0x00031880


	//   ....[226]....
        /*c4e8*/ 	.word	0x000318a0


	//   ....[227]....
        /*c4ec*/ 	.word	0x000318c0


	//   ....[228]....
        /*c4f0*/ 	.word	0x000318e0


	//   ....[229]....
        /*c4f4*/ 	.word	0x00031900


	//   ....[230]....
        /*c4f8*/ 	.word	0x00031920


	//   ....[231]....
        /*c4fc*/ 	.word	0x00031980


	//   ....[232]....
        /*c500*/ 	.word	0x00031a00


	//   ....[233]....
        /*c504*/ 	.word	0x00031a20


	//   ....[234]....
        /*c508*/ 	.word	0x00031a40


	//   ....[235]....
        /*c50c*/ 	.word	0x00031a60


	//   ....[236]....
        /*c510*/ 	.word	0x00031ab0


	//   ....[237]....
        /*c514*/ 	.word	0x00031ae0


	//   ....[238]....
        /*c518*/ 	.word	0x00031b40


	//   ....[239]....
        /*c51c*/ 	.word	0x00031b60


	//   ....[240]....
        /*c520*/ 	.word	0x00031b80


	//   ....[241]....
        /*c524*/ 	.word	0x00031ba0


	//   ....[242]....
        /*c528*/ 	.word	0x00031bc0


	//   ....[243]....
        /*c52c*/ 	.word	0x00031c10


	//   ....[244]....
        /*c530*/ 	.word	0x00031c80


	//   ....[245]....
        /*c534*/ 	.word	0x00031ca0


	//   ....[246]....
        /*c538*/ 	.word	0x00031cc0


	//   ....[247]....
        /*c53c*/ 	.word	0x00031d30


	//   ....[248]....
        /*c540*/ 	.word	0x00031d70


	//   ....[249]....
        /*c544*/ 	.word	0x00031d90


	//   ....[250]....
        /*c548*/ 	.word	0x00031de0


	//   ....[251]....
        /*c54c*/ 	.word	0x00031e00


	//   ....[252]....
        /*c550*/ 	.word	0x00031e50


	//   ....[253]....
        /*c554*/ 	.word	0x00031f40


	//   ....[254]....
        /*c558*/ 	.word	0x00032040


	//----- nvinfo : EIATTR_EXIT_INSTR_OFFSETS
	.align		4
.L_41:
        /*c55c*/ 	.byte	0x04, 0x1c
        /*c55e*/ 	.short	(.L_43 - .L_42)


	//   ....[0]....
.L_42:
        /*c560*/ 	.word	0x0003d710


	//   ....[1]....
        /*c564*/ 	.word	0x0003d730


	//----- nvinfo : EIATTR_REQNTID
	.align		4
.L_43:
        /*c568*/ 	.byte	0x04, 0x10
        /*c56a*/ 	.short	(.L_45 - .L_44)
.L_44:
        /*c56c*/ 	.word	0x00000020
        /*c570*/ 	.word	0x00000001
        /*c574*/ 	.word	0x00000001


	//----- nvinfo : EIATTR_CBANK_PARAM_SIZE
	.align		4
.L_45:
        /*c578*/ 	.byte	0x03, 0x19
        /*c57a*/ 	.short	0x0050


	//----- nvinfo : EIATTR_PARAM_CBANK
	.align		4
        /*c57c*/ 	.byte	0x04, 0x0a
        /*c57e*/ 	.short	(.L_47 - .L_46)
	.align		4
.L_46:
        /*c580*/ 	.word	index@(.nv.constant0.matmul_kernel)
        /*c584*/ 	.short	0x0210
        /*c586*/ 	.short	0x0050


	//----- nvinfo : EIATTR_SW_WAR
	.align		4
.L_47:
        /*c588*/ 	.byte	0x04, 0x36
        /*c58a*/ 	.short	(.L_49 - .L_48)
.L_48:
        /*c58c*/ 	.word	0x00000008
.L_49:


//--------------------- .nv.callgraph             --------------------------
	.section	.nv.callgraph,"",@"SHT_CUDA_CALLGRAPH"
	.align	4
	.sectionentsize	8
	.align		4
        /*0000*/ 	.word	0x00000000
	.align		4
        /*0004*/ 	.word	0xffffffff
	.align		4
        /*0008*/ 	.word	0x00000000
	.align		4
        /*000c*/ 	.word	0xfffffffe
	.align		4
        /*0010*/ 	.word	0x00000000
	.align		4
        /*0014*/ 	.word	0xfffffffd
	.align		4
        /*0018*/ 	.word	0x00000000
	.align		4
        /*001c*/ 	.word	0xfffffffc


//--------------------- .text.matmul_kernel       --------------------------
	.section	.text.matmul_kernel,"ax",@progbits
	.align	128
        .global         matmul_kernel
        .type           matmul_kernel,@function
        .size           matmul_kernel,(.L_x_3 - matmul_kernel)
        .other          matmul_kernel,@"STO_CUDA_ENTRY STV_DEFAULT"
matmul_kernel:
.text.matmul_kernel:
[----:B------:R-:W1:Y:S08]  /*0000*/  LDC R1, c[0x0][0x28] ;  /* 0x00000a00ff017b82 */ /* 0x000e700000000800 */
[----:B------:R-:W2:Y:S01]  /*0010*/  LDC.64 R2, c[0x0][0x228] ;  /* 0x00008a00ff027b82 */ /* 0x000ea20000000a00 */
[----:B-1----:R-:W-:Y:S01]  /*0020*/  VIADD R1, R1, 0xffffe790 ;  /* 0xffffe79001017836 */ /* 0x002fe20000000000 */
[----:B------:R-:W1:Y:S01]  /*0030*/  S2R R5, SR_CTAID.X ;  /* 0x0000000000057919 */ /* 0x000e620000002500 */
[----:B------:R-:W-:Y:S01]  /*0040*/  ULDC.64 UR4, c[0x0][0x218] ;  /* 0x0000860000047ab9 */ /* 0x000fe20000000a00 */
[----:B------:R-:W-:Y:S01]  /*0050*/  ULDC.64 UR6, c[0x0][0x210] ;  /* 0x0000840000067ab9 */ /* 0x000fe20000000a00 */
[----:B------:R-:W3:Y:S01]  /*0060*/  S2R R245, SR_TID.X ;  /* 0x0000000000f57919 */ /* 0x000ee20000002100 */
[----:B--2---:R-:W-:Y:S01]  /*0070*/  IMAD.MOV.U32 R65, RZ, RZ, R3 ;  /* 0x000000ffff417224 */ /* 0x004fe200078e0003 */
[----:B------:R2:W-:Y:S01]  /*0080*/  STL [R1+0x118c], R3 ;  /* 0x00118c0301007387 */ /* 0x0005e20000100800 */
[----:B------:R-:W-:-:S03]  /*0090*/  IMAD.MOV.U32 R225, RZ, RZ, R2 ;  /* 0x000000ffffe17224 */ /* 0x000fc600078e0002 */
[----:B------:R-:W-:Y:S02]  /*00a0*/  IADD3 R0, R65, 0x7f, RZ ;  /* 0x0000007f41007810 */ /* 0x000fe40007ffe0ff */
[----:B------:R-:W-:Y:S02]  /*00b0*/  LOP3.LUT R217, RZ, R65, RZ, 0x33, !PT ;  /* 0x00000041ffd97212 */ /* 0x000fe400078e33ff */
[----:B------:R-:W-:Y:S02]  /*00c0*/  LOP3.LUT R235, RZ, R225, RZ, 0x33, !PT ;  /* 0x000000e1ffeb7212 */ /* 0x000fe400078e33ff */
[----:B--2---:R-:W-:Y:S02]  /*00d0*/  SHF.R.S32.HI R3, RZ, 0x1f, R0 ;  /* 0x0000001fff037819 */ /* 0x004fe40000011400 */
[----:B-1----:R-:W-:Y:S02]  /*00e0*/  IABS R8, R5 ;  /* 0x0000000500087213 */ /* 0x002fe40000000000 */
[----:B------:R-:W-:-:S02]  /*00f0*/  LEA.HI R3, R3, R0, RZ, 0x7 ;  /* 0x0000000003037211 */ /* 0x000fc400078f38ff */
[----:B---3--:R-:W-:Y:S02]  /*0100*/  LOP3.LUT R63, R245, 0x1f, RZ, 0xc0, !PT ;  /* 0x0000001ff53f7812 */ /* 0x008fe400078ec0ff */
[----:B------:R-:W-:-:S05]  /*0110*/  SHF.R.S32.HI R3, RZ, 0x7, R3 ;  /* 0x00000007ff037819 */ /* 0x000fca0000011403 */
[----:B------:R-:W-:-:S05]  /*0120*/  IMAD.SHL.U32 R4, R3, 0x8, RZ ;  /* 0x0000000803047824 */ /* 0x000fca00078e00ff */
[-C--:B------:R-:W-:Y:S02]  /*0130*/  IABS R7, R4.reuse ;  /* 0x0000000400077213 */ /* 0x080fe40000000000 */
[----:B------:R-:W-:Y:S02]  /*0140*/  IABS R10, R4 ;  /* 0x00000004000a7213 */ /* 0x000fe40000000000 */
[----:B------:R-:W1:Y:S08]  /*0150*/  I2F.RP R0, R7 ;  /* 0x0000000700007306 */ /* 0x000e700000209400 */
[----:B-1----:R-:W1:Y:S02]  /*0160*/  MUFU.RCP R0, R0 ;  /* 0x0000000000007308 */ /* 0x002e640000001000 */
[----:B-1----:R-:W-:-:S02]  /*0170*/  VIADD R2, R0, 0xffffffe ;  /* 0x0ffffffe00027836 */ /* 0x002fc40000000000 */
[----:B------:R-:W-:-:S04]  /*0180*/  IMAD.MOV R0, RZ, RZ, -R10 ;  /* 0x000000ffff007224 */ /* 0x000fc800078e0a0a */
[----:B------:R1:W2:Y:S02]  /*0190*/  F2I.FTZ.U32.TRUNC.NTZ R3, R2 ;  /* 0x0000000200037305 */ /* 0x0002a4000021f000 */
[----:B-1----:R-:W-:Y:S02]  /*01a0*/  IMAD.MOV.U32 R2, RZ, RZ, RZ ;  /* 0x000000ffff027224 */ /* 0x002fe400078e00ff */
[----:B--2---:R-:W-:-:S04]  /*01b0*/  IMAD.MOV R6, RZ, RZ, -R3 ;  /* 0x000000ffff067224 */ /* 0x004fc800078e0a03 */
[----:B------:R-:W-:Y:S01]  /*01c0*/  IMAD R9, R6, R7, RZ ;  /* 0x0000000706097224 */ /* 0x000fe200078e02ff */
[----:B------:R-:W-:-:S03]  /*01d0*/  MOV R6, R8 ;  /* 0x0000000800067202 */ /* 0x000fc60000000f00 */
[----:B------:R-:W-:-:S06]  /*01e0*/  IMAD.HI.U32 R3, R3, R9, R2 ;  /* 0x0000000903037227 */ /* 0x000fcc00078e0002 */
[----:B------:R-:W-:-:S04]  /*01f0*/  IMAD.HI.U32 R3, R3, R6, RZ ;  /* 0x0000000603037227 */ /* 0x000fc800078e00ff */
[----:B------:R-:W-:-:S05]  /*0200*/  IMAD R0, R3, R0, R6 ;  /* 0x0000000003007224 */ /* 0x000fca00078e0206 */
[----:B------:R-:W-:-:S13]  /*0210*/  ISETP.GT.U32.AND P1, PT, R7, R0, PT ;  /* 0x000000000700720c */ /* 0x000fda0003f24070 */
[----:B------:R-:W-:Y:S01]  /*0220*/  @!P1 IMAD.IADD R0, R0, 0x1, -R7 ;  /* 0x0000000100009824 */ /* 0x000fe200078e0a07 */
[----:B------:R-:W-:Y:S02]  /*0230*/  @!P1 IADD3 R3, R3, 0x1, RZ ;  /* 0x0000000103039810 */ /* 0x000fe40007ffe0ff */
[----:B------:R-:W-:Y:S02]  /*0240*/  ISETP.NE.AND P1, PT, R4, RZ, PT ;  /* 0x000000ff0400720c */ /* 0x000fe40003f25270 */
[----:B------:R-:W-:Y:S02]  /*0250*/  ISETP.GE.U32.AND P0, PT, R0, R7, PT ;  /* 0x000000070000720c */ /* 0x000fe40003f06070 */
[----:B------:R-:W-:-:S04]  /*0260*/  LOP3.LUT R0, R5, R4, RZ, 0x3c, !PT ;  /* 0x0000000405007212 */ /* 0x000fc800078e3cff */
[----:B------:R-:W-:Y:S01]  /*0270*/  ISETP.GE.AND P2, PT, R0, RZ, PT ;  /* 0x000000ff0000720c */ /* 0x000fe20003f46270 */
[----:B------:R-:W-:-:S06]  /*0280*/  VIADD R0, R225, 0x7f ;  /* 0x0000007fe1007836 */ /* 0x000fcc0000000000 */
[----:B------:R-:W-:-:S04]  /*0290*/  @P0 VIADD R3, R3, 0x1 ;  /* 0x0000000103030836 */ /* 0x000fc80000000000 */
[----:B------:R-:W-:Y:S01]  /*02a0*/  IMAD.MOV.U32 R2, RZ, RZ, R3 ;  /* 0x000000ffff027224 */ /* 0x000fe200078e0003 */
[----:B------:R-:W-:-:S04]  /*02b0*/  SHF.R.S32.HI R3, RZ, 0x1f, R0 ;  /* 0x0000001fff037819 */ /* 0x000fc80000011400 */
[----:B------:R-:W-:Y:S02]  /*02c0*/  @!P2 IADD3 R2, -R2, RZ, RZ ;  /* 0x000000ff0202a210 */ /* 0x000fe40007ffe1ff */
[----:B------:R-:W-:Y:S02]  /*02d0*/  @!P1 LOP3.LUT R2, RZ, R4, RZ, 0x33, !PT ;  /* 0x00000004ff029212 */ /* 0x000fe400078e33ff */
[----:B------:R-:W-:-:S03]  /*02e0*/  LEA.HI R3, R3, R0, RZ, 0x7 ;  /* 0x0000000003037211 */ /* 0x000fc600078f38ff */
[----:B------:R-:W-:Y:S02]  /*02f0*/  IMAD.SHL.U32 R8, R2, 0x8, RZ ;  /* 0x0000000802087824 */ /* 0x000fe400078e00ff */
[----:B------:R-:W-:-:S03]  /*0300*/  IMAD.MOV R2, RZ, RZ, -R2 ;  /* 0x000000ffff027224 */ /* 0x000fc600078e0a02 */
[----:B------:R-:W-:Y:S01]  /*0310*/  LEA.HI.SX32 R3, R3, -R8, 0x19 ;  /* 0x8000000803037211 */ /* 0x000fe200078fcaff */
[----:B------:R-:W-:Y:S02]  /*0320*/  IMAD R10, R4, R2, R5 ;  /* 0x00000002040a7224 */ /* 0x000fe400078e0205 */
[----:B------:R-:W-:Y:S01]  /*0330*/  IMAD.MOV.U32 R2, RZ, RZ, RZ ;  /* 0x000000ffff027224 */ /* 0x000fe200078e00ff */
[----:B------:R-:W-:Y:S02]  /*0340*/  VIMNMX R7, R3, 0x8, PT ;  /* 0x0000000803077848 */ /* 0x000fe40003fe0100 */
[----:B------:R-:W-:Y:S02]  /*0350*/  IABS R4, R10 ;  /* 0x0000000a00047213 */ /* 0x000fe40000000000 */
[----:B------:R-:W-:-:S04]  /*0360*/  IABS R6, R7 ;  /* 0x0000000700067213 */ /* 0x000fc80000000000 */
[----:B------:R-:W1:Y:S08]  /*0370*/  I2F.RP R0, R6 ;  /* 0x0000000600007306 */ /* 0x000e700000209400 */
[----:B-1----:R-:W1:Y:S02]  /*0380*/  MUFU.RCP R0, R0 ;  /* 0x0000000000007308 */ /* 0x002e640000001000 */
[----:B-1----:R-:W-:Y:S01]  /*0390*/  VIADD R3, R0, 0xffffffe ;  /* 0x0ffffffe00037836 */ /* 0x002fe20000000000 */
[----:B------:R-:W-:-:S05]  /*03a0*/  IABS R0, R65 ;  /* 0x0000004100007213 */ /* 0x000fca0000000000 */
[----:B------:R-:W1:Y:S02]  /*03b0*/  F2I.FTZ.U32.TRUNC.NTZ R3, R3 ;  /* 0x0000000300037305 */ /* 0x000e64000021f000 */
[----:B-1----:R-:W-:-:S05]  /*03c0*/  IADD3 R9, RZ, -R3, RZ ;  /* 0x80000003ff097210 */ /* 0x002fca0007ffe0ff */
[----:B------:R-:W-:Y:S01]  /*03d0*/  IMAD R5, R9, R6, RZ ;  /* 0x0000000609057224 */ /* 0x000fe200078e02ff */
[----:B------:R-:W-:-:S03]  /*03e0*/  IABS R9, R7 ;  /* 0x0000000700097213 */ /* 0x000fc60000000000 */
[----:B------:R-:W-:Y:S02]  /*03f0*/  IMAD.HI.U32 R2, R3, R5, R2 ;  /* 0x0000000503027227 */ /* 0x000fe400078e0002 */
[----:B------:R-:W1:Y:S02]  /*0400*/  I2F.RP R5, R0 ;  /* 0x0000000000057306 */ /* 0x000e640000209400 */
[----:B------:R-:W-:Y:S02]  /*0410*/  IMAD.MOV.U32 R3, RZ, RZ, R4 ;  /* 0x000000ffff037224 */ /* 0x000fe400078e0004 */
[----:B------:R-:W-:Y:S01]  /*0420*/  IMAD.MOV R4, RZ, RZ, -R9 ;  /* 0x000000ffff047224 */ /* 0x000fe200078e0a09 */
[----:B------:R-:W-:Y:S01]  /*0430*/  IABS R9, R225 ;  /* 0x000000e100097213 */ /* 0x000fe20000000000 */
[----:B------:R-:W-:-:S04]  /*0440*/  IMAD.HI.U32 R2, R2, R3, RZ ;  /* 0x0000000302027227 */ /* 0x000fc800078e00ff */
[----:B------:R-:W-:Y:S02]  /*0450*/  IMAD R3, R2, R4, R3 ;  /* 0x0000000402037224 */ /* 0x000fe400078e0203 */
[----:B------:R-:W2:Y:S03]  /*0460*/  I2F.RP R4, R9 ;  /* 0x0000000900047306 */ /* 0x000ea60000209400 */
[----:B------:R-:W-:-:S05]  /*0470*/  ISETP.GT.U32.AND P1, PT, R6, R3, PT ;  /* 0x000000030600720c */ /* 0x000fca0003f24070 */
[----:B-1----:R-:W1:Y:S08]  /*0480*/  MUFU.RCP R5, R5 ;  /* 0x0000000500057308 */ /* 0x002e700000001000 */
[----:B------:R-:W-:Y:S01]  /*0490*/  @!P1 IADD3 R3, R3, -R6, RZ ;  /* 0x8000000603039210 */ /* 0x000fe20007ffe0ff */
[----:B--2---:R-:W2:Y:S01]  /*04a0*/  MUFU.RCP R4, R4 ;  /* 0x0000000400047308 */ /* 0x004ea20000001000 */
[----:B------:R-:W-:Y:S01]  /*04b0*/  @!P1 VIADD R2, R2, 0x1 ;  /* 0x0000000102029836 */ /* 0x000fe20000000000 */
[----:B------:R-:W-:-:S02]  /*04c0*/  ISETP.NE.AND P1, PT, R7, RZ, PT ;  /* 0x000000ff0700720c */ /* 0x000fc40003f25270 */
[----:B------:R-:W-:Y:S02]  /*04d0*/  ISETP.GE.U32.AND P0, PT, R3, R6, PT ;  /* 0x000000060300720c */ /* 0x000fe40003f06070 */
[----:B------:R-:W-:Y:S01]  /*04e0*/  LOP3.LUT R3, R10, R7, RZ, 0x3c, !PT ;  /* 0x000000070a037212 */ /* 0x000fe200078e3cff */
[----:B-1----:R-:W-:-:S03]  /*04f0*/  VIADD R6, R5, 0xffffffe ;  /* 0x0ffffffe05067836 */ /* 0x002fc60000000000 */
[----:B------:R-:W-:Y:S02]  /*0500*/  ISETP.GE.AND P2, PT, R3, RZ, PT ;  /* 0x000000ff0300720c */ /* 0x000fe40003f46270 */
[----:B------:R-:W1:Y:S05]  /*0510*/  F2I.FTZ.U32.TRUNC.NTZ R3, R6 ;  /* 0x0000000600037305 */ /* 0x000e6a000021f000 */
[----:B------:R-:W-:Y:S01]  /*0520*/  @P0 VIADD R2, R2, 0x1 ;  /* 0x0000000102020836 */ /* 0x000fe20000000000 */
[----:B--2---:R-:W-:-:S05]  /*0530*/  IADD3 R5, R4, 0xffffffe, RZ ;  /* 0x0ffffffe04057810 */ /* 0x004fca0007ffe0ff */
[----:B------:R-:W-:Y:S01]  /*0540*/  @!P2 IMAD.MOV R2, RZ, RZ, -R2 ;  /* 0x000000ffff02a224 */ /* 0x000fe200078e0a02 */
[----:B------:R-:W-:Y:S01]  /*0550*/  @!P1 LOP3.LUT R2, RZ, R7, RZ, 0x33, !PT ;  /* 0x00000007ff029212 */ /* 0x000fe200078e33ff */
[----:B------:R-:W2:Y:S01]  /*0560*/  F2I.FTZ.U32.TRUNC.NTZ R5, R5 ;  /* 0x0000000500057305 */ /* 0x000ea2000021f000 */
[----:B-1----:R-:W-:-:S03]  /*0570*/  IMAD.MOV R11, RZ, RZ, -R3 ;  /* 0x000000ffff0b7224 */ /* 0x002fc600078e0a03 */
[----:B------:R-:W-:Y:S02]  /*0580*/  IMAD.MOV R4, RZ, RZ, -R2 ;  /* 0x000000ffff047224 */ /* 0x000fe400078e0a02 */
[----:B------:R-:W-:Y:S02]  /*0590*/  IMAD.SHL.U32 R67, R2, 0x80, RZ ;  /* 0x0000008002437824 */ /* 0x000fe400078e00ff */
[----:B------:R-:W-:Y:S02]  /*05a0*/  IMAD R4, R7, R4, R10 ;  /* 0x0000000407047224 */ /* 0x000fe400078e020a */
[----:B------:R-:W-:Y:S01]  /*05b0*/  IMAD R7, R11, R0, RZ ;  /* 0x000000000b077224 */ /* 0x000fe200078e02ff */
[C---:B------:R-:W-:Y:S01]  /*05c0*/  IADD3 R14, R67.reuse, 0x5, RZ ;  /* 0x00000005430e7810 */ /* 0x040fe20007ffe0ff */
[----:B------:R-:W-:Y:S01]  /*05d0*/  IMAD.MOV.U32 R2, RZ, RZ, RZ ;  /* 0x000000ffff027224 */ /* 0x000fe200078e00ff */
[C---:B------:R-:W-:Y:S01]  /*05e0*/  IADD3 R17, R67.reuse, 0x14, RZ ;  /* 0x0000001443117810 */ /* 0x040fe20007ffe0ff */
[----:B------:R-:W-:Y:S01]  /*05f0*/  VIADD R10, R67, 0x7f ;  /* 0x0000007f430a7836 */ /* 0x000fe20000000000 */
[----:B--2---:R-:W-:Y:S01]  /*0600*/  IADD3 R6, RZ, -R5, RZ ;  /* 0x80000005ff067210 */ /* 0x004fe20007ffe0ff */
[----:B------:R-:W-:Y:S01]  /*0610*/  IMAD.HI.U32 R2, R3, R7, R2 ;  /* 0x0000000703027227 */ /* 0x000fe200078e0002 */
[----:B------:R-:W-:Y:S01]  /*0620*/  IADD3 R3, R8, R4, RZ ;  /* 0x0000000408037210 */ /* 0x000fe20007ffe0ff */
[----:B------:R-:W-:Y:S01]  /*0630*/  STL [R1+0x960], R67 ;  /* 0x0009604301007387 */ /* 0x000fe20000100800 */
[----:B------:R-:W-:Y:S01]  /*0640*/  IABS R13, R10 ;  /* 0x0000000a000d7213 */ /* 0x000fe20000000000 */
[----:B------:R-:W-:Y:S01]  /*0650*/  IMAD R7, R6, R9, RZ ;  /* 0x0000000906077224 */ /* 0x000fe200078e02ff */
[----:B------:R-:W-:Y:S01]  /*0660*/  ISETP.GE.AND P4, PT, R10, RZ, PT ;  /* 0x000000ff0a00720c */ /* 0x000fe20003f86270 */
[----:B------:R-:W-:Y:S01]  /*0670*/  IMAD R61, R3, 0x80, R63 ;  /* 0x00000080033d7824 */ /* 0x000fe200078e023f */
[C---:B------:R-:W-:Y:S01]  /*0680*/  IADD3 R37, R67.reuse, 0x77, RZ ;  /* 0x0000007743257810 */ /* 0x040fe20007ffe0ff */
[----:B------:R-:W-:Y:S01]  /*0690*/  IMAD.MOV.U32 R4, RZ, RZ, RZ ;  /* 0x000000ffff047224 */ /* 0x000fe200078e00ff */
[----:B------:R-:W-:Y:S01]  /*06a0*/  IADD3 R35, R67, 0x76, RZ ;  /* 0x0000007643237810 */ /* 0x000fe20007ffe0ff */
[----:B------:R-:W-:Y:S01]  /*06b0*/  IMAD.HI.U32 R3, R2, R13, RZ ;  /* 0x0000000d02037227 */ /* 0x000fe200078e00ff */
[----:B------:R-:W-:Y:S01]  /*06c0*/  IADD3 R59, R61, 0x20, RZ ;  /* 0x000000203d3b7810 */ /* 0x000fe20007ffe0ff */
[----:B------:R-:W-:Y:S01]  /*06d0*/  STL [R1+0x964], R61 ;  /* 0x0009643d01007387 */ /* 0x000fe20000100800 */
[----:B------:R-:W-:Y:S01]  /*06e0*/  IABS R16, R61 ;  /* 0x0000003d00107213 */ /* 0x000fe20000000000 */
[----:B------:R-:W-:Y:S01]  /*06f0*/  VIADD R6, R67, 0x1 ;  /* 0x0000000143067836 */ /* 0x000fe20000000000 */
[----:B------:R-:W-:Y:S01]  /*0700*/  IABS R8, R59 ;  /* 0x0000003b00087213 */ /* 0x000fe20000000000 */
[----:B------:R-:W-:Y:S01]  /*0710*/  IMAD.HI.U32 R4, R5, R7, R4 ;  /* 0x0000000705047227 */ /* 0x000fe200078e0004 */
[----:B------:R-:W-:Y:S01]  /*0720*/  IABS R21, R35 ;  /* 0x0000002300157213 */ /* 0x000fe20000000000 */
[----:B------:R-:W-:Y:S01]  /*0730*/  STL [R1+0x970], R59 ;  /* 0x0009703b01007387 */ /* 0x000fe20000100800 */
[----:B------:R-:W-:Y:S01]  /*0740*/  IABS R11, R6 ;  /* 0x00000006000b7213 */ /* 0x000fe20000000000 */
[----:B------:R-:W-:Y:S01]  /*0750*/  VIADD R57, R61, 0x40 ;  /* 0x000000403d397836 */ /* 0x000fe20000000000 */
[----:B------:R-:W-:Y:S01]  /*0760*/  ISETP.GE.AND P2, PT, R6, RZ, PT ;  /* 0x000000ff0600720c */ /* 0x000fe20003f46270 */
[----:B------:R-:W-:Y:S01]  /*0770*/  IMAD.MOV R3, RZ, RZ, -R3 ;  /* 0x000000ffff037224 */ /* 0x000fe200078e0a03 */
[----:B------:R-:W-:Y:S01]  /*0780*/  IADD3 R45, R67, 0x7b, RZ ;  /* 0x0000007b432d7810 */ /* 0x000fe20007ffe0ff */
[----:B------:R-:W-:Y:S01]  /*0790*/  VIADD R55, R61, 0x60 ;  /* 0x000000603d377836 */ /* 0x000fe20000000000 */
[----:B------:R-:W-:Y:S01]  /*07a0*/  IABS R12, R57 ;  /* 0x00000039000c7213 */ /* 0x000fe20000000000 */
[----:B------:R-:W-:Y:S01]  /*07b0*/  IMAD R26, R0, R3, R13 ;  /* 0x00000003001a7224 */ /* 0x000fe200078e020d */
[----:B------:R-:W-:Y:S01]  /*07c0*/  IADD3 R53, R67, 0x7e, RZ ;  /* 0x0000007e43357810 */ /* 0x000fe20007ffe0ff */
[----:B------:R-:W-:Y:S01]  /*07d0*/  IMAD.HI.U32 R3, R4, R16, RZ ;  /* 0x0000001004037227 */ /* 0x000fe200078e00ff */
[----:B------:R-:W-:Y:S01]  /*07e0*/  IABS R20, R55 ;  /* 0x0000003700147213 */ /* 0x000fe20000000000 */
[----:B------:R-:W-:Y:S01]  /*07f0*/  STL [R1+0x96c], R57 ;  /* 0x00096c3901007387 */ /* 0x000fe20000100800 */
[----:B------:R-:W-:Y:S01]  /*0800*/  ISETP.GT.U32.AND P0, PT, R0, R26, PT ;  /* 0x0000001a0000720c */ /* 0x000fe20003f04070 */
[----:B------:R-:W-:Y:S01]  /*0810*/  IMAD.HI.U32 R5, R4, R8, RZ ;  /* 0x0000000804057227 */ /* 0x000fe200078e00ff */
[----:B------:R-:W-:Y:S01]  /*0820*/  IABS R25, R53 ;  /* 0x0000003500197213 */ /* 0x000fe20000000000 */
[----:B------:R-:W-:Y:S02]  /*0830*/  STL [R1+0x968], R55 ;  /* 0x0009683701007387 */ /* 0x000fe40000100800 */
[----:B------:R-:W-:-:S04]  /*0840*/  IMAD.HI.U32 R7, R2, R11, RZ ;  /* 0x0000000b02077227 */ /* 0x000fc800078e00ff */
[----:B------:R-:W-:Y:S01]  /*0850*/  IMAD.MOV R3, RZ, RZ, -R3 ;  /* 0x000000ffff037224 */ /* 0x000fe200078e0a03 */
[----:B------:R-:W-:Y:S01]  /*0860*/  IADD3 R54, -R7, RZ, RZ ;  /* 0x000000ff07367210 */ /* 0x000fe20007ffe1ff */
[----:B------:R-:W-:-:S04]  /*0870*/  IMAD.HI.U32 R6, R4, R12, RZ ;  /* 0x0000000c04067227 */ /* 0x000fc800078e00ff */
[----:B------:R-:W-:Y:S02]  /*0880*/  IMAD.MOV R5, RZ, RZ, -R5 ;  /* 0x000000ffff057224 */ /* 0x000fe400078e0a05 */
[----:B------:R-:W-:-:S04]  /*0890*/  IMAD.HI.U32 R4, R4, R20, RZ ;  /* 0x0000001404047227 */ /* 0x000fc800078e00ff */
[C---:B------:R-:W-:Y:S02]  /*08a0*/  IMAD R16, R9.reuse, R3, R16 ;  /* 0x0000000309107224 */ /* 0x040fe400078e0210 */
[----:B------:R-:W-:Y:S02]  /*08b0*/  IMAD.MOV R7, RZ, RZ, -R6 ;  /* 0x000000ffff077224 */ /* 0x000fe400078e0a06 */
[C---:B------:R-:W-:Y:S01]  /*08c0*/  IMAD R6, R9.reuse, R5, R8 ;  /* 0x0000000509067224 */ /* 0x040fe200078e0208 */
[----:B------:R-:W-:Y:S01]  /*08d0*/  ISETP.GT.U32.AND P1, PT, R9, R16, PT ;  /* 0x000000100900720c */ /* 0x000fe20003f24070 */
[----:B------:R-:W-:Y:S01]  /*08e0*/  IMAD.MOV R4, RZ, RZ, -R4 ;  /* 0x000000ffff047224 */ /* 0x000fe200078e0a04 */
[----:B------:R-:W-:Y:S01]  /*08f0*/  IADD3 R8, R67, 0x2, RZ ;  /* 0x0000000243087810 */ /* 0x000fe20007ffe0ff */
[C---:B------:R-:W-:Y:S01]  /*0900*/  IMAD R12, R9.reuse, R7, R12 ;  /* 0x00000007090c7224 */ /* 0x040fe200078e020c */
[C---:B------:R-:W-:Y:S01]  /*0910*/  ISETP.GT.U32.AND P3, PT, R9.reuse, R6, PT ;  /* 0x000000060900720c */ /* 0x040fe20003f64070 */
[C---:B------:R-:W-:Y:S01]  /*0920*/  IMAD R20, R9.reuse, R4, R20 ;  /* 0x0000000409147224 */ /* 0x040fe200078e0214 */
[----:B------:R-:W-:Y:S01]  /*0930*/  IABS R5, R8 ;  /* 0x0000000800057213 */ /* 0x000fe20000000000 */
[----:B------:R-:W-:Y:S01]  /*0940*/  @!P0 IMAD.IADD R26, R26, 0x1, -R0 ;  /* 0x000000011a1a8824 */ /* 0x000fe200078e0a00 */
[C---:B------:R-:W-:Y:S01]  /*0950*/  ISETP.GT.U32.AND P0, PT, R9.reuse, R12, PT ;  /* 0x0000000c0900720c */ /* 0x040fe20003f04070 */
[----:B------:R-:W-:Y:S01]  /*0960*/  IMAD R54, R0, R54, R11 ;  /* 0x0000003600367224 */ /* 0x000fe200078e020b */
[----:B------:R-:W-:Y:S01]  /*0970*/  ISETP.GT.U32.AND P6, PT, R9, R20, PT ;  /* 0x000000140900720c */ /* 0x000fe20003fc4070 */
[----:B------:R-:W-:-:S02]  /*0980*/  VIADD R10, R67, 0x3 ;  /* 0x00000003430a7836 */ /* 0x000fc40000000000 */
[----:B------:R-:W-:Y:S01]  /*0990*/  @!P1 IADD3 R16, R16, -R9, RZ ;  /* 0x8000000910109210 */ /* 0x000fe20007ffe0ff */
[----:B------:R-:W-:Y:S01]  /*09a0*/  VIADD R13, R67, 0x4 ;  /* 0x00000004430d7836 */ /* 0x000fe20000000000 */
[----:B------:R-:W-:Y:S01]  /*09b0*/  ISETP.GT.U32.AND P5, PT, R0, R54, PT ;  /* 0x000000360000720c */ /* 0x000fe20003fa4070 */
[----:B------:R-:W-:Y:S01]  /*09c0*/  IMAD.HI.U32 R3, R2, R5, RZ ;  /* 0x0000000502037227 */ /* 0x000fe200078e00ff */
[----:B------:R-:W-:Y:S02]  /*09d0*/  IABS R7, R10 ;  /* 0x0000000a00077213 */ /* 0x000fe40000000000 */
[----:B------:R-:W-:Y:S01]  /*09e0*/  ISETP.GT.U32.AND P1, PT, R0, R26, PT ;  /* 0x0000001a0000720c */ /* 0x000fe20003f24070 */
[--C-:B------:R-:W-:Y:S01]  /*09f0*/  @!P3 IMAD.IADD R6, R6, 0x1, -R9.reuse ;  /* 0x000000010606b824 */ /* 0x100fe200078e0a09 */
[C---:B------:R-:W-:Y:S01]  /*0a00*/  ISETP.GT.U32.AND P3, PT, R9.reuse, R16, PT ;  /* 0x000000100900720c */ /* 0x040fe20003f64070 */
[----:B------:R-:W-:Y:S01]  /*0a10*/  @!P0 IMAD.IADD R12, R12, 0x1, -R9 ;  /* 0x000000010c0c8824 */ /* 0x000fe200078e0a09 */
[----:B------:R-:W-:Y:S01]  /*0a20*/  IABS R11, R13 ;  /* 0x0000000d000b7213 */ /* 0x000fe20000000000 */
[----:B------:R-:W-:Y:S01]  /*0a30*/  IMAD.MOV R3, RZ, RZ, -R3 ;  /* 0x000000ffff037224 */ /* 0x000fe200078e0a03 */
[----:B------:R-:W-:Y:S01]  /*0a40*/  @!P6 IADD3 R20, R20, -R9, RZ ;  /* 0x800000091414e210 */ /* 0x000fe20007ffe0ff */
[----:B------:R-:W-:Y:S01]  /*0a50*/  IMAD.HI.U32 R4, R2, R7, RZ ;  /* 0x0000000702047227 */ /* 0x000fe200078e00ff */
[----:B------:R-:W-:-:S02]  /*0a60*/  ISETP.GT.U32.AND P0, PT, R9, R6, PT ;  /* 0x000000060900720c */ /* 0x000fc40003f04070 */
[C---:B------:R-:W-:Y:S01]  /*0a70*/  ISETP.GT.U32.AND P6, PT, R9.reuse, R20, PT ;  /* 0x000000140900720c */ /* 0x040fe20003fc4070 */
[----:B------:R-:W-:Y:S01]  /*0a80*/  IMAD R58, R0, R3, R5 ;  /* 0x00000003003a7224 */ /* 0x000fe200078e0205 */
[----:B------:R-:W-:Y:S01]  /*0a90*/  IABS R5, R14 ;  /* 0x0000000e00057213 */ /* 0x000fe20000000000 */
[----:B------:R-:W-:Y:S02]  /*0aa0*/  IMAD.MOV R4, RZ, RZ, -R4 ;  /* 0x000000ffff047224 */ /* 0x000fe400078e0a04 */
[----:B------:R-:W-:Y:S01]  /*0ab0*/  IMAD.HI.U32 R3, R2, R11, RZ ;  /* 0x0000000b02037227 */ /* 0x000fe200078e00ff */
[----:B------:R-:W-:Y:S02]  /*0ac0*/  @!P3 IADD3 R16, R16, -R9, RZ ;  /* 0x800000091010b210 */ /* 0x000fe40007ffe0ff */
[----:B------:R-:W-:Y:S01]  /*0ad0*/  ISETP.GT.U32.AND P3, PT, R0, R58, PT ;  /* 0x0000003a0000720c */ /* 0x000fe20003f64070 */
[----:B------:R-:W-:Y:S01]  /*0ae0*/  @!P5 IMAD.IADD R54, R54, 0x1, -R0 ;  /* 0x000000013636d824 */ /* 0x000fe200078e0a00 */
[----:B------:R-:W-:Y:S01]  /*0af0*/  ISETP.GT.U32.AND P5, PT, R9, R12, PT ;  /* 0x0000000c0900720c */ /* 0x000fe20003fa4070 */
[----:B------:R-:W-:-:S02]  /*0b00*/  IMAD R60, R0, R4, R7 ;  /* 0x00000004003c7224 */ /* 0x000fc400078e0207 */
[----:B------:R-:W-:Y:S02]  /*0b10*/  IMAD.MOV R3, RZ, RZ, -R3 ;  /* 0x000000ffff037224 */ /* 0x000fe400078e0a03 */
[----:B------:R-:W-:Y:S01]  /*0b20*/  @!P1 IMAD.IADD R26, R26, 0x1, -R0 ;  /* 0x000000011a1a9824 */ /* 0x000fe200078e0a00 */
[C---:B------:R-:W-:Y:S01]  /*0b30*/  ISETP.GT.U32.AND P1, PT, R0.reuse, R54, PT ;  /* 0x000000360000720c */ /* 0x040fe20003f24070 */
[----:B------:R-:W-:Y:S02]  /*0b40*/  IMAD R62, R0, R3, R11 ;  /* 0x00000003003e7224 */ /* 0x000fe400078e020b */
[----:B------:R-:W-:Y:S01]  /*0b50*/  @!P0 IMAD.IADD R6, R6, 0x1, -R9 ;  /* 0x0000000106068824 */ /* 0x000fe200078e0a09 */
[----:B------:R-:W-:Y:S01]  /*0b60*/  ISETP.GT.U32.AND P0, PT, R0, R60, PT ;  /* 0x0000003c0000720c */ /* 0x000fe20003f04070 */
[----:B------:R-:W-:-:S04]  /*0b70*/  IMAD.HI.U32 R3, R2, R5, RZ ;  /* 0x0000000502037227 */ /* 0x000fc800078e00ff */
[----:B------:R-:W-:Y:S01]  /*0b80*/  @!P6 IMAD.IADD R20, R20, 0x1, -R9 ;  /* 0x000000011414e824 */ /* 0x000fe200078e0a09 */
[----:B------:R-:W-:Y:S01]  /*0b90*/  ISETP.GT.U32.AND P6, PT, R0, R62, PT ;  /* 0x0000003e0000720c */ /* 0x000fe20003fc4070 */
[----:B------:R-:W-:Y:S01]  /*0ba0*/  VIADD R4, R67, 0x6 ;  /* 0x0000000643047836 */ /* 0x000fe20000000000 */
[----:B------:R-:W-:Y:S01]  /*0bb0*/  IADD3 R64, -R3, RZ, RZ ;  /* 0x000000ff03407210 */ /* 0x000fe20007ffe1ff */
[--C-:B------:R-:W-:Y:S01]  /*0bc0*/  @!P1 IMAD.IADD R54, R54, 0x1, -R0.reuse ;  /* 0x0000000136369824 */ /* 0x100fe200078e0a00 */
[----:B------:R-:W-:Y:S01]  /*0bd0*/  ISETP.GE.AND P1, PT, R10, RZ, PT ;  /* 0x000000ff0a00720c */ /* 0x000fe20003f26270 */
[--C-:B------:R-:W-:Y:S01]  /*0be0*/  @!P3 IMAD.IADD R58, R58, 0x1, -R0.reuse ;  /* 0x000000013a3ab824 */ /* 0x100fe200078e0a00 */
[----:B------:R-:W-:Y:S01]  /*0bf0*/  IABS R7, R4 ;  /* 0x0000000400077213 */ /* 0x000fe20000000000 */
[----:B------:R-:W-:Y:S01]  /*0c00*/  IMAD R64, R0, R64, R5 ;  /* 0x0000004000407224 */ /* 0x000fe200078e0205 */
[----:B------:R-:W-:Y:S01]  /*0c10*/  IADD3 R10, R67, 0x8, RZ ;  /* 0x00000008430a7810 */ /* 0x000fe20007ffe0ff */
[----:B------:R-:W-:Y:S01]  /*0c20*/  @!P0 IMAD.IADD R60, R60, 0x1, -R0 ;  /* 0x000000013c3c8824 */ /* 0x000fe200078e0a00 */
[C---:B------:R-:W-:Y:S01]  /*0c30*/  ISETP.GT.U32.AND P0, PT, R0.reuse, R58, PT ;  /* 0x0000003a0000720c */ /* 0x040fe20003f04070 */
[----:B------:R-:W-:Y:S01]  /*0c40*/  @!P2 IMAD.MOV R54, RZ, RZ, -R54 ;  /* 0x000000ffff36a224 */ /* 0x000fe200078e0a36 */
[----:B------:R-:W-:Y:S01]  /*0c50*/  ISETP.GT.U32.AND P2, PT, R0, R64, PT ;  /* 0x000000400000720c */ /* 0x000fe20003f44070 */
[----:B------:R-:W-:Y:S01]  /*0c60*/  @!P5 IMAD.IADD R12, R12, 0x1, -R9 ;  /* 0x000000010c0cd824 */ /* 0x000fe200078e0a09 */
[----:B------:R-:W-:Y:S01]  /*0c70*/  ISETP.GE.AND P5, PT, R8, RZ, PT ;  /* 0x000000ff0800720c */ /* 0x000fe20003fa6270 */
[----:B------:R-:W-:Y:S01]  /*0c80*/  IMAD.HI.U32 R3, R2, R7, RZ ;  /* 0x0000000702037227 */ /* 0x000fe200078e00ff */
[----:B------:R-:W-:-:S03]  /*0c90*/  ISETP.GE.AND P3, PT, R13, RZ, PT ;  /* 0x000000ff0d00720c */ /* 0x000fc60003f66270 */
[--C-:B------:R-:W-:Y:S01]  /*0ca0*/  @!P6 IMAD.IADD R62, R62, 0x1, -R0.reuse ;  /* 0x000000013e3ee824 */ /* 0x100fe200078e0a00 */
[----:B------:R-:W-:Y:S01]  /*0cb0*/  ISETP.GT.U32.AND P6, PT, R0, R60, PT ;  /* 0x0000003c0000720c */ /* 0x000fe20003fc4070 */
[----:B------:R-:W-:Y:S01]  /*0cc0*/  VIADD R8, R67, 0x7 ;  /* 0x0000000743087836 */ /* 0x000fe20000000000 */
[----:B------:R-:W-:Y:S01]  /*0cd0*/  IADD3 R3, -R3, RZ, RZ ;  /* 0x000000ff03037210 */ /* 0x000fe20007ffe1ff */
[--C-:B------:R-:W-:Y:S01]  /*0ce0*/  @!P0 IMAD.IADD R58, R58, 0x1, -R0.reuse ;  /* 0x000000013a3a8824 */ /* 0x100fe200078e0a00 */
[----:B------:R-:W-:Y:S01]  /*0cf0*/  ISETP.GE.AND P0, PT, R14, RZ, PT ;  /* 0x000000ff0e00720c */ /* 0x000fe20003f06270 */
[----:B------:R-:W-:Y:S01]  /*0d00*/  VIADD R11, R67, 0x9 ;  /* 0x00000009430b7836 */ /* 0x000fe20000000000 */
[----:B------:R-:W-:Y:S01]  /*0d10*/  IABS R5, R8 ;  /* 0x0000000800057213 */ /* 0x000fe20000000000 */
[----:B------:R-:W-:Y:S01]  /*0d20*/  IMAD R66, R0, R3, R7 ;  /* 0x0000000300427224 */ /* 0x000fe200078e0207 */
[----:B------:R-:W-:Y:S01]  /*0d30*/  IABS R7, R10 ;  /* 0x0000000a00077213 */ /* 0x000fe20000000000 */
[----:B------:R-:W-:Y:S01]  /*0d40*/  @!P2 IMAD.IADD R64, R64, 0x1, -R0 ;  /* 0x000000014040a824 */ /* 0x000fe200078e0a00 */
[----:B------:R-:W-:Y:S01]  /*0d50*/  IABS R9, R11 ;  /* 0x0000000b00097213 */ /* 0x000fe20000000000 */
[----:B------:R-:W-:Y:S01]  /*0d60*/  IMAD.HI.U32 R3, R2, R5, RZ ;  /* 0x0000000502037227 */ /* 0x000fe200078e00ff */
[----:B------:R-:W-:-:S03]  /*0d70*/  ISETP.GE.AND P2, PT, R8, RZ, PT ;  /* 0x000000ff0800720c */ /* 0x000fc60003f46270 */
[----:B------:R-:W-:Y:S01]  /*0d80*/  @!P6 IMAD.IADD R60, R60, 0x1, -R0 ;  /* 0x000000013c3ce824 */ /* 0x000fe200078e0a00 */
[C---:B------:R-:W-:Y:S01]  /*0d90*/  ISETP.GT.U32.AND P6, PT, R0.reuse, R66, PT ;  /* 0x000000420000720c */ /* 0x040fe20003fc4070 */
[----:B------:R-:W-:Y:S01]  /*0da0*/  @!P5 IMAD.MOV R58, RZ, RZ, -R58 ;  /* 0x000000ffff3ad224 */ /* 0x000fe200078e0a3a */
[C---:B------:R-:W-:Y:S01]  /*0db0*/  ISETP.GT.U32.AND P5, PT, R0.reuse, R64, PT ;  /* 0x000000400000720c */ /* 0x040fe20003fa4070 */
[----:B------:R-:W-:Y:S02]  /*0dc0*/  IMAD.MOV R3, RZ, RZ, -R3 ;  /* 0x000000ffff037224 */ /* 0x000fe400078e0a03 */
[----:B------:R-:W-:Y:S01]  /*0dd0*/  @!P4 IMAD.MOV R26, RZ, RZ, -R26 ;  /* 0x000000ffff1ac224 */ /* 0x000fe200078e0a1a */
[C---:B------:R-:W-:Y:S01]  /*0de0*/  ISETP.GT.U32.AND P4, PT, R0.reuse, R62, PT ;  /* 0x0000003e0000720c */ /* 0x040fe20003f84070 */
[----:B------:R-:W-:Y:S02]  /*0df0*/  IMAD R70, R0, R3, R5 ;  /* 0x0000000300467224 */ /* 0x000fe400078e0205 */
[----:B------:R-:W-:-:S04]  /*0e00*/  IMAD.HI.U32 R3, R2, R9, RZ ;  /* 0x0000000902037227 */ /* 0x000fc800078e00ff */
[----:B------:R-:W-:Y:S02]  /*0e10*/  IMAD.MOV R3, RZ, RZ, -R3 ;  /* 0x000000ffff037224 */ /* 0x000fe400078e0a03 */
[--C-:B------:R-:W-:Y:S02]  /*0e20*/  @!P6 IMAD.IADD R66, R66, 0x1, -R0.reuse ;  /* 0x000000014242e824 */ /* 0x100fe400078e0a00 */
[----:B------:R-:W-:Y:S02]  /*0e30*/  @!P5 IMAD.IADD R64, R64, 0x1, -R0 ;  /* 0x000000014040d824 */ /* 0x000fe400078e0a00 */
[----:B------:R-:W-:Y:S01]  /*0e40*/  IMAD R72, R0, R3, R9 ;  /* 0x0000000300487224 */ /* 0x000fe200078e0209 */
[----:B------:R-:W-:Y:S01]  /*0e50*/  @!P4 IADD3 R62, R62, -R0, RZ ;  /* 0x800000003e3ec210 */ /* 0x000fe20007ffe0ff */
[----:B------:R-:W-:Y:S01]  /*0e60*/  @!P0 IMAD.MOV R64, RZ, RZ, -R64 ;  /* 0x000000ffff408224 */ /* 0x000fe200078e0a40 */
[----:B------:R-:W-:Y:S01]  /*0e70*/  ISETP.GE.AND P4, PT, R4, RZ, PT ;  /* 0x000000ff0400720c */ /* 0x000fe20003f86270 */
[----:B------:R-:W-:Y:S01]  /*0e80*/  IMAD.HI.U32 R4, R2, R7, RZ ;  /* 0x0000000702047227 */ /* 0x000fe200078e00ff */
[----:B------:R-:W-:-:S02]  /*0e90*/  ISETP.GT.U32.AND P6, PT, R0, R66, PT ;  /* 0x000000420000720c */ /* 0x000fc40003fc4070 */
[----:B------:R-:W-:Y:S01]  /*0ea0*/  ISETP.GT.U32.AND P0, PT, R0, R72, PT ;  /* 0x000000480000720c */ /* 0x000fe20003f04070 */
[----:B------:R-:W-:Y:S01]  /*0eb0*/  @!P1 IMAD.MOV R60, RZ, RZ, -R60 ;  /* 0x000000ffff3c9224 */ /* 0x000fe200078e0a3c */
[----:B------:R-:W-:Y:S01]  /*0ec0*/  IADD3 R4, -R4, RZ, RZ ;  /* 0x000000ff04047210 */ /* 0x000fe20007ffe1ff */
[C---:B------:R-:W-:Y:S01]  /*0ed0*/  VIADD R8, R67.reuse, 0xb ;  /* 0x0000000b43087836 */ /* 0x040fe20000000000 */
[----:B------:R-:W-:Y:S01]  /*0ee0*/  ISETP.GT.U32.AND P1, PT, R0, R70, PT ;  /* 0x000000460000720c */ /* 0x000fe20003f24070 */
[C---:B------:R-:W-:Y:S01]  /*0ef0*/  VIADD R14, R67.reuse, 0x10 ;  /* 0x00000010430e7836 */ /* 0x040fe20000000000 */
[----:B------:R-:W-:Y:S01]  /*0f00*/  @!P3 IADD3 R62, -R62, RZ, RZ ;  /* 0x000000ff3e3eb210 */ /* 0x000fe20007ffe1ff */
[----:B------:R-:W-:Y:S01]  /*0f10*/  IMAD R68, R0, R4, R7 ;  /* 0x0000000400447224 */ /* 0x000fe200078e0207 */
[C---:B------:R-:W-:Y:S01]  /*0f20*/  IADD3 R4, R67.reuse, 0xa, RZ ;  /* 0x0000000a43047810 */ /* 0x040fe20007ffe0ff */
[C---:B------:R-:W-:Y:S01]  /*0f30*/  VIADD R23, R67.reuse, 0x72 ;  /* 0x0000007243177836 */ /* 0x040fe20000000000 */
[----:B------:R-:W-:Y:S01]  /*0f40*/  IABS R9, R8 ;  /* 0x0000000800097213 */ /* 0x000fe20000000000 */
[----:B------:R-:W-:Y:S01]  /*0f50*/  @!P6 IMAD.IADD R66, R66, 0x1, -R0 ;  /* 0x000000014242e824 */ /* 0x000fe200078e0a00 */
[----:B------:R-:W-:Y:S01]  /*0f60*/  ISETP.GT.U32.AND P5, PT, R0, R68, PT ;  /* 0x000000440000720c */ /* 0x000fe20003fa4070 */
[----:B------:R-:W-:Y:S01]  /*0f70*/  VIADD R22, R67, 0x71 ;  /* 0x0000007143167836 */ /* 0x000fe20000000000 */
[----:B------:R-:W-:Y:S01]  /*0f80*/  @!P0 IADD3 R72, R72, -R0, RZ ;  /* 0x8000000048488210 */ /* 0x000fe20007ffe0ff */
[----:B------:R-:W-:Y:S01]  /*0f90*/  @!P4 IMAD.MOV R66, RZ, RZ, -R66 ;  /* 0x000000ffff42c224 */ /* 0x000fe200078e0a42 */
[----:B------:R-:W-:Y:S01]  /*0fa0*/  IABS R7, R4 ;  /* 0x0000000400077213 */ /* 0x000fe20000000000 */
[----:B------:R-:W-:Y:S01]  /*0fb0*/  @!P1 IMAD.IADD R70, R70, 0x1, -R0 ;  /* 0x0000000146469824 */ /* 0x000fe200078e0a00 */
[----:B------:R-:W-:Y:S01]  /*0fc0*/  ISETP.GE.AND P4, PT, R4, RZ, PT ;  /* 0x000000ff0400720c */ /* 0x000fe20003f86270 */
[----:B------:R-:W-:Y:S01]  /*0fd0*/  IMAD.HI.U32 R4, R2, R9, RZ ;  /* 0x0000000902047227 */ /* 0x000fe200078e00ff */
[----:B------:R-:W-:-:S02]  /*0fe0*/  ISETP.GT.U32.AND P0, PT, R0, R72, PT ;  /* 0x000000480000720c */ /* 0x000fc40003f04070 */
[----:B------:R-:W-:Y:S01]  /*0ff0*/  ISETP.GT.U32.AND P1, PT, R0, R70, PT ;  /* 0x000000460000720c */ /* 0x000fe20003f24070 */
[----:B------:R-:W-:Y:S01]  /*1000*/  IMAD.MOV R4, RZ, RZ, -R4 ;  /* 0x000000ffff047224 */ /* 0x000fe200078e0a04 */
[----:B------:R-:W-:Y:S01]  /*1010*/  ISETP.GE.AND P3, PT, R10, RZ, PT ;  /* 0x000000ff0a00720c */ /* 0x000fe20003f66270 */
[----:B------:R-:W-:Y:S01]  /*1020*/  IMAD.HI.U32 R3, R2, R7, RZ ;  /* 0x0000000702037227 */ /* 0x000fe200078e00ff */
[----:B------:R-:W-:Y:S02]  /*1030*/  @!P5 IADD3 R68, R68, -R0, RZ ;  /* 0x800000004444d210 */ /* 0x000fe40007ffe0ff */
[----:B------:R-:W-:Y:S01]  /*1040*/  ISETP.GE.AND P6, PT, R11, RZ, PT ;  /* 0x000000ff0b00720c */ /* 0x000fe20003fc6270 */
[C---:B------:R-:W-:Y:S01]  /*1050*/  IMAD R74, R0.reuse, R4, R9 ;  /* 0x00000004004a7224 */ /* 0x040fe200078e0209 */
[----:B------:R-:W-:Y:S01]  /*1060*/  ISETP.GT.U32.AND P5, PT, R0, R68, PT ;  /* 0x000000440000720c */ /* 0x000fe20003fa4070 */
[----:B------:R-:W-:Y:S01]  /*1070*/  VIADD R10, R67, 0xc ;  /* 0x0000000c430a7836 */ /* 0x000fe20000000000 */
[----:B------:R-:W-:Y:S01]  /*1080*/  IADD3 R3, -R3, RZ, RZ ;  /* 0x000000ff03037210 */ /* 0x000fe20007ffe1ff */
[--C-:B------:R-:W-:Y:S01]  /*1090*/  @!P0 IMAD.IADD R72, R72, 0x1, -R0.reuse ;  /* 0x0000000148488824 */ /* 0x100fe200078e0a00 */
[----:B------:R-:W-:Y:S01]  /*10a0*/  ISETP.GT.U32.AND P0, PT, R0, R74, PT ;  /* 0x0000004a0000720c */ /* 0x000fe20003f04070 */
[----:B------:R-:W-:Y:S01]  /*10b0*/  @!P1 IMAD.IADD R70, R70, 0x1, -R0 ;  /* 0x0000000146469824 */ /* 0x000fe200078e0a00 */
[----:B------:R-:W-:Y:S01]  /*10c0*/  IABS R11, R10 ;  /* 0x0000000a000b7213 */ /* 0x000fe20000000000 */
[----:B------:R-:W-:Y:S01]  /*10d0*/  IMAD R76, R0, R3, R7 ;  /* 0x00000003004c7224 */ /* 0x000fe200078e0207 */
[----:B------:R-:W-:Y:S01]  /*10e0*/  ISETP.GE.AND P1, PT, R8, RZ, PT ;  /* 0x000000ff0800720c */ /* 0x000fe20003f26270 */
[----:B------:R-:W-:Y:S01]  /*10f0*/  VIADD R3, R67, 0xd ;  /* 0x0000000d43037836 */ /* 0x000fe20000000000 */
[----:B------:R-:W-:Y:S01]  /*1100*/  IABS R15, R14 ;  /* 0x0000000e000f7213 */ /* 0x000fe20000000000 */
[----:B------:R-:W-:-:S03]  /*1110*/  IMAD.HI.U32 R5, R2, R11, RZ ;  /* 0x0000000b02057227 */ /* 0x000fc600078e00ff */
[----:B------:R-:W-:Y:S01]  /*1120*/  IABS R9, R3 ;  /* 0x0000000300097213 */ /* 0x000fe20000000000 */
[----:B------:R-:W-:Y:S01]  /*1130*/  @!P2 IMAD.MOV R70, RZ, RZ, -R70 ;  /* 0x000000ffff46a224 */ /* 0x000fe200078e0a46 */
[----:B------:R-:W-:Y:S01]  /*1140*/  ISETP.GT.U32.AND P2, PT, R0, R76, PT ;  /* 0x0000004c0000720c */ /* 0x000fe20003f44070 */
[----:B------:R-:W-:Y:S02]  /*1150*/  IMAD.MOV R5, RZ, RZ, -R5 ;  /* 0x000000ffff057224 */ /* 0x000fe400078e0a05 */
[--C-:B------:R-:W-:Y:S01]  /*1160*/  @!P5 IMAD.IADD R68, R68, 0x1, -R0.reuse ;  /* 0x000000014444d824 */ /* 0x100fe200078e0a00 */
[----:B------:R-:W-:Y:S01]  /*1170*/  ISETP.GE.AND P5, PT, R10, RZ, PT ;  /* 0x000000ff0a00720c */ /* 0x000fe20003fa6270 */
[C---:B------:R-:W-:Y:S01]  /*1180*/  VIADD R8, R67.reuse, 0xe ;  /* 0x0000000e43087836 */ /* 0x040fe20000000000 */
[----:B------:R-:W-:Y:S01]  /*1190*/  IADD3 R10, R67, 0xf, RZ ;  /* 0x0000000f430a7810 */ /* 0x000fe20007ffe0ff */
[----:B------:R-:W-:Y:S02]  /*11a0*/  @!P0 IMAD.IADD R74, R74, 0x1, -R0 ;  /* 0x000000014a4a8824 */ /* 0x000fe400078e0a00 */
[----:B------:R-:W-:Y:S01]  /*11b0*/  IMAD R82, R0, R5, R11 ;  /* 0x0000000500527224 */ /* 0x000fe200078e020b */
[----:B------:R-:W-:Y:S01]  /*11c0*/  IABS R11, R8 ;  /* 0x00000008000b7213 */ /* 0x000fe20000000000 */
[----:B------:R-:W-:Y:S01]  /*11d0*/  @!P3 IMAD.MOV R68, RZ, RZ, -R68 ;  /* 0x000000ffff44b224 */ /* 0x000fe200078e0a44 */
[----:B------:R-:W-:Y:S01]  /*11e0*/  ISETP.GE.AND P3, PT, R3, RZ, PT ;  /* 0x000000ff0300720c */ /* 0x000fe20003f66270 */
[----:B------:R-:W-:Y:S01]  /*11f0*/  IMAD.HI.U32 R3, R2, R9, RZ ;  /* 0x0000000902037227 */ /* 0x000fe200078e00ff */
[----:B------:R-:W-:-:S02]  /*1200*/  ISETP.GT.U32.AND P0, PT, R0, R74, PT ;  /* 0x0000004a0000720c */ /* 0x000fc40003f04070 */
[----:B------:R-:W-:Y:S01]  /*1210*/  @!P2 IADD3 R76, R76, -R0, RZ ;  /* 0x800000004c4ca210 */ /* 0x000fe20007ffe0ff */
[----:B------:R-:W-:Y:S01]  /*1220*/  @!P6 IMAD.MOV R72, RZ, RZ, -R72 ;  /* 0x000000ffff48e224 */ /* 0x000fe200078e0a48 */
[----:B------:R-:W-:Y:S01]  /*1230*/  ISETP.GT.U32.AND P6, PT, R0, R82, PT ;  /* 0x000000520000720c */ /* 0x000fe20003fc4070 */
[----:B------:R-:W-:Y:S01]  /*1240*/  IMAD.HI.U32 R4, R2, R11, RZ ;  /* 0x0000000b02047227 */ /* 0x000fe200078e00ff */
[C---:B------:R-:W-:Y:S02]  /*1250*/  ISETP.GT.U32.AND P2, PT, R0.reuse, R76, PT ;  /* 0x0000004c0000720c */ /* 0x040fe40003f44070 */
[----:B------:R-:W-:Y:S01]  /*1260*/  IABS R13, R10 ;  /* 0x0000000a000d7213 */ /* 0x000fe20000000000 */
[----:B------:R-:W-:Y:S02]  /*1270*/  IMAD.MOV R3, RZ, RZ, -R3 ;  /* 0x000000ffff037224 */ /* 0x000fe400078e0a03 */
[----:B------:R-:W-:Y:S02]  /*1280*/  IMAD.MOV R4, RZ, RZ, -R4 ;  /* 0x000000ffff047224 */ /* 0x000fe400078e0a04 */
[----:B------:R-:W-:-:S02]  /*1290*/  IMAD R78, R0, R3, R9 ;  /* 0x00000003004e7224 */ /* 0x000fc400078e0209 */
[----:B------:R-:W-:Y:S01]  /*12a0*/  IMAD R80, R0, R4, R11 ;  /* 0x0000000400507224 */ /* 0x000fe200078e020b */
[----:B------:R-:W-:Y:S01]  /*12b0*/  IABS R11, R17 ;  /* 0x00000011000b7213 */ /* 0x000fe20000000000 */
[----:B------:R-:W-:Y:S01]  /*12c0*/  @!P0 IMAD.IADD R74, R74, 0x1, -R0 ;  /* 0x000000014a4a8824 */ /* 0x000fe200078e0a00 */
[----:B------:R-:W-:Y:S01]  /*12d0*/  ISETP.GT.U32.AND P0, PT, R0, R78, PT ;  /* 0x0000004e0000720c */ /* 0x000fe20003f04070 */
[----:B------:R-:W-:-:S04]  /*12e0*/  IMAD.HI.U32 R5, R2, R13, RZ ;  /* 0x0000000d02057227 */ /* 0x000fc800078e00ff */
[--C-:B------:R-:W-:Y:S01]  /*12f0*/  @!P6 IMAD.IADD R82, R82, 0x1, -R0.reuse ;  /* 0x000000015252e824 */ /* 0x100fe200078e0a00 */
[----:B------:R-:W-:Y:S01]  /*1300*/  ISETP.GT.U32.AND P6, PT, R0, R80, PT ;  /* 0x000000500000720c */ /* 0x000fe20003fc4070 */
[----:B------:R-:W-:Y:S01]  /*1310*/  @!P2 IMAD.IADD R76, R76, 0x1, -R0 ;  /* 0x000000014c4ca824 */ /* 0x000fe200078e0a00 */
[----:B------:R-:W-:Y:S01]  /*1320*/  IADD3 R5, -R5, RZ, RZ ;  /* 0x000000ff05057210 */ /* 0x000fe20007ffe1ff */
[----:B------:R-:W-:Y:S01]  /*1330*/  IMAD.HI.U32 R7, R2, R15, RZ ;  /* 0x0000000f02077227 */ /* 0x000fe200078e00ff */
[----:B------:R-:W-:Y:S02]  /*1340*/  ISETP.GE.AND P2, PT, R8, RZ, PT ;  /* 0x000000ff0800720c */ /* 0x000fe40003f46270 */
[C---:B------:R-:W-:Y:S01]  /*1350*/  IADD3 R8, R67.reuse, 0x11, RZ ;  /* 0x0000001143087810 */ /* 0x040fe20007ffe0ff */
[----:B------:R-:W-:Y:S01]  /*1360*/  IMAD R84, R0, R5, R13 ;  /* 0x0000000500547224 */ /* 0x000fe200078e020d */
[----:B------:R-:W-:Y:S01]  /*1370*/  @!P4 IADD3 R76, -R76, RZ, RZ ;  /* 0x000000ff4c4cc210 */ /* 0x000fe20007ffe1ff */
[----:B------:R-:W-:Y:S01]  /*1380*/  IMAD.MOV R7, RZ, RZ, -R7 ;  /* 0x000000ffff077224 */ /* 0x000fe200078e0a07 */
[----:B------:R-:W-:Y:S01]  /*1390*/  IABS R5, R8 ;  /* 0x0000000800057213 */ /* 0x000fe20000000000 */
[----:B------:R-:W-:-:S02]  /*13a0*/  VIADD R13, R67, 0x12 ;  /* 0x00000012430d7836 */ /* 0x000fc40000000000 */
[--C-:B------:R-:W-:Y:S01]  /*13b0*/  @!P0 IMAD.IADD R78, R78, 0x1, -R0.reuse ;  /* 0x000000014e4e8824 */ /* 0x100fe200078e0a00 */
[C---:B------:R-:W-:Y:S01]  /*13c0*/  ISETP.GT.U32.AND P0, PT, R0.reuse, R82, PT ;  /* 0x000000520000720c */ /* 0x040fe20003f04070 */
[----:B------:R-:W-:Y:S01]  /*13d0*/  IMAD R94, R0, R7, R15 ;  /* 0x00000007005e7224 */ /* 0x000fe200078e020f */
[----:B------:R-:W-:Y:S01]  /*13e0*/  IABS R7, R13 ;  /* 0x0000000d00077213 */ /* 0x000fe20000000000 */
[----:B------:R-:W-:Y:S01]  /*13f0*/  @!P6 IMAD.IADD R80, R80, 0x1, -R0 ;  /* 0x000000015050e824 */ /* 0x000fe200078e0a00 */
[----:B------:R-:W-:Y:S01]  /*1400*/  ISETP.GT.U32.AND P4, PT, R0, R78, PT ;  /* 0x0000004e0000720c */ /* 0x000fe20003f84070 */
[----:B------:R-:W-:-:S03]  /*1410*/  IMAD.HI.U32 R3, R2, R5, RZ ;  /* 0x0000000502037227 */ /* 0x000fc600078e00ff */
[----:B------:R-:W-:Y:S01]  /*1420*/  ISETP.GT.U32.AND P6, PT, R0, R80, PT ;  /* 0x000000500000720c */ /* 0x000fe20003fc4070 */
[----:B------:R-:W-:-:S04]  /*1430*/  IMAD.HI.U32 R4, R2, R7, RZ ;  /* 0x0000000702047227 */ /* 0x000fc800078e00ff */
[----:B------:R-:W-:Y:S01]  /*1440*/  IMAD.MOV R3, RZ, RZ, -R3 ;  /* 0x000000ffff037224 */ /* 0x000fe200078e0a03 */
[----:B------:R-:W-:Y:S01]  /*1450*/  @!P0 IADD3 R82, R82, -R0, RZ ;  /* 0x8000000052528210 */ /* 0x000fe20007ffe0ff */
[----:B------:R-:W-:Y:S01]  /*1460*/  IMAD.MOV R92, RZ, RZ, -R4 ;  /* 0x000000ffff5c7224 */ /* 0x000fe200078e0a04 */
[C---:B------:R-:W-:Y:S01]  /*1470*/  ISETP.GT.U32.AND P0, PT, R0.reuse, R94, PT ;  /* 0x0000005e0000720c */ /* 0x040fe20003f04070 */
[----:B------:R-:W-:Y:S01]  /*1480*/  @!P1 IMAD.MOV R74, RZ, RZ, -R74 ;  /* 0x000000ffff4a9224 */ /* 0x000fe200078e0a4a */
[C---:B------:R-:W-:Y:S01]  /*1490*/  ISETP.GT.U32.AND P1, PT, R0.reuse, R84, PT ;  /* 0x000000540000720c */ /* 0x040fe20003f24070 */
[C---:B------:R-:W-:Y:S02]  /*14a0*/  IMAD R88, R0.reuse, R3, R5 ;  /* 0x0000000300587224 */ /* 0x040fe400078e0205 */
[----:B------:R-:W-:Y:S01]  /*14b0*/  IMAD R92, R0, R92, R7 ;  /* 0x0000005c005c7224 */ /* 0x000fe200078e0207 */
[----:B------:R-:W-:Y:S01]  /*14c0*/  @!P6 IADD3 R80, R80, -R0, RZ ;  /* 0x800000005050e210 */ /* 0x000fe20007ffe0ff */
[----:B------:R-:W-:Y:S01]  /*14d0*/  @!P4 IMAD.IADD R78, R78, 0x1, -R0 ;  /* 0x000000014e4ec824 */ /* 0x000fe200078e0a00 */
[C---:B------:R-:W-:Y:S01]  /*14e0*/  ISETP.GT.U32.AND P4, PT, R0.reuse, R88, PT ;  /* 0x000000580000720c */ /* 0x040fe20003f84070 */
[----:B------:R-:W-:Y:S01]  /*14f0*/  VIADD R15, R67, 0x13 ;  /* 0x00000013430f7836 */ /* 0x000fe20000000000 */
[----:B------:R-:W-:Y:S01]  /*1500*/  ISETP.GT.U32.AND P6, PT, R0, R92, PT ;  /* 0x0000005c0000720c */ /* 0x000fe20003fc4070 */
[----:B------:R-:W-:Y:S01]  /*1510*/  @!P5 IMAD.MOV R82, RZ, RZ, -R82 ;  /* 0x000000ffff52d224 */ /* 0x000fe200078e0a52 */
[----:B------:R-:W-:Y:S01]  /*1520*/  @!P3 IADD3 R78, -R78, RZ, RZ ;  /* 0x000000ff4e4eb210 */ /* 0x000fe20007ffe1ff */
[--C-:B------:R-:W-:Y:S01]  /*1530*/  @!P0 IMAD.IADD R94, R94, 0x1, -R0.reuse ;  /* 0x000000015e5e8824 */ /* 0x100fe200078e0a00 */
[----:B------:R-:W-:Y:S01]  /*1540*/  IABS R9, R15 ;  /* 0x0000000f00097213 */ /* 0x000fe20000000000 */
[----:B------:R-:W-:Y:S01]  /*1550*/  @!P1 IMAD.IADD R84, R84, 0x1, -R0 ;  /* 0x0000000154549824 */ /* 0x000fe200078e0a00 */
[----:B------:R-:W-:Y:S01]  /*1560*/  ISETP.GE.AND P1, PT, R10, RZ, PT ;  /* 0x000000ff0a00720c */ /* 0x000fe20003f26270 */
[----:B------:R-:W-:Y:S01]  /*1570*/  IMAD.HI.U32 R4, R2, R11, RZ ;  /* 0x0000000b02047227 */ /* 0x000fe200078e00ff */
[----:B------:R-:W-:-:S02]  /*1580*/  ISETP.GT.U32.AND P5, PT, R0, R94, PT ;  /* 0x0000005e0000720c */ /* 0x000fc40003fa4070 */
[C---:B------:R-:W-:Y:S01]  /*1590*/  IADD3 R10, R67.reuse, 0x16, RZ ;  /* 0x00000016430a7810 */ /* 0x040fe20007ffe0ff */
[----:B------:R-:W-:Y:S01]  /*15a0*/  IMAD.HI.U32 R3, R2, R9, RZ ;  /* 0x0000000902037227 */ /* 0x000fe200078e00ff */
[----:B------:R-:W-:Y:S02]  /*15b0*/  ISETP.GE.AND P0, PT, R14, RZ, PT ;  /* 0x000000ff0e00720c */ /* 0x000fe40003f06270 */
[----:B------:R-:W-:Y:S01]  /*15c0*/  IABS R7, R10 ;  /* 0x0000000a00077213 */ /* 0x000fe20000000000 */
[--C-:B------:R-:W-:Y:S01]  /*15d0*/  @!P4 IMAD.IADD R88, R88, 0x1, -R0.reuse ;  /* 0x000000015858c824 */ /* 0x100fe200078e0a00 */
[----:B------:R-:W-:Y:S01]  /*15e0*/  ISETP.GT.U32.AND P4, PT, R0, R84, PT ;  /* 0x000000540000720c */ /* 0x000fe20003f84070 */
[----:B------:R-:W-:Y:S01]  /*15f0*/  IMAD.MOV R3, RZ, RZ, -R3 ;  /* 0x000000ffff037224 */ /* 0x000fe200078e0a03 */
[----:B------:R-:W-:Y:S01]  /*1600*/  IADD3 R14, R67, 0x20, RZ ;  /* 0x00000020430e7810 */ /* 0x000fe20007ffe0ff */
[----:B------:R-:W-:Y:S01]  /*1610*/  @!P6 IMAD.IADD R92, R92, 0x1, -R0 ;  /* 0x000000015c5ce824 */ /* 0x000fe200078e0a00 */
[C---:B------:R-:W-:Y:S01]  /*1620*/  ISETP.GT.U32.AND P6, PT, R0.reuse, R88, PT ;  /* 0x000000580000720c */ /* 0x040fe20003fc4070 */
[----:B------:R-:W-:-:S02]  /*1630*/  IMAD R86, R0, R3, R9 ;  /* 0x0000000300567224 */ /* 0x000fc400078e0209 */
[----:B------:R-:W-:Y:S01]  /*1640*/  IMAD.MOV R4, RZ, RZ, -R4 ;  /* 0x000000ffff047224 */ /* 0x000fe200078e0a04 */
[C---:B------:R-:W-:Y:S01]  /*1650*/  ISETP.GT.U32.AND P3, PT, R0.reuse, R92, PT ;  /* 0x0000005c0000720c */ /* 0x040fe20003f64070 */
[----:B------:R-:W-:Y:S02]  /*1660*/  VIADD R9, R67, 0x15 ;  /* 0x0000001543097836 */ /* 0x000fe40000000000 */
[----:B------:R-:W-:Y:S02]  /*1670*/  IMAD R90, R0, R4, R11 ;  /* 0x00000004005a7224 */ /* 0x000fe400078e020b */
[--C-:B------:R-:W-:Y:S01]  /*1680*/  @!P4 IMAD.IADD R84, R84, 0x1, -R0.reuse ;  /* 0x000000015454c824 */ /* 0x100fe200078e0a00 */
[----:B------:R-:W-:Y:S01]  /*1690*/  IABS R5, R9 ;  /* 0x0000000900057213 */ /* 0x000fe20000000000 */
[----:B------:R-:W-:Y:S01]  /*16a0*/  @!P5 IMAD.IADD R94, R94, 0x1, -R0 ;  /* 0x000000015e5ed824 */ /* 0x000fe200078e0a00 */
[----:B------:R-:W-:Y:S01]  /*16b0*/  ISETP.GE.AND P4, PT, R8, RZ, PT ;  /* 0x000000ff0800720c */ /* 0x000fe20003f86270 */
[----:B------:R-:W-:Y:S01]  /*16c0*/  IMAD.HI.U32 R4, R2, R7, RZ ;  /* 0x0000000702047227 */ /* 0x000fe200078e00ff */
[----:B------:R-:W-:-:S02]  /*16d0*/  ISETP.GT.U32.AND P5, PT, R0, R90, PT ;  /* 0x0000005a0000720c */ /* 0x000fc40003fa4070 */
[----:B------:R-:W-:Y:S01]  /*16e0*/  @!P6 IADD3 R88, R88, -R0, RZ ;  /* 0x800000005858e210 */ /* 0x000fe20007ffe0ff */
[----:B------:R-:W-:Y:S01]  /*16f0*/  IMAD.HI.U32 R3, R2, R5, RZ ;  /* 0x0000000502037227 */ /* 0x000fe200078e00ff */
[----:B------:R-:W-:Y:S02]  /*1700*/  ISETP.GE.AND P6, PT, R13, RZ, PT ;  /* 0x000000ff0d00720c */ /* 0x000fe40003fc6270 */
[----:B------:R-:W-:Y:S01]  /*1710*/  IADD3 R4, -R4, RZ, RZ ;  /* 0x000000ff04047210 */ /* 0x000fe20007ffe1ff */
[----:B------:R-:W-:Y:S02]  /*1720*/  IMAD.MOV R3, RZ, RZ, -R3 ;  /* 0x000000ffff037224 */ /* 0x000fe400078e0a03 */
[----:B------:R-:W-:Y:S01]  /*1730*/  @!P2 IMAD.MOV R80, RZ, RZ, -R80 ;  /* 0x000000ffff50a224 */ /* 0x000fe200078e0a50 */
[C---:B------:R-:W-:Y:S01]  /*1740*/  ISETP.GT.U32.AND P2, PT, R0.reuse, R86, PT ;  /* 0x000000560000720c */ /* 0x040fe20003f44070 */
[----:B------:R-:W-:Y:S01]  /*1750*/  IMAD R96, R0, R3, R5 ;  /* 0x0000000300607224 */ /* 0x000fe200078e0205 */
[----:B------:R-:W-:Y:S01]  /*1760*/  @!P4 IADD3 R88, -R88, RZ, RZ ;  /* 0x000000ff5858c210 */ /* 0x000fe20007ffe1ff */
[--C-:B------:R-:W-:Y:S01]  /*1770*/  @!P3 IMAD.IADD R92, R92, 0x1, -R0.reuse ;  /* 0x000000015c5cb824 */ /* 0x100fe200078e0a00 */
[----:B------:R-:W-:Y:S01]  /*1780*/  ISETP.GE.AND P3, PT, R15, RZ, PT ;  /* 0x000000ff0f00720c */ /* 0x000fe20003f66270 */
[----:B------:R-:W-:Y:S01]  /*1790*/  @!P5 IMAD.IADD R90, R90, 0x1, -R0 ;  /* 0x000000015a5ad824 */ /* 0x000fe200078e0a00 */
[C---:B------:R-:W-:Y:S01]  /*17a0*/  ISETP.GT.U32.AND P4, PT, R0.reuse, R96, PT ;  /* 0x000000600000720c */ /* 0x040fe20003f84070 */
[C---:B------:R-:W-:Y:S01]  /*17b0*/  IMAD R98, R0.reuse, R4, R7 ;  /* 0x0000000400627224 */ /* 0x040fe200078e0207 */
[----:B------:R-:W-:Y:S01]  /*17c0*/  ISETP.GE.AND P5, PT, R9, RZ, PT ;  /* 0x000000ff0900720c */ /* 0x000fe20003fa6270 */
[----:B------:R-:W-:Y:S01]  /*17d0*/  @!P0 IMAD.MOV R94, RZ, RZ, -R94 ;  /* 0x000000ffff5e8224 */ /* 0x000fe200078e0a5e */
[C---:B------:R-:W-:Y:S01]  /*17e0*/  ISETP.GT.U32.AND P0, PT, R0.reuse, R90, PT ;  /* 0x0000005a0000720c */ /* 0x040fe20003f04070 */
[----:B------:R-:W-:Y:S01]  /*17f0*/  @!P6 IMAD.MOV R92, RZ, RZ, -R92 ;  /* 0x000000ffff5ce224 */ /* 0x000fe200078e0a5c */
[----:B------:R-:W-:Y:S01]  /*1800*/  ISETP.GT.U32.AND P6, PT, R0, R98, PT ;  /* 0x000000620000720c */ /* 0x000fe20003fc4070 */
[----:B------:R-:W-:Y:S01]  /*1810*/  @!P2 IMAD.IADD R86, R86, 0x1, -R0 ;  /* 0x000000015656a824 */ /* 0x000fe200078e0a00 */
[----:B------:R-:W-:Y:S01]  /*1820*/  ISETP.GE.AND P2, PT, R17, RZ, PT ;  /* 0x000000ff1100720c */ /* 0x000fe20003f46270 */
[C---:B------:R-:W-:Y:S01]  /*1830*/  VIADD R3, R67.reuse, 0x17 ;  /* 0x0000001743037836 */ /* 0x040fe20000000000 */
[C---:B------:R-:W-:Y:S01]  /*1840*/  IADD3 R15, R67.reuse, 0x3d, RZ ;  /* 0x0000003d430f7810 */ /* 0x040fe20007ffe0ff */
[----:B------:R-:W-:Y:S01]  /*1850*/  @!P1 IMAD.MOV R84, RZ, RZ, -R84 ;  /* 0x000000ffff549224 */ /* 0x000fe200078e0a54 */
[----:B------:R-:W-:Y:S01]  /*1860*/  ISETP.GT.U32.AND P1, PT, R0, R86, PT ;  /* 0x000000560000720c */ /* 0x000fe20003f24070 */
[----:B------:R-:W-:Y:S01]  /*1870*/  @!P4 IMAD.IADD R96, R96, 0x1, -R0 ;  /* 0x000000016060c824 */ /* 0x000fe200078e0a00 */
[----:B------:R-:W-:Y:S01]  /*1880*/  IABS R5, R3 ;  /* 0x0000000300057213 */ /* 0x000fe20000000000 */
[----:B------:R-:W-:-:S02]  /*1890*/  VIADD R4, R67, 0x18 ;  /* 0x0000001843047836 */ /* 0x000fc40000000000 */
[--C-:B------:R-:W-:Y:S01]  /*18a0*/  @!P0 IMAD.IADD R90, R90, 0x1, -R0.reuse ;  /* 0x000000015a5a8824 */ /* 0x100fe200078e0a00 */
[----:B------:R-:W-:Y:S01]  /*18b0*/  ISETP.GE.AND P0, PT, R3, RZ, PT ;  /* 0x000000ff0300720c */ /* 0x000fe20003f06270 */
[----:B------:R-:W-:Y:S01]  /*18c0*/  @!P6 IMAD.IADD R98, R98, 0x1, -R0 ;  /* 0x000000016262e824 */ /* 0x000fe200078e0a00 */
[----:B------:R-:W-:Y:S01]  /*18d0*/  ISETP.GT.U32.AND P6, PT, R0, R96, PT ;  /* 0x000000600000720c */ /* 0x000fe20003fc4070 */
[----:B------:R-:W-:Y:S01]  /*18e0*/  IMAD.HI.U32 R3, R2, R5, RZ ;  /* 0x0000000502037227 */ /* 0x000fe200078e00ff */
[----:B------:R-:W-:Y:S02]  /*18f0*/  IABS R7, R4 ;  /* 0x0000000400077213 */ /* 0x000fe40000000000 */
[----:B------:R-:W-:Y:S01]  /*1900*/  ISETP.GE.AND P4, PT, R4, RZ, PT ;  /* 0x000000ff0400720c */ /* 0x000fe20003f86270 */
[----:B------:R-:W-:Y:S01]  /*1910*/  IMAD.MOV R3, RZ, RZ, -R3 ;  /* 0x000000ffff037224 */ /* 0x000fe200078e0a03 */
[----:B------:R-:W-:Y:S01]  /*1920*/  @!P1 IADD3 R86, R86, -R0, RZ ;  /* 0x8000000056569210 */ /* 0x000fe20007ffe0ff */
[----:B------:R-:W-:Y:S01]  /*1930*/  IMAD.HI.U32 R4, R2, R7, RZ ;  /* 0x0000000702047227 */ /* 0x000fe200078e00ff */
[----:B------:R-:W-:-:S02]  /*1940*/  @!P2 IADD3 R90, -R90, RZ, RZ ;  /* 0x000000ff5a5aa210 */ /* 0x000fc40007ffe1ff */
[----:B------:R-:W-:Y:S01]  /*1950*/  @!P3 IADD3 R86, -R86, RZ, RZ ;  /* 0x000000ff5656b210 */ /* 0x000fe20007ffe1ff */
[C---:B------:R-:W-:Y:S01]  /*1960*/  IMAD R100, R0.reuse, R3, R5 ;  /* 0x0000000300647224 */ /* 0x040fe200078e0205 */
[----:B------:R-:W-:Y:S01]  /*1970*/  ISETP.GT.U32.AND P3, PT, R0, R98, PT ;  /* 0x000000620000720c */ /* 0x000fe20003f64070 */
[C---:B------:R-:W-:Y:S01]  /*1980*/  VIADD R8, R67.reuse, 0x19 ;  /* 0x0000001943087836 */ /* 0x040fe20000000000 */
[----:B------:R-:W-:Y:S01]  /*1990*/  ISETP.GE.AND P1, PT, R10, RZ, PT ;  /* 0x000000ff0a00720c */ /* 0x000fe20003f26270 */
[----:B------:R-:W-:Y:S01]  /*19a0*/  @!P6 IMAD.IADD R96, R96, 0x1, -R0 ;  /* 0x000000016060e824 */ /* 0x000fe200078e0a00 */
[----:B------:R-:W-:Y:S01]  /*19b0*/  ISETP.GT.U32.AND P6, PT, R0, R100, PT ;  /* 0x000000640000720c */ /* 0x000fe20003fc4070 */
[----:B------:R-:W-:Y:S01]  /*19c0*/  IMAD.MOV R4, RZ, RZ, -R4 ;  /* 0x000000ffff047224 */ /* 0x000fe200078e0a04 */
[----:B------:R-:W-:Y:S01]  /*19d0*/  ISETP.GE.AND P2, PT, R8, RZ, PT ;  /* 0x000000ff0800720c */ /* 0x000fe20003f46270 */
[C---:B------:R-:W-:Y:S01]  /*19e0*/  VIADD R3, R67.reuse, 0x1a ;  /* 0x0000001a43037836 */ /* 0x040fe20000000000 */
[----:B------:R-:W-:Y:S01]  /*19f0*/  IABS R8, R8 ;  /* 0x0000000800087213 */ /* 0x000fe20000000000 */
[----:B------:R-:W-:Y:S01]  /*1a00*/  IMAD R102, R0, R4, R7 ;  /* 0x0000000400667224 */ /* 0x000fe200078e0207 */
[----:B------:R-:W-:Y:S01]  /*1a10*/  @!P5 IADD3 R96, -R96, RZ, RZ ;  /* 0x000000ff6060d210 */ /* 0x000fe20007ffe1ff */
[C---:B------:R-:W-:Y:S01]  /*1a20*/  VIADD R4, R67.reuse, 0x1b ;  /* 0x0000001b43047836 */ /* 0x040fe20000000000 */
[----:B------:R-:W-:Y:S01]  /*1a30*/  IABS R7, R3 ;  /* 0x0000000300077213 */ /* 0x000fe20000000000 */
[----:B------:R-:W-:Y:S01]  /*1a40*/  IMAD.MOV.U32 R5, RZ, RZ, R8 ;  /* 0x000000ffff057224 */ /* 0x000fe200078e0008 */
[----:B------:R-:W-:Y:S01]  /*1a50*/  ISETP.GT.U32.AND P5, PT, R0, R102, PT ;  /* 0x000000660000720c */ /* 0x000fe20003fa4070 */
[----:B------:R-:W-:Y:S01]  /*1a60*/  VIADD R8, R67, 0x1c ;  /* 0x0000001c43087836 */ /* 0x000fe20000000000 */
[----:B------:R-:W-:Y:S01]  /*1a70*/  @!P3 IADD3 R98, R98, -R0, RZ ;  /* 0x800000006262b210 */ /* 0x000fe20007ffe0ff */
[----:B------:R-:W-:Y:S01]  /*1a80*/  @!P6 IMAD.IADD R100, R100, 0x1, -R0 ;  /* 0x000000016464e824 */ /* 0x000fe200078e0a00 */
[----:B------:R-:W-:Y:S01]  /*1a90*/  ISETP.GE.AND P3, PT, R3, RZ, PT ;  /* 0x000000ff0300720c */ /* 0x000fe20003f66270 */
[----:B------:R-:W-:Y:S01]  /*1aa0*/  IMAD.HI.U32 R3, R2, R5, RZ ;  /* 0x0000000502037227 */ /* 0x000fe200078e00ff */
[----:B------:R-:W-:-:S02]  /*1ab0*/  IABS R9, R8 ;  /* 0x0000000800097213 */ /* 0x000fc40000000000 */
[----:B------:R-:W-:Y:S01]  /*1ac0*/  ISETP.GT.U32.AND P6, PT, R0, R100, PT ;  /* 0x000000640000720c */ /* 0x000fe20003fc4070 */
[----:B------:R-:W-:Y:S01]  /*1ad0*/  @!P1 IMAD.MOV R98, RZ, RZ, -R98 ;  /* 0x000000ffff629224 */ /* 0x000fe200078e0a62 */
[----:B------:R-:W-:Y:S01]  /*1ae0*/  ISETP.GE.AND P1, PT, R4, RZ, PT ;  /* 0x000000ff0400720c */ /* 0x000fe20003f26270 */
[----:B------:R-:W-:Y:S01]  /*1af0*/  IMAD.MOV R104, RZ, RZ, -R3 ;  /* 0x000000ffff687224 */ /* 0x000fe200078e0a03 */
[----:B------:R-:W-:Y:S01]  /*1b00*/  IABS R4, R4 ;  /* 0x0000000400047213 */ /* 0x000fe20000000000 */
[----:B------:R-:W-:-:S04]  /*1b10*/  IMAD.HI.U32 R3, R2, R7, RZ ;  /* 0x0000000702037227 */ /* 0x000fc800078e00ff */
[----:B------:R-:W-:Y:S01]  /*1b20*/  IMAD R104, R0, R104, R5 ;  /* 0x0000006800687224 */ /* 0x000fe200078e0205 */
[----:B------:R-:W-:Y:S01]  /*1b30*/  MOV R5, R4 ;  /* 0x0000000400057202 */ /* 0x000fe20000000f00 */
[----:B------:R-:W-:Y:S02]  /*1b40*/  IMAD.MOV R3, RZ, RZ, -R3 ;  /* 0x000000ffff037224 */ /* 0x000fe400078e0a03 */
[----:B------:R-:W-:Y:S02]  /*1b50*/  @!P5 IMAD.IADD R102, R102, 0x1, -R0 ;  /* 0x000000016666d824 */ /* 0x000fe400078e0a00 */
[----:B------:R-:W-:Y:S02]  /*1b60*/  IMAD R106, R0, R3, R7 ;  /* 0x00000003006a7224 */ /* 0x000fe400078e0207 */
[----:B------:R-:W-:Y:S01]  /*1b70*/  IMAD.HI.U32 R3, R2, R5, RZ ;  /* 0x0000000502037227 */ /* 0x000fe200078e00ff */
[----:B------:R-:W-:-:S03]  /*1b80*/  ISETP.GT.U32.AND P5, PT, R0, R102, PT ;  /* 0x000000660000720c */ /* 0x000fc60003fa4070 */
[----:B------:R-:W-:Y:S01]  /*1b90*/  @!P6 IMAD.IADD R100, R100, 0x1, -R0 ;  /* 0x000000016464e824 */ /* 0x000fe200078e0a00 */
[----:B------:R-:W-:Y:S01]  /*1ba0*/  IADD3 R3, -R3, RZ, RZ ;  /* 0x000000ff03037210 */ /* 0x000fe20007ffe1ff */
[----:B------:R-:W-:Y:S01]  /*1bb0*/  IMAD.HI.U32 R4, R2, R9, RZ ;  /* 0x0000000902047227 */ /* 0x000fe200078e00ff */
[----:B------:R-:W-:-:S03]  /*1bc0*/  ISETP.GT.U32.AND P6, PT, R0, R104, PT ;  /* 0x000000680000720c */ /* 0x000fc60003fc4070 */
[----:B------:R-:W-:Y:S02]  /*1bd0*/  IMAD.MOV R4, RZ, RZ, -R4 ;  /* 0x000000ffff047224 */ /* 0x000fe400078e0a04 */
[C---:B------:R-:W-:Y:S02]  /*1be0*/  IMAD R108, R0.reuse, R3, R5 ;  /* 0x00000003006c7224 */ /* 0x040fe400078e0205 */
[C---:B------:R-:W-:Y:S02]  /*1bf0*/  VIADD R10, R67.reuse, 0x1d ;  /* 0x0000001d430a7836 */ /* 0x040fe40000000000 */
[----:B------:R-:W-:Y:S01]  /*1c00*/  IMAD R110, R0, R4, R9 ;  /* 0x00000004006e7224 */ /* 0x000fe200078e0209 */
[----:B------:R-:W-:Y:S01]  /*1c10*/  IABS R9, R14 ;  /* 0x0000000e00097213 */ /* 0x000fe20000000000 */
[--C-:B------:R-:W-:Y:S01]  /*1c20*/  @!P5 IMAD.IADD R102, R102, 0x1, -R0.reuse ;  /* 0x000000016666d824 */ /* 0x100fe200078e0a00 */
[----:B------:R-:W-:Y:S01]  /*1c30*/  ISETP.GT.U32.AND P5, PT, R0, R108, PT ;  /* 0x0000006c0000720c */ /* 0x000fe20003fa4070 */
[----:B------:R-:W-:Y:S01]  /*1c40*/  @!P6 IMAD.IADD R104, R104, 0x1, -R0 ;  /* 0x000000016868e824 */ /* 0x000fe200078e0a00 */
[----:B------:R-:W-:Y:S01]  /*1c50*/  IABS R7, R10 ;  /* 0x0000000a00077213 */ /* 0x000fe20000000000 */
[----:B------:R-:W-:Y:S01]  /*1c60*/  @!P0 IMAD.MOV R100, RZ, RZ, -R100 ;  /* 0x000000ffff648224 */ /* 0x000fe200078e0a64 */
[C---:B------:R-:W-:Y:S01]  /*1c70*/  ISETP.GT.U32.AND P6, PT, R0.reuse, R110, PT ;  /* 0x0000006e0000720c */ /* 0x040fe20003fc4070 */
[----:B------:R-:W-:Y:S01]  /*1c80*/  VIADD R11, R67, 0x1e ;  /* 0x0000001e430b7836 */ /* 0x000fe20000000000 */
[----:B------:R-:W-:Y:S01]  /*1c90*/  ISETP.GT.U32.AND P0, PT, R0, R106, PT ;  /* 0x0000006a0000720c */ /* 0x000fe20003f04070 */
[----:B------:R-:W-:Y:S01]  /*1ca0*/  IMAD.HI.U32 R3, R2, R7, RZ ;  /* 0x0000000702037227 */ /* 0x000fe200078e00ff */
[----:B------:R-:W-:-:S02]  /*1cb0*/  @!P4 IADD3 R102, -R102, RZ, RZ ;  /* 0x000000ff6666c210 */ /* 0x000fc40007ffe1ff */
[----:B------:R-:W-:Y:S01]  /*1cc0*/  IABS R5, R11 ;  /* 0x0000000b00057213 */ /* 0x000fe20000000000 */
[----:B------:R-:W-:Y:S01]  /*1cd0*/  VIADD R13, R67, 0x1f ;  /* 0x0000001f430d7836 */ /* 0x000fe20000000000 */
[----:B------:R-:W-:Y:S01]  /*1ce0*/  IADD3 R3, -R3, RZ, RZ ;  /* 0x000000ff03037210 */ /* 0x000fe20007ffe1ff */
[----:B------:R-:W-:Y:S02]  /*1cf0*/  @!P5 IMAD.IADD R108, R108, 0x1, -R0 ;  /* 0x000000016c6cd824 */ /* 0x000fe400078e0a00 */
[----:B------:R-:W-:-:S04]  /*1d00*/  IMAD.HI.U32 R4, R2, R9, RZ ;  /* 0x0000000902047227 */ /* 0x000fc800078e00ff */
[--C-:B------:R-:W-:Y:S01]  /*1d10*/  @!P6 IMAD.IADD R110, R110, 0x1, -R0.reuse ;  /* 0x000000016e6ee824 */ /* 0x100fe200078e0a00 */
[C---:B------:R-:W-:Y:S01]  /*1d20*/  ISETP.GT.U32.AND P6, PT, R0.reuse, R108, PT ;  /* 0x0000006c0000720c */ /* 0x040fe20003fc4070 */
[----:B------:R-:W-:Y:S01]  /*1d30*/  IMAD R112, R0, R3, R7 ;  /* 0x0000000300707224 */ /* 0x000fe200078e0207 */
[----:B------:R-:W-:Y:S01]  /*1d40*/  IABS R7, R13 ;  /* 0x0000000d00077213 */ /* 0x000fe20000000000 */
[----:B------:R-:W-:Y:S01]  /*1d50*/  IMAD.HI.U32 R3, R2, R5, RZ ;  /* 0x0000000502037227 */ /* 0x000fe200078e00ff */
[----:B------:R-:W-:Y:S02]  /*1d60*/  ISETP.GT.U32.AND P4, PT, R0, R110, PT ;  /* 0x0000006e0000720c */ /* 0x000fe40003f84070 */
[----:B------:R-:W-:Y:S01]  /*1d70*/  IADD3 R4, -R4, RZ, RZ ;  /* 0x000000ff04047210 */ /* 0x000fe20007ffe1ff */
[----:B------:R-:W-:Y:S01]  /*1d80*/  @!P0 IMAD.IADD R106, R106, 0x1, -R0 ;  /* 0x000000016a6a8824 */ /* 0x000fe200078e0a00 */
[----:B------:R-:W-:Y:S01]  /*1d90*/  ISETP.GT.U32.AND P0, PT, R0, R104, PT ;  /* 0x000000680000720c */ /* 0x000fe20003f04070 */
[----:B------:R-:W-:-:S02]  /*1da0*/  IMAD.MOV R3, RZ, RZ, -R3 ;  /* 0x000000ffff037224 */ /* 0x000fc400078e0a03 */
[C---:B------:R-:W-:Y:S01]  /*1db0*/  IMAD R120, R0.reuse, R4, R9 ;  /* 0x0000000400787224 */ /* 0x040fe200078e0209 */
[C---:B------:R-:W-:Y:S01]  /*1dc0*/  ISETP.GT.U32.AND P5, PT, R0.reuse, R106, PT ;  /* 0x0000006a0000720c */ /* 0x040fe20003fa4070 */
[----:B------:R-:W-:Y:S02]  /*1dd0*/  IMAD R114, R0, R3, R5 ;  /* 0x0000000300727224 */ /* 0x000fe400078e0205 */
[----:B------:R-:W-:Y:S02]  /*1de0*/  @!P6 IMAD.IADD R108, R108, 0x1, -R0 ;  /* 0x000000016c6ce824 */ /* 0x000fe400078e0a00 */
[----:B------:R-:W-:Y:S01]  /*1df0*/  IMAD.HI.U32 R3, R2, R7, RZ ;  /* 0x0000000702037227 */ /* 0x000fe200078e00ff */
[----:B------:R-:W-:-:S03]  /*1e00*/  ISETP.GT.U32.AND P6, PT, R0, R114, PT ;  /* 0x000000720000720c */ /* 0x000fc60003fc4070 */
[----:B------:R-:W-:Y:S02]  /*1e10*/  IMAD.MOV R3, RZ, RZ, -R3 ;  /* 0x000000ffff037224 */ /* 0x000fe400078e0a03 */
[--C-:B------:R-:W-:Y:S01]  /*1e20*/  @!P0 IMAD.IADD R104, R104, 0x1, -R0.reuse ;  /* 0x0000000168688824 */ /* 0x100fe200078e0a00 */
[----:B------:R-:W-:Y:S01]  /*1e30*/  ISETP.GT.U32.AND P0, PT, R0, R112, PT ;  /* 0x000000700000720c */ /* 0x000fe20003f04070 */
[----:B------:R-:W-:Y:S01]  /*1e40*/  @!P5 IMAD.IADD R106, R106, 0x1, -R0 ;  /* 0x000000016a6ad824 */ /* 0x000fe200078e0a00 */
[----:B------:R-:W-:Y:S01]  /*1e50*/  ISETP.GE.AND P5, PT, R8, RZ, PT ;  /* 0x000000ff0800720c */ /* 0x000fe20003fa6270 */
[----:B------:R-:W-:Y:S01]  /*1e60*/  IMAD R116, R0, R3, R7 ;  /* 0x0000000300747224 */ /* 0x000fe200078e0207 */
[C---:B------:R-:W-:Y:S01]  /*1e70*/  IADD3 R8, R67.reuse, 0x21, RZ ;  /* 0x0000002143087810 */ /* 0x040fe20007ffe0ff */
[----:B------:R-:W-:Y:S01]  /*1e80*/  @!P3 IMAD.MOV R106, RZ, RZ, -R106 ;  /* 0x000000ffff6ab224 */ /* 0x000fe200078e0a6a */
[----:B------:R-:W-:Y:S01]  /*1e90*/  @!P2 IADD3 R104, -R104, RZ, RZ ;  /* 0x000000ff6868a210 */ /* 0x000fe20007ffe1ff */
[--C-:B------:R-:W-:Y:S01]  /*1ea0*/  @!P6 IMAD.IADD R114, R114, 0x1, -R0.reuse ;  /* 0x000000017272e824 */ /* 0x100fe200078e0a00 */
[----:B------:R-:W-:Y:S01]  /*1eb0*/  IABS R5, R8 ;  /* 0x0000000800057213 */ /* 0x000fe20000000000 */
[----:B------:R-:W-:Y:S01]  /*1ec0*/  @!P4 IMAD.IADD R110, R110, 0x1, -R0 ;  /* 0x000000016e6ec824 */ /* 0x000fe200078e0a00 */
[----:B------:R-:W-:Y:S01]  /*1ed0*/  ISETP.GE.AND P4, PT, R10, RZ, PT ;  /* 0x000000ff0a00720c */ /* 0x000fe20003f86270 */
[----:B------:R-:W-:Y:S01]  /*1ee0*/  VIADD R10, R67, 0x22 ;  /* 0x00000022430a7836 */ /* 0x000fe20000000000 */
[----:B------:R-:W-:Y:S01]  /*1ef0*/  ISETP.GT.U32.AND P3, PT, R0, R114, PT ;  /* 0x000000720000720c */ /* 0x000fe20003f64070 */
[----:B------:R-:W-:Y:S01]  /*1f00*/  IMAD.HI.U32 R3, R2, R5, RZ ;  /* 0x0000000502037227 */ /* 0x000fe200078e00ff */
[----:B------:R-:W-:-:S02]  /*1f10*/  ISETP.GT.U32.AND P6, PT, R0, R116, PT ;  /* 0x000000740000720c */ /* 0x000fc40003fc4070 */
[----:B------:R-:W-:Y:S01]  /*1f20*/  @!P5 IADD3 R110, -R110, RZ, RZ ;  /* 0x000000ff6e6ed210 */ /* 0x000fe20007ffe1ff */
[----:B------:R-:W-:Y:S01]  /*1f30*/  IMAD.MOV R3, RZ, RZ, -R3 ;  /* 0x000000ffff037224 */ /* 0x000fe200078e0a03 */
[----:B------:R-:W-:Y:S01]  /*1f40*/  ISETP.GT.U32.AND P5, PT, R0, R120, PT ;  /* 0x000000780000720c */ /* 0x000fe20003fa4070 */
[--C-:B------:R-:W-:Y:S01]  /*1f50*/  @!P0 IMAD.IADD R112, R112, 0x1, -R0.reuse ;  /* 0x0000000170708824 */ /* 0x100fe200078e0a00 */
[----:B------:R-:W-:Y:S01]  /*1f60*/  ISETP.GE.AND P0, PT, R11, RZ, PT ;  /* 0x000000ff0b00720c */ /* 0x000fe20003f06270 */
[C---:B------:R-:W-:Y:S01]  /*1f70*/  IMAD R122, R0.reuse, R3, R5 ;  /* 0x00000003007a7224 */ /* 0x040fe200078e0205 */
[----:B------:R-:W-:Y:S01]  /*1f80*/  IABS R5, R10 ;  /* 0x0000000a00057213 */ /* 0x000fe20000000000 */
[----:B------:R-:W-:Y:S01]  /*1f90*/  VIADD R11, R67, 0x23 ;  /* 0x00000023430b7836 */ /* 0x000fe20000000000 */
[----:B------:R-:W-:Y:S01]  /*1fa0*/  ISETP.GT.U32.AND P2, PT, R0, R112, PT ;  /* 0x000000700000720c */ /* 0x000fe20003f44070 */
[----:B------:R-:W-:Y:S01]  /*1fb0*/  @!P3 IMAD.IADD R114, R114, 0x1, -R0 ;  /* 0x000000017272b824 */ /* 0x000fe200078e0a00 */
[----:B------:R-:W-:Y:S01]  /*1fc0*/  ISETP.GT.U32.AND P3, PT, R0, R122, PT ;  /* 0x0000007a0000720c */ /* 0x000fe20003f64070 */
[----:B------:R-:W-:Y:S01]  /*1fd0*/  IMAD.HI.U32 R3, R2, R5, RZ ;  /* 0x0000000502037227 */ /* 0x000fe200078e00ff */
[----:B------:R-:W-:-:S02]  /*1fe0*/  IABS R7, R11 ;  /* 0x0000000b00077213 */ /* 0x000fc40000000000 */
[----:B------:R-:W-:Y:S01]  /*1ff0*/  @!P6 IADD3 R116, R116, -R0, RZ ;  /* 0x800000007474e210 */ /* 0x000fe20007ffe0ff */
[--C-:B------:R-:W-:Y:S01]  /*2000*/  @!P5 IMAD.IADD R120, R120, 0x1, -R0.reuse ;  /* 0x000000017878d824 */ /* 0x100fe200078e0a00 */
[----:B------:R-:W-:Y:S01]  /*2010*/  IADD3 R118, -R3, RZ, RZ ;  /* 0x000000ff03767210 */ /* 0x000fe20007ffe1ff */
[----:B------:R-:W-:Y:S01]  /*2020*/  IMAD.HI.U32 R3, R2, R7, RZ ;  /* 0x0000000702037227 */ /* 0x000fe200078e00ff */
[----:B------:R-:W-:Y:S02]  /*2030*/  ISETP.GE.AND P6, PT, R8, RZ, PT ;  /* 0x000000ff0800720c */ /* 0x000fe40003fc6270 */
[----:B------:R-:W-:Y:S01]  /*2040*/  ISETP.GT.U32.AND P5, PT, R0, R116, PT ;  /* 0x000000740000720c */ /* 0x000fe20003fa4070 */
[--C-:B------:R-:W-:Y:S01]  /*2050*/  @!P2 IMAD.IADD R112, R112, 0x1, -R0.reuse ;  /* 0x000000017070a824 */ /* 0x100fe200078e0a00 */
[----:B------:R-:W-:Y:S01]  /*2060*/  IADD3 R3, -R3, RZ, RZ ;  /* 0x000000ff03037210 */ /* 0x000fe20007ffe1ff */
[----:B------:R-:W-:Y:S01]  /*2070*/  @!P3 IMAD.IADD R122, R122, 0x1, -R0 ;  /* 0x000000017a7ab824 */ /* 0x000fe200078e0a00 */
[----:B------:R-:W-:Y:S01]  /*2080*/  ISETP.GE.AND P2, PT, R14, RZ, PT ;  /* 0x000000ff0e00720c */ /* 0x000fe20003f46270 */
[----:B------:R-:W-:Y:S01]  /*2090*/  @!P4 IMAD.MOV R112, RZ, RZ, -R112 ;  /* 0x000000ffff70c224 */ /* 0x000fe200078e0a70 */
[C---:B------:R-:W-:Y:S01]  /*20a0*/  ISETP.GT.U32.AND P4, PT, R0.reuse, R120, PT ;  /* 0x000000780000720c */ /* 0x040fe20003f84070 */
[C---:B------:R-:W-:Y:S01]  /*20b0*/  IMAD R124, R0.reuse, R3, R7 ;  /* 0x00000003007c7224 */ /* 0x040fe200078e0207 */
[----:B------:R-:W-:Y:S01]  /*20c0*/  ISETP.GT.U32.AND P3, PT, R0, R122, PT ;  /* 0x0000007a0000720c */ /* 0x000fe20003f64070 */
[----:B------:R-:W-:-:S02]  /*20d0*/  VIADD R8, R67, 0x24 ;  /* 0x0000002443087836 */ /* 0x000fc40000000000 */
[----:B------:R-:W-:Y:S02]  /*20e0*/  IMAD R118, R0, R118, R5 ;  /* 0x0000007600767224 */ /* 0x000fe400078e0205 */
[----:B------:R-:W-:Y:S01]  /*20f0*/  @!P1 IMAD.MOV R108, RZ, RZ, -R108 ;  /* 0x000000ffff6c9224 */ /* 0x000fe200078e0a6c */
[----:B------:R-:W-:Y:S01]  /*2100*/  IABS R4, R8 ;  /* 0x0000000800047213 */ /* 0x000fe20000000000 */
[----:B------:R-:W-:Y:S01]  /*2110*/  @!P5 IMAD.IADD R116, R116, 0x1, -R0 ;  /* 0x000000017474d824 */ /* 0x000fe200078e0a00 */
[----:B------:R-:W-:Y:S01]  /*2120*/  ISETP.GE.AND P1, PT, R13, RZ, PT ;  /* 0x000000ff0d00720c */ /* 0x000fe20003f26270 */
[----:B------:R-:W-:Y:S01]  /*2130*/  VIADD R13, R67, 0x25 ;  /* 0x00000025430d7836 */ /* 0x000fe20000000000 */
[----:B------:R-:W-:Y:S01]  /*2140*/  ISETP.GT.U32.AND P5, PT, R0, R118, PT ;  /* 0x000000760000720c */ /* 0x000fe20003fa4070 */
[----:B------:R-:W-:Y:S02]  /*2150*/  IMAD.MOV.U32 R5, RZ, RZ, R4 ;  /* 0x000000ffff057224 */ /* 0x000fe400078e0004 */
[----:B------:R-:W-:Y:S01]  /*2160*/  @!P3 IADD3 R122, R122, -R0, RZ ;  /* 0x800000007a7ab210 */ /* 0x000fe20007ffe0ff */
[----:B------:R-:W-:Y:S01]  /*2170*/  @!P4 IMAD.IADD R120, R120, 0x1, -R0 ;  /* 0x000000017878c824 */ /* 0x000fe200078e0a00 */
[----:B------:R-:W-:Y:S01]  /*2180*/  ISETP.GT.U32.AND P3, PT, R0, R124, PT ;  /* 0x0000007c0000720c */ /* 0x000fe20003f64070 */
[----:B------:R-:W-:Y:S01]  /*2190*/  IMAD.HI.U32 R3, R2, R5, RZ ;  /* 0x0000000502037227 */ /* 0x000fe200078e00ff */
[----:B------:R-:W-:-:S02]  /*21a0*/  ISETP.GE.AND P4, PT, R10, RZ, PT ;  /* 0x000000ff0a00720c */ /* 0x000fc40003f86270 */
[----:B------:R-:W-:Y:S01]  /*21b0*/  IABS R9, R13 ;  /* 0x0000000d00097213 */ /* 0x000fe20000000000 */
[----:B------:R-:W-:Y:S01]  /*21c0*/  VIADD R10, R67, 0x26 ;  /* 0x00000026430a7836 */ /* 0x000fe20000000000 */
[----:B------:R-:W-:Y:S01]  /*21d0*/  @!P1 IADD3 R116, -R116, RZ, RZ ;  /* 0x000000ff74749210 */ /* 0x000fe20007ffe1ff */
[----:B------:R-:W-:Y:S02]  /*21e0*/  IMAD.MOV R3, RZ, RZ, -R3 ;  /* 0x000000ffff037224 */ /* 0x000fe400078e0a03 */
[----:B------:R-:W-:Y:S01]  /*21f0*/  IMAD.HI.U32 R4, R2, R9, RZ ;  /* 0x0000000902047227 */ /* 0x000fe200078e00ff */
[----:B------:R-:W-:-:S03]  /*2200*/  IABS R7, R10 ;  /* 0x0000000a00077213 */ /* 0x000fc60000000000 */
[--C-:B------:R-:W-:Y:S02]  /*2210*/  @!P3 IMAD.IADD R124, R124, 0x1, -R0.reuse ;  /* 0x000000017c7cb824 */ /* 0x100fe400078e0a00 */
[----:B------:R-:W-:Y:S02]  /*2220*/  IMAD R126, R0, R3, R5 ;  /* 0x00000003007e7224 */ /* 0x000fe400078e0205 */
[----:B------:R-:W-:Y:S01]  /*2230*/  IMAD.HI.U32 R3, R2, R7, RZ ;  /* 0x0000000702037227 */ /* 0x000fe200078e00ff */
[C---:B------:R-:W-:Y:S02]  /*2240*/  ISETP.GT.U32.AND P3, PT, R0.reuse, R124, PT ;  /* 0x0000007c0000720c */ /* 0x040fe40003f64070 */
[----:B------:R-:W-:Y:S01]  /*2250*/  ISETP.GT.U32.AND P1, PT, R0, R126, PT ;  /* 0x0000007e0000720c */ /* 0x000fe20003f24070 */
[----:B------:R-:W-:Y:S02]  /*2260*/  IMAD.MOV R3, RZ, RZ, -R3 ;  /* 0x000000ffff037224 */ /* 0x000fe400078e0a03 */
[----:B------:R-:W-:Y:S01]  /*2270*/  @!P5 IMAD.IADD R118, R118, 0x1, -R0 ;  /* 0x000000017676d824 */ /* 0x000fe200078e0a00 */
[----:B------:R-:W-:Y:S01]  /*2280*/  ISETP.GE.AND P5, PT, R11, RZ, PT ;  /* 0x000000ff0b00720c */ /* 0x000fe20003fa6270 */
[----:B------:R-:W-:Y:S01]  /*2290*/  IMAD R130, R0, R3, R7 ;  /* 0x0000000300827224 */ /* 0x000fe200078e0207 */
[----:B------:R-:W-:Y:S01]  /*22a0*/  IADD3 R11, R67, 0x27, RZ ;  /* 0x00000027430b7810 */ /* 0x000fe20007ffe0ff */
[----:B------:R-:W-:-:S02]  /*22b0*/  IMAD.MOV R4, RZ, RZ, -R4 ;  /* 0x000000ffff047224 */ /* 0x000fc400078e0a04 */
[----:B------:R-:W-:Y:S01]  /*22c0*/  @!P6 IMAD.MOV R122, RZ, RZ, -R122 ;  /* 0x000000ffff7ae224 */ /* 0x000fe200078e0a7a */
[----:B------:R-:W-:Y:S01]  /*22d0*/  IABS R5, R11 ;  /* 0x0000000b00057213 */ /* 0x000fe20000000000 */
[----:B------:R-:W-:Y:S01]  /*22e0*/  @!P3 IMAD.IADD R124, R124, 0x1, -R0 ;  /* 0x000000017c7cb824 */ /* 0x000fe200078e0a00 */
[C---:B------:R-:W-:Y:S01]  /*22f0*/  ISETP.GT.U32.AND P3, PT, R0.reuse, R130, PT ;  /* 0x000000820000720c */ /* 0x040fe20003f64070 */
[----:B------:R-:W-:Y:S01]  /*2300*/  IMAD R128, R0, R4, R9 ;  /* 0x0000000400807224 */ /* 0x000fe200078e0209 */
[C---:B------:R-:W-:Y:S01]  /*2310*/  IADD3 R4, R67.reuse, 0x28, RZ ;  /* 0x0000002843047810 */ /* 0x040fe20007ffe0ff */
[----:B------:R-:W-:Y:S01]  /*2320*/  IMAD.HI.U32 R3, R2, R5, RZ ;  /* 0x0000000502037227 */ /* 0x000fe200078e00ff */
[----:B------:R-:W-:Y:S02]  /*2330*/  IADD3 R9, R67, 0x2a, RZ ;  /* 0x0000002a43097810 */ /* 0x000fe40007ffe0ff */
[C---:B------:R-:W-:Y:S01]  /*2340*/  ISETP.GT.U32.AND P6, PT, R0.reuse, R128, PT ;  /* 0x000000800000720c */ /* 0x040fe20003fc4070 */
[----:B------:R-:W-:Y:S01]  /*2350*/  IMAD.MOV R3, RZ, RZ, -R3 ;  /* 0x000000ffff037224 */ /* 0x000fe200078e0a03 */
[----:B------:R-:W-:Y:S01]  /*2360*/  IABS R7, R4 ;  /* 0x0000000400077213 */ /* 0x000fe20000000000 */
[----:B------:R-:W-:Y:S01]  /*2370*/  @!P0 IMAD.MOV R114, RZ, RZ, -R114 ;  /* 0x000000ffff728224 */ /* 0x000fe200078e0a72 */
[----:B------:R-:W-:Y:S01]  /*2380*/  ISETP.GT.U32.AND P0, PT, R0, R118, PT ;  /* 0x000000760000720c */ /* 0x000fe20003f04070 */
[--C-:B------:R-:W-:Y:S01]  /*2390*/  @!P1 IMAD.IADD R126, R126, 0x1, -R0.reuse ;  /* 0x000000017e7e9824 */ /* 0x100fe200078e0a00 */
[----:B------:R-:W-:Y:S01]  /*23a0*/  ISETP.GE.AND P1, PT, R10, RZ, PT ;  /* 0x000000ff0a00720c */ /* 0x000fe20003f26270 */
[----:B------:R-:W-:-:S02]  /*23b0*/  @!P3 IMAD.IADD R130, R130, 0x1, -R0 ;  /* 0x000000018282b824 */ /* 0x000fc400078e0a00 */
[----:B------:R-:W-:Y:S02]  /*23c0*/  IMAD R132, R0, R3, R5 ;  /* 0x0000000300847224 */ /* 0x000fe400078e0205 */
[----:B------:R-:W-:Y:S01]  /*23d0*/  IMAD.HI.U32 R3, R2, R7, RZ ;  /* 0x0000000702037227 */ /* 0x000fe200078e00ff */
[----:B------:R-:W-:-:S03]  /*23e0*/  ISETP.GT.U32.AND P3, PT, R0, R130, PT ;  /* 0x000000820000720c */ /* 0x000fc60003f64070 */
[--C-:B------:R-:W-:Y:S01]  /*23f0*/  @!P6 IMAD.IADD R128, R128, 0x1, -R0.reuse ;  /* 0x000000018080e824 */ /* 0x100fe200078e0a00 */
[----:B------:R-:W-:Y:S01]  /*2400*/  ISETP.GT.U32.AND P6, PT, R0, R126, PT ;  /* 0x0000007e0000720c */ /* 0x000fe20003fc4070 */
[----:B------:R-:W-:Y:S01]  /*2410*/  @!P0 IMAD.IADD R118, R118, 0x1, -R0 ;  /* 0x0000000176768824 */ /* 0x000fe200078e0a00 */
[----:B------:R-:W-:Y:S01]  /*2420*/  IADD3 R3, -R3, RZ, RZ ;  /* 0x000000ff03037210 */ /* 0x000fe20007ffe1ff */
[----:B------:R-:W-:Y:S01]  /*2430*/  @!P2 IMAD.MOV R120, RZ, RZ, -R120 ;  /* 0x000000ffff78a224 */ /* 0x000fe200078e0a78 */
[----:B------:R-:W-:Y:S01]  /*2440*/  ISETP.GE.AND P2, PT, R8, RZ, PT ;  /* 0x000000ff0800720c */ /* 0x000fe20003f46270 */
[C---:B------:R-:W-:Y:S01]  /*2450*/  VIADD R10, R67.reuse, 0x2b ;  /* 0x0000002b430a7836 */ /* 0x040fe20000000000 */
[C---:B------:R-:W-:Y:S01]  /*2460*/  IADD3 R8, R67.reuse, 0x29, RZ ;  /* 0x0000002943087810 */ /* 0x040fe20007ffe0ff */
[----:B------:R-:W-:Y:S01]  /*2470*/  IMAD R134, R0, R3, R7 ;  /* 0x0000000300867224 */ /* 0x000fe200078e0207 */
[----:B------:R-:W-:Y:S01]  /*2480*/  @!P4 IADD3 R118, -R118, RZ, RZ ;  /* 0x000000ff7676c210 */ /* 0x000fe20007ffe1ff */
[----:B------:R-:W-:Y:S01]  /*2490*/  @!P3 IMAD.IADD R130, R130, 0x1, -R0 ;  /* 0x000000018282b824 */ /* 0x000fe200078e0a00 */
[C---:B------:R-:W-:Y:S01]  /*24a0*/  ISETP.GT.U32.AND P4, PT, R0.reuse, R128, PT ;  /* 0x000000800000720c */ /* 0x040fe20003f84070 */
[----:B------:R-:W-:Y:S01]  /*24b0*/  @!P5 IMAD.MOV R124, RZ, RZ, -R124 ;  /* 0x000000ffff7cd224 */ /* 0x000fe200078e0a7c */
[----:B------:R-:W-:Y:S01]  /*24c0*/  ISETP.GT.U32.AND P3, PT, R0, R134, PT ;  /* 0x000000860000720c */ /* 0x000fe20003f64070 */
[----:B------:R-:W-:Y:S01]  /*24d0*/  @!P6 IMAD.IADD R126, R126, 0x1, -R0 ;  /* 0x000000017e7ee824 */ /* 0x000fe200078e0a00 */
[----:B------:R-:W-:Y:S01]  /*24e0*/  IABS R5, R8 ;  /* 0x0000000800057213 */ /* 0x000fe20000000000 */
[----:B------:R-:W-:Y:S01]  /*24f0*/  VIADD R14, R67, 0x3c ;  /* 0x0000003c430e7836 */ /* 0x000fe20000000000 */
[----:B------:R-:W-:Y:S01]  /*2500*/  ISETP.GT.U32.AND P6, PT, R0, R132, PT ;  /* 0x000000840000720c */ /* 0x000fe20003fc4070 */
[----:B------:R-:W-:Y:S01]  /*2510*/  @!P2 IMAD.MOV R126, RZ, RZ, -R126 ;  /* 0x000000ffff7ea224 */ /* 0x000fe200078e0a7e */
[----:B------:R-:W-:Y:S01]  /*2520*/  IABS R7, R9 ;  /* 0x0000000900077213 */ /* 0x000fe20000000000 */
[----:B------:R-:W-:Y:S01]  /*2530*/  IMAD.HI.U32 R3, R2, R5, RZ ;  /* 0x0000000502037227 */ /* 0x000fe200078e00ff */
[----:B------:R-:W-:-:S02]  /*2540*/  ISETP.GE.AND P0, PT, R13, RZ, PT ;  /* 0x000000ff0d00720c */ /* 0x000fc40003f06270 */
[----:B------:R-:W-:Y:S01]  /*2550*/  ISETP.GE.AND P5, PT, R11, RZ, PT ;  /* 0x000000ff0b00720c */ /* 0x000fe20003fa6270 */
[--C-:B------:R-:W-:Y:S01]  /*2560*/  @!P4 IMAD.IADD R128, R128, 0x1, -R0.reuse ;  /* 0x000000018080c824 */ /* 0x100fe200078e0a00 */
[----:B------:R-:W-:Y:S01]  /*2570*/  IADD3 R3, -R3, RZ, RZ ;  /* 0x000000ff03037210 */ /* 0x000fe20007ffe1ff */
[--C-:B------:R-:W-:Y:S01]  /*2580*/  @!P3 IMAD.IADD R134, R134, 0x1, -R0.reuse ;  /* 0x000000018686b824 */ /* 0x100fe200078e0a00 */
[----:B------:R-:W-:Y:S01]  /*2590*/  ISETP.GE.AND P4, PT, R4, RZ, PT ;  /* 0x000000ff0400720c */ /* 0x000fe20003f86270 */
[----:B------:R-:W-:Y:S01]  /*25a0*/  VIADD R13, R67, 0x32 ;  /* 0x00000032430d7836 */ /* 0x000fe20000000000 */
[----:B------:R-:W-:Y:S01]  /*25b0*/  IABS R4, R10 ;  /* 0x0000000a00047213 */ /* 0x000fe20000000000 */
[----:B------:R-:W-:Y:S01]  /*25c0*/  @!P6 IMAD.IADD R132, R132, 0x1, -R0 ;  /* 0x000000018484e824 */ /* 0x000fe200078e0a00 */
[C---:B------:R-:W-:Y:S01]  /*25d0*/  ISETP.GT.U32.AND P3, PT, R0.reuse, R134, PT ;  /* 0x000000860000720c */ /* 0x040fe20003f64070 */
[----:B------:R-:W-:Y:S01]  /*25e0*/  IMAD R136, R0, R3, R5 ;  /* 0x0000000300887224 */ /* 0x000fe200078e0205 */
[----:B------:R-:W-:Y:S01]  /*25f0*/  MOV R5, R4 ;  /* 0x0000000400057202 */ /* 0x000fe20000000f00 */
[----:B------:R-:W-:Y:S01]  /*2600*/  IMAD.HI.U32 R3, R2, R7, RZ ;  /* 0x0000000702037227 */ /* 0x000fe200078e00ff */
[----:B------:R-:W-:-:S02]  /*2610*/  ISETP.GT.U32.AND P2, PT, R0, R132, PT ;  /* 0x000000840000720c */ /* 0x000fc40003f44070 */
[----:B------:R-:W-:Y:S01]  /*2620*/  ISETP.GE.AND P6, PT, R8, RZ, PT ;  /* 0x000000ff0800720c */ /* 0x000fe20003fc6270 */
[----:B------:R-:W-:Y:S01]  /*2630*/  IMAD.MOV R3, RZ, RZ, -R3 ;  /* 0x000000ffff037224 */ /* 0x000fe200078e0a03 */
[----:B------:R-:W-:Y:S01]  /*2640*/  @!P1 IADD3 R130, -R130, RZ, RZ ;  /* 0x000000ff82829210 */ /* 0x000fe20007ffe1ff */
[----:B------:R-:W-:Y:S01]  /*2650*/  IMAD.HI.U32 R4, R2, R5, RZ ;  /* 0x0000000502047227 */ /* 0x000fe200078e00ff */
[----:B------:R-:W-:Y:S02]  /*2660*/  ISETP.GE.AND P1, PT, R9, RZ, PT ;  /* 0x000000ff0900720c */ /* 0x000fe40003f26270 */
[----:B------:R-:W-:Y:S01]  /*2670*/  IABS R11, R13 ;  /* 0x0000000d000b7213 */ /* 0x000fe20000000000 */
[----:B------:R-:W-:Y:S01]  /*2680*/  IMAD R140, R0, R3, R7 ;  /* 0x00000003008c7224 */ /* 0x000fe200078e0207 */
[----:B------:R-:W-:Y:S01]  /*2690*/  @!P3 IADD3 R134, R134, -R0, RZ ;  /* 0x800000008686b210 */ /* 0x000fe20007ffe0ff */
[----:B------:R-:W-:Y:S01]  /*26a0*/  @!P0 IMAD.MOV R128, RZ, RZ, -R128 ;  /* 0x000000ffff808224 */ /* 0x000fe200078e0a80 */
[C---:B------:R-:W-:Y:S01]  /*26b0*/  ISETP.GT.U32.AND P0, PT, R0.reuse, R136, PT ;  /* 0x000000880000720c */ /* 0x040fe20003f04070 */
[----:B------:R-:W-:Y:S01]  /*26c0*/  IMAD.MOV R4, RZ, RZ, -R4 ;  /* 0x000000ffff047224 */ /* 0x000fe200078e0a04 */
[----:B------:R-:W-:Y:S01]  /*26d0*/  ISETP.GT.U32.AND P3, PT, R0, R140, PT ;  /* 0x0000008c0000720c */ /* 0x000fe20003f64070 */
[C---:B------:R-:W-:Y:S01]  /*26e0*/  VIADD R8, R67.reuse, 0x2c ;  /* 0x0000002c43087836 */ /* 0x040fe20000000000 */
[----:B------:R-:W-:Y:S01]  /*26f0*/  @!P2 IADD3 R132, R132, -R0, RZ ;  /* 0x800000008484a210 */ /* 0x000fe20007ffe0ff */
[----:B------:R-:W-:Y:S01]  /*2700*/  IMAD R138, R0, R4, R5 ;  /* 0x00000004008a7224 */ /* 0x000fe200078e0205 */
[----:B------:R-:W-:Y:S01]  /*2710*/  ISETP.GE.AND P2, PT, R10, RZ, PT ;  /* 0x000000ff0a00720c */ /* 0x000fe20003f46270 */
[C---:B------:R-:W-:Y:S01]  /*2720*/  VIADD R10, R67.reuse, 0x2e ;  /* 0x0000002e430a7836 */ /* 0x040fe20000000000 */
[----:B------:R-:W-:Y:S01]  /*2730*/  @!P5 IADD3 R132, -R132, RZ, RZ ;  /* 0x000000ff8484d210 */ /* 0x000fe20007ffe1ff */
[----:B------:R-:W-:Y:S01]  /*2740*/  VIADD R4, R67, 0x2d ;  /* 0x0000002d43047836 */ /* 0x000fe20000000000 */
[----:B------:R-:W-:Y:S01]  /*2750*/  ISETP.GT.U32.AND P5, PT, R0, R138, PT ;  /* 0x0000008a0000720c */ /* 0x000fe20003fa4070 */
[----:B------:R-:W-:Y:S01]  /*2760*/  @!P4 IMAD.MOV R134, RZ, RZ, -R134 ;  /* 0x000000ffff86c224 */ /* 0x000fe200078e0a86 */
[----:B------:R-:W-:Y:S01]  /*2770*/  IABS R5, R8 ;  /* 0x0000000800057213 */ /* 0x000fe20000000000 */
[--C-:B------:R-:W-:Y:S01]  /*2780*/  @!P0 IMAD.IADD R136, R136, 0x1, -R0.reuse ;  /* 0x0000000188888824 */ /* 0x100fe200078e0a00 */
[----:B------:R-:W-:Y:S01]  /*2790*/  IABS R9, R10 ;  /* 0x0000000a00097213 */ /* 0x000fe20000000000 */
[----:B------:R-:W-:Y:S01]  /*27a0*/  @!P3 IMAD.IADD R140, R140, 0x1, -R0 ;  /* 0x000000018c8cb824 */ /* 0x000fe200078e0a00 */
[----:B------:R-:W-:Y:S01]  /*27b0*/  IABS R7, R4 ;  /* 0x0000000400077213 */ /* 0x000fe20000000000 */
[----:B------:R-:W-:Y:S01]  /*27c0*/  IMAD.HI.U32 R3, R2, R5, RZ ;  /* 0x0000000502037227 */ /* 0x000fe200078e00ff */
[----:B------:R-:W-:-:S02]  /*27d0*/  ISETP.GT.U32.AND P0, PT, R0, R136, PT ;  /* 0x000000880000720c */ /* 0x000fc40003f04070 */
[----:B------:R-:W-:Y:S01]  /*27e0*/  ISETP.GT.U32.AND P3, PT, R0, R140, PT ;  /* 0x0000008c0000720c */ /* 0x000fe20003f64070 */
[----:B------:R-:W-:Y:S01]  /*27f0*/  VIADD R17, R67, 0x3e ;  /* 0x0000003e43117836 */ /* 0x000fe20000000000 */
[----:B------:R-:W-:Y:S01]  /*2800*/  IADD3 R142, -R3, RZ, RZ ;  /* 0x000000ff038e7210 */ /* 0x000fe20007ffe1ff */
[----:B------:R-:W-:Y:S01]  /*2810*/  @!P5 IMAD.IADD R138, R138, 0x1, -R0 ;  /* 0x000000018a8ad824 */ /* 0x000fe200078e0a00 */
[----:B------:R-:W-:Y:S01]  /*2820*/  ISETP.GE.AND P4, PT, R8, RZ, PT ;  /* 0x000000ff0800720c */ /* 0x000fe20003f86270 */
[----:B------:R-:W-:-:S03]  /*2830*/  IMAD.HI.U32 R3, R2, R7, RZ ;  /* 0x0000000702037227 */ /* 0x000fc600078e00ff */
[C---:B------:R-:W-:Y:S01]  /*2840*/  ISETP.GT.U32.AND P5, PT, R0.reuse, R138, PT ;  /* 0x0000008a0000720c */ /* 0x040fe20003fa4070 */
[----:B------:R-:W-:Y:S01]  /*2850*/  IMAD R142, R0, R142, R5 ;  /* 0x0000008e008e7224 */ /* 0x000fe200078e0205 */
[----:B------:R-:W-:Y:S01]  /*2860*/  IADD3 R3, -R3, RZ, RZ ;  /* 0x000000ff03037210 */ /* 0x000fe20007ffe1ff */
[----:B------:R-:W-:Y:S01]  /*2870*/  @!P0 IMAD.IADD R136, R136, 0x1, -R0 ;  /* 0x0000000188888824 */ /* 0x000fe200078e0a00 */
[----:B------:R-:W-:Y:S01]  /*2880*/  ISETP.GE.AND P0, PT, R4, RZ, PT ;  /* 0x000000ff0400720c */ /* 0x000fe20003f06270 */
[----:B------:R-:W-:Y:S01]  /*2890*/  IMAD.HI.U32 R4, R2, R9, RZ ;  /* 0x0000000902047227 */ /* 0x000fe200078e00ff */
[----:B------:R-:W-:Y:S02]  /*28a0*/  @!P3 IADD3 R140, R140, -R0, RZ ;  /* 0x800000008c8cb210 */ /* 0x000fe40007ffe0ff */
[C---:B------:R-:W-:Y:S01]  /*28b0*/  ISETP.GT.U32.AND P3, PT, R0.reuse, R142, PT ;  /* 0x0000008e0000720c */ /* 0x040fe20003f64070 */
[----:B------:R-:W-:Y:S02]  /*28c0*/  IMAD.MOV R4, RZ, RZ, -R4 ;  /* 0x000000ffff047224 */ /* 0x000fe400078e0a04 */
[----:B------:R-:W-:-:S02]  /*28d0*/  IMAD R144, R0, R3, R7 ;  /* 0x0000000300907224 */ /* 0x000fc400078e0207 */
[----:B------:R-:W-:Y:S01]  /*28e0*/  IMAD R146, R0, R4, R9 ;  /* 0x0000000400927224 */ /* 0x000fe200078e0209 */
[----:B------:R-:W-:Y:S01]  /*28f0*/  @!P5 IADD3 R138, R138, -R0, RZ ;  /* 0x800000008a8ad210 */ /* 0x000fe20007ffe0ff */
[C---:B------:R-:W-:Y:S02]  /*2900*/  VIADD R8, R67.reuse, 0x30 ;  /* 0x0000003043087836 */ /* 0x040fe40000000000 */
[----:B------:R-:W-:Y:S01]  /*2910*/  @!P1 IMAD.MOV R140, RZ, RZ, -R140 ;  /* 0x000000ffff8c9224 */ /* 0x000fe200078e0a8c */
[----:B------:R-:W-:Y:S01]  /*2920*/  @!P2 IADD3 R138, -R138, RZ, RZ ;  /* 0x000000ff8a8aa210 */ /* 0x000fe20007ffe1ff */
[C---:B------:R-:W-:Y:S01]  /*2930*/  VIADD R3, R67.reuse, 0x2f ;  /* 0x0000002f43037836 */ /* 0x040fe20000000000 */
[----:B------:R-:W-:Y:S01]  /*2940*/  ISETP.GT.U32.AND P2, PT, R0, R146, PT ;  /* 0x000000920000720c */ /* 0x000fe20003f44070 */
[----:B------:R-:W-:Y:S01]  /*2950*/  @!P3 IMAD.IADD R142, R142, 0x1, -R0 ;  /* 0x000000018e8eb824 */ /* 0x000fe200078e0a00 */
[C---:B------:R-:W-:Y:S01]  /*2960*/  ISETP.GT.U32.AND P1, PT, R0.reuse, R144, PT ;  /* 0x000000900000720c */ /* 0x040fe20003f24070 */
[----:B------:R-:W-:Y:S01]  /*2970*/  @!P6 IMAD.MOV R136, RZ, RZ, -R136 ;  /* 0x000000ffff88e224 */ /* 0x000fe200078e0a88 */
[----:B------:R-:W-:Y:S01]  /*2980*/  IABS R7, R8 ;  /* 0x0000000800077213 */ /* 0x000fe20000000000 */
[C---:B------:R-:W-:Y:S01]  /*2990*/  VIADD R33, R67.reuse, 0x75 ;  /* 0x0000007543217836 */ /* 0x040fe20000000000 */
[----:B------:R-:W-:Y:S01]  /*29a0*/  ISETP.GT.U32.AND P3, PT, R0, R142, PT ;  /* 0x0000008e0000720c */ /* 0x000fe20003f64070 */
[----:B------:R-:W-:Y:S01]  /*29b0*/  VIADD R29, R67, 0x73 ;  /* 0x00000073431d7836 */ /* 0x000fe20000000000 */
[----:B------:R-:W-:Y:S01]  /*29c0*/  ISETP.GE.AND P6, PT, R10, RZ, PT ;  /* 0x000000ff0a00720c */ /* 0x000fe20003fc6270 */
[----:B------:R-:W-:Y:S01]  /*29d0*/  IMAD.HI.U32 R4, R2, R7, RZ ;  /* 0x0000000702047227 */ /* 0x000fe200078e00ff */
[----:B------:R-:W-:-:S02]  /*29e0*/  IABS R5, R3 ;  /* 0x0000000300057213 */ /* 0x000fc40000000000 */
[----:B------:R-:W-:Y:S01]  /*29f0*/  IADD3 R10, R67, 0x31, RZ ;  /* 0x00000031430a7810 */ /* 0x000fe20007ffe0ff */
[----:B------:R-:W-:Y:S01]  /*2a00*/  IMAD.MOV R4, RZ, RZ, -R4 ;  /* 0x000000ffff047224 */ /* 0x000fe200078e0a04 */
[----:B------:R-:W-:Y:S01]  /*2a10*/  @!P2 IADD3 R146, R146, -R0, RZ ;  /* 0x800000009292a210 */ /* 0x000fe20007ffe0ff */
[----:B------:R-:W-:Y:S01]  /*2a20*/  @!P1 IMAD.IADD R144, R144, 0x1, -R0 ;  /* 0x0000000190909824 */ /* 0x000fe200078e0a00 */
[----:B------:R-:W-:Y:S01]  /*2a30*/  ISETP.GE.AND P5, PT, R3, RZ, PT ;  /* 0x000000ff0300720c */ /* 0x000fe20003fa6270 */
[C---:B------:R-:W-:Y:S01]  /*2a40*/  IMAD R150, R0.reuse, R4, R7 ;  /* 0x0000000400967224 */ /* 0x040fe200078e0207 */
[----:B------:R-:W-:Y:S01]  /*2a50*/  ISETP.GT.U32.AND P2, PT, R0, R146, PT ;  /* 0x000000920000720c */ /* 0x000fe20003f44070 */
[----:B------:R-:W-:Y:S01]  /*2a60*/  IMAD.HI.U32 R4, R2, R11, RZ ;  /* 0x0000000b02047227 */ /* 0x000fe200078e00ff */
[----:B------:R-:W-:Y:S02]  /*2a70*/  @!P3 IADD3 R142, R142, -R0, RZ ;  /* 0x800000008e8eb210 */ /* 0x000fe40007ffe0ff */
[----:B------:R-:W-:Y:S01]  /*2a80*/  ISETP.GT.U32.AND P1, PT, R0, R144, PT ;  /* 0x000000900000720c */ /* 0x000fe20003f24070 */
[----:B------:R-:W-:Y:S01]  /*2a90*/  IMAD.HI.U32 R3, R2, R5, RZ ;  /* 0x0000000502037227 */ /* 0x000fe200078e00ff */
[----:B------:R-:W-:-:S02]  /*2aa0*/  IABS R9, R10 ;  /* 0x0000000a00097213 */ /* 0x000fc40000000000 */
[----:B------:R-:W-:Y:S01]  /*2ab0*/  ISETP.GE.AND P3, PT, R8, RZ, PT ;  /* 0x000000ff0800720c */ /* 0x000fe20003f66270 */
[----:B------:R-:W-:Y:S01]  /*2ac0*/  @!P4 IMAD.MOV R142, RZ, RZ, -R142 ;  /* 0x000000ffff8ec224 */ /* 0x000fe200078e0a8e */
[C---:B------:R-:W-:Y:S01]  /*2ad0*/  ISETP.GT.U32.AND P4, PT, R0.reuse, R150, PT ;  /* 0x000000960000720c */ /* 0x040fe20003f84070 */
[----:B------:R-:W-:Y:S01]  /*2ae0*/  IMAD.MOV R4, RZ, RZ, -R4 ;  /* 0x000000ffff047224 */ /* 0x000fe200078e0a04 */
[----:B------:R-:W-:Y:S01]  /*2af0*/  IABS R19, R33 ;  /* 0x0000002100137213 */ /* 0x000fe20000000000 */
[----:B------:R-:W-:Y:S02]  /*2b00*/  IMAD.MOV R148, RZ, RZ, -R3 ;  /* 0x000000ffff947224 */ /* 0x000fe400078e0a03 */
[----:B------:R-:W-:Y:S02]  /*2b10*/  IMAD R154, R0, R4, R11 ;  /* 0x00000004009a7224 */ /* 0x000fe400078e020b */
[----:B------:R-:W-:Y:S02]  /*2b20*/  @!P2 IMAD.IADD R146, R146, 0x1, -R0 ;  /* 0x000000019292a824 */ /* 0x000fe400078e0a00 */
[----:B------:R-:W-:-:S04]  /*2b30*/  IMAD.HI.U32 R3, R2, R9, RZ ;  /* 0x0000000902037227 */ /* 0x000fc800078e00ff */
[----:B------:R-:W-:Y:S01]  /*2b40*/  IMAD R148, R0, R148, R5 ;  /* 0x0000009400947224 */ /* 0x000fe200078e0205 */
[----:B------:R-:W-:Y:S01]  /*2b50*/  @!P4 IADD3 R150, R150, -R0, RZ ;  /* 0x800000009696c210 */ /* 0x000fe20007ffe0ff */
[C---:B------:R-:W-:Y:S02]  /*2b60*/  VIADD R8, R67.reuse, 0x33 ;  /* 0x0000003343087836 */ /* 0x040fe40000000000 */
[----:B------:R-:W-:Y:S01]  /*2b70*/  @!P6 IMAD.MOV R146, RZ, RZ, -R146 ;  /* 0x000000ffff92e224 */ /* 0x000fe200078e0a92 */
[----:B------:R-:W-:Y:S01]  /*2b80*/  ISETP.GT.U32.AND P6, PT, R0, R154, PT ;  /* 0x0000009a0000720c */ /* 0x000fe20003fc4070 */
[----:B------:R-:W-:Y:S01]  /*2b90*/  IMAD.MOV R3, RZ, RZ, -R3 ;  /* 0x000000ffff037224 */ /* 0x000fe200078e0a03 */
[----:B------:R-:W-:Y:S01]  /*2ba0*/  IABS R5, R8 ;  /* 0x0000000800057213 */ /* 0x000fe20000000000 */
[----:B------:R-:W-:Y:S01]  /*2bb0*/  @!P1 IMAD.IADD R144, R144, 0x1, -R0 ;  /* 0x0000000190909824 */ /* 0x000fe200078e0a00 */
[C---:B------:R-:W-:Y:S01]  /*2bc0*/  ISETP.GT.U32.AND P1, PT, R0.reuse, R148, PT ;  /* 0x000000940000720c */ /* 0x040fe20003f24070 */
[C---:B------:R-:W-:Y:S01]  /*2bd0*/  IMAD R152, R0.reuse, R3, R9 ;  /* 0x0000000300987224 */ /* 0x040fe200078e0209 */
[----:B------:R-:W-:Y:S01]  /*2be0*/  ISETP.GT.U32.AND P4, PT, R0, R150, PT ;  /* 0x000000960000720c */ /* 0x000fe20003f84070 */
[----:B------:R-:W-:Y:S01]  /*2bf0*/  IMAD.HI.U32 R3, R2, R5, RZ ;  /* 0x0000000502037227 */ /* 0x000fe200078e00ff */
[----:B------:R-:W-:-:S02]  /*2c00*/  IADD3 R9, R67, 0x34, RZ ;  /* 0x0000003443097810 */ /* 0x000fc40007ffe0ff */
[----:B------:R-:W-:Y:S01]  /*2c10*/  ISETP.GT.U32.AND P2, PT, R0, R152, PT ;  /* 0x000000980000720c */ /* 0x000fe20003f44070 */
[----:B------:R-:W-:Y:S01]  /*2c20*/  IMAD.MOV R3, RZ, RZ, -R3 ;  /* 0x000000ffff037224 */ /* 0x000fe200078e0a03 */
[----:B------:R-:W-:Y:S01]  /*2c30*/  IABS R7, R9 ;  /* 0x0000000900077213 */ /* 0x000fe20000000000 */
[--C-:B------:R-:W-:Y:S01]  /*2c40*/  @!P6 IMAD.IADD R154, R154, 0x1, -R0.reuse ;  /* 0x000000019a9ae824 */ /* 0x100fe200078e0a00 */
[----:B------:R-:W-:Y:S01]  /*2c50*/  @!P0 IADD3 R144, -R144, RZ, RZ ;  /* 0x000000ff90908210 */ /* 0x000fe20007ffe1ff */
[----:B------:R-:W-:Y:S01]  /*2c60*/  IMAD R156, R0, R3, R5 ;  /* 0x00000003009c7224 */ /* 0x000fe200078e0205 */
[----:B------:R-:W-:Y:S01]  /*2c70*/  ISETP.GE.AND P0, PT, R10, RZ, PT ;  /* 0x000000ff0a00720c */ /* 0x000fe20003f06270 */
[----:B------:R-:W-:Y:S01]  /*2c80*/  @!P1 IMAD.IADD R148, R148, 0x1, -R0 ;  /* 0x0000000194949824 */ /* 0x000fe200078e0a00 */
[----:B------:R-:W-:Y:S01]  /*2c90*/  ISETP.GT.U32.AND P6, PT, R0, R154, PT ;  /* 0x0000009a0000720c */ /* 0x000fe20003fc4070 */
[----:B------:R-:W-:Y:S01]  /*2ca0*/  VIADD R10, R67, 0x35 ;  /* 0x00000035430a7836 */ /* 0x000fe20000000000 */
[----:B------:R-:W-:Y:S01]  /*2cb0*/  @!P4 IADD3 R150, R150, -R0, RZ ;  /* 0x800000009696c210 */ /* 0x000fe20007ffe0ff */
[----:B------:R-:W-:Y:S01]  /*2cc0*/  IMAD.HI.U32 R3, R2, R7, RZ ;  /* 0x0000000702037227 */ /* 0x000fe200078e00ff */
[----:B------:R-:W-:-:S02]  /*2cd0*/  ISETP.GT.U32.AND P1, PT, R0, R148, PT ;  /* 0x000000940000720c */ /* 0x000fc40003f24070 */
[----:B------:R-:W-:Y:S01]  /*2ce0*/  ISETP.GT.U32.AND P4, PT, R0, R156, PT ;  /* 0x0000009c0000720c */ /* 0x000fe20003f84070 */
[----:B------:R-:W-:Y:S01]  /*2cf0*/  IMAD.MOV R3, RZ, RZ, -R3 ;  /* 0x000000ffff037224 */ /* 0x000fe200078e0a03 */
[----:B------:R-:W-:Y:S01]  /*2d00*/  IABS R4, R10 ;  /* 0x0000000a00047213 */ /* 0x000fe20000000000 */
[----:B------:R-:W-:Y:S01]  /*2d10*/  @!P2 IMAD.IADD R152, R152, 0x1, -R0 ;  /* 0x000000019898a824 */ /* 0x000fe200078e0a00 */
[----:B------:R-:W-:Y:S01]  /*2d20*/  @!P3 IADD3 R150, -R150, RZ, RZ ;  /* 0x000000ff9696b210 */ /* 0x000fe20007ffe1ff */
[C---:B------:R-:W-:Y:S01]  /*2d30*/  IMAD R158, R0.reuse, R3, R7 ;  /* 0x00000003009e7224 */ /* 0x040fe200078e0207 */
[----:B------:R-:W-:Y:S01]  /*2d40*/  ISETP.GE.AND P3, PT, R9, RZ, PT ;  /* 0x000000ff0900720c */ /* 0x000fe20003f66270 */
[----:B------:R-:W-:Y:S01]  /*2d50*/  IMAD.MOV.U32 R5, RZ, RZ, R4 ;  /* 0x000000ffff057224 */ /* 0x000fe200078e0004 */
[----:B------:R-:W-:Y:S01]  /*2d60*/  ISETP.GT.U32.AND P2, PT, R0, R152, PT ;  /* 0x000000980000720c */ /* 0x000fe20003f44070 */
[----:B------:R-:W-:Y:S01]  /*2d70*/  VIADD R3, R67, 0x36 ;  /* 0x0000003643037836 */ /* 0x000fe20000000000 */
[----:B------:R-:W-:Y:S01]  /*2d80*/  @!P6 IADD3 R154, R154, -R0, RZ ;  /* 0x800000009a9ae210 */ /* 0x000fe20007ffe0ff */
[----:B------:R-:W-:Y:S01]  /*2d90*/  IMAD.HI.U32 R4, R2, R5, RZ ;  /* 0x0000000502047227 */ /* 0x000fe200078e00ff */
[----:B------:R-:W-:-:S02]  /*2da0*/  ISETP.GT.U32.AND P6, PT, R0, R158, PT ;  /* 0x0000009e0000720c */ /* 0x000fc40003fc4070 */
[----:B------:R-:W-:Y:S01]  /*2db0*/  @!P1 IADD3 R148, R148, -R0, RZ ;  /* 0x8000000094949210 */ /* 0x000fe20007ffe0ff */
[----:B------:R-:W-:Y:S01]  /*2dc0*/  @!P4 IMAD.IADD R156, R156, 0x1, -R0 ;  /* 0x000000019c9cc824 */ /* 0x000fe200078e0a00 */
[----:B------:R-:W-:Y:S01]  /*2dd0*/  ISETP.GE.AND P1, PT, R13, RZ, PT ;  /* 0x000000ff0d00720c */ /* 0x000fe20003f26270 */
[----:B------:R-:W-:Y:S01]  /*2de0*/  IMAD.MOV R4, RZ, RZ, -R4 ;  /* 0x000000ffff047224 */ /* 0x000fe200078e0a04 */
[----:B------:R-:W-:Y:S01]  /*2df0*/  IABS R13, R17 ;  /* 0x00000011000d7213 */ /* 0x000fe20000000000 */
[----:B------:R-:W-:Y:S01]  /*2e00*/  @!P5 IMAD.MOV R148, RZ, RZ, -R148 ;  /* 0x000000ffff94d224 */ /* 0x000fe200078e0a94 */
[C---:B------:R-:W-:Y:S01]  /*2e10*/  ISETP.GT.U32.AND P4, PT, R0.reuse, R156, PT ;  /* 0x0000009c0000720c */ /* 0x040fe20003f84070 */
[----:B------:R-:W-:Y:S01]  /*2e20*/  IMAD R160, R0, R4, R5 ;  /* 0x0000000400a07224 */ /* 0x000fe200078e0205 */
[-C--:B------:R-:W-:Y:S01]  /*2e30*/  @!P2 IADD3 R152, R152, -R0.reuse, RZ ;  /* 0x800000009898a210 */ /* 0x080fe20007ffe0ff */
[C---:B------:R-:W-:Y:S01]  /*2e40*/  VIADD R4, R67.reuse, 0x37 ;  /* 0x0000003743047836 */ /* 0x040fe20000000000 */
[----:B------:R-:W-:Y:S01]  /*2e50*/  IABS R5, R3 ;  /* 0x0000000300057213 */ /* 0x000fe20000000000 */
[C---:B------:R-:W-:Y:S01]  /*2e60*/  VIADD R31, R67.reuse, 0x74 ;  /* 0x00000074431f7836 */ /* 0x040fe20000000000 */
[----:B------:R-:W-:Y:S01]  /*2e70*/  @!P6 IADD3 R158, R158, -R0, RZ ;  /* 0x800000009e9ee210 */ /* 0x000fe20007ffe0ff */
[----:B------:R-:W-:Y:S01]  /*2e80*/  @!P0 IMAD.MOV R152, RZ, RZ, -R152 ;  /* 0x000000ffff988224 */ /* 0x000fe200078e0a98 */
[----:B------:R-:W-:Y:S01]  /*2e90*/  IABS R7, R4 ;  /* 0x0000000400077213 */ /* 0x000fe20000000000 */
[----:B------:R-:W-:Y:S01]  /*2ea0*/  VIADD R39, R67, 0x78 ;  /* 0x0000007843277836 */ /* 0x000fe20000000000 */
[----:B------:R-:W-:Y:S01]  /*2eb0*/  ISETP.GE.AND P0, PT, R3, RZ, PT ;  /* 0x000000ff0300720c */ /* 0x000fe20003f06270 */
[----:B------:R-:W-:Y:S01]  /*2ec0*/  IMAD.HI.U32 R3, R2, R5, RZ ;  /* 0x0000000502037227 */ /* 0x000fe200078e00ff */
[----:B------:R-:W-:-:S02]  /*2ed0*/  @!P1 IADD3 R154, -R154, RZ, RZ ;  /* 0x000000ff9a9a9210 */ /* 0x000fc40007ffe1ff */
[----:B------:R-:W-:Y:S01]  /*2ee0*/  ISETP.GT.U32.AND P6, PT, R0, R158, PT ;  /* 0x0000009e0000720c */ /* 0x000fe20003fc4070 */
[----:B------:R-:W-:Y:S01]  /*2ef0*/  @!P4 IMAD.IADD R156, R156, 0x1, -R0 ;  /* 0x000000019c9cc824 */ /* 0x000fe200078e0a00 */
[----:B------:R-:W-:Y:S01]  /*2f00*/  ISETP.GE.AND P1, PT, R4, RZ, PT ;  /* 0x000000ff0400720c */ /* 0x000fe20003f26270 */
[----:B------:R-:W-:Y:S01]  /*2f10*/  IMAD.HI.U32 R4, R2, R7, RZ ;  /* 0x0000000702047227 */ /* 0x000fe200078e00ff */
[----:B------:R-:W-:Y:S02]  /*2f20*/  ISETP.GE.AND P5, PT, R8, RZ, PT ;  /* 0x000000ff0800720c */ /* 0x000fe40003fa6270 */
[----:B------:R-:W-:Y:S01]  /*2f30*/  ISETP.GT.U32.AND P4, PT, R0, R160, PT ;  /* 0x000000a00000720c */ /* 0x000fe20003f84070 */
[----:B------:R-:W-:Y:S01]  /*2f40*/  IMAD.MOV R3, RZ, RZ, -R3 ;  /* 0x000000ffff037224 */ /* 0x000fe200078e0a03 */
[----:B------:R-:W-:Y:S01]  /*2f50*/  IADD3 R4, -R4, RZ, RZ ;  /* 0x000000ff04047210 */ /* 0x000fe20007ffe1ff */
[----:B------:R-:W-:Y:S01]  /*2f60*/  VIADD R8, R67, 0x38 ;  /* 0x0000003843087836 */ /* 0x000fe20000000000 */
[----:B------:R-:W-:Y:S01]  /*2f70*/  ISETP.GE.AND P2, PT, R10, RZ, PT ;  /* 0x000000ff0a00720c */ /* 0x000fe20003f46270 */
[----:B------:R-:W-:-:S02]  /*2f80*/  IMAD R162, R0, R3, R5 ;  /* 0x0000000300a27224 */ /* 0x000fc400078e0205 */
[----:B------:R-:W-:Y:S01]  /*2f90*/  IMAD R164, R0, R4, R7 ;  /* 0x0000000400a47224 */ /* 0x000fe200078e0207 */
[----:B------:R-:W-:Y:S01]  /*2fa0*/  IABS R9, R8 ;  /* 0x0000000800097213 */ /* 0x000fe20000000000 */
[----:B------:R-:W-:Y:S01]  /*2fb0*/  @!P6 IMAD.IADD R158, R158, 0x1, -R0 ;  /* 0x000000019e9ee824 */ /* 0x000fe200078e0a00 */
[C---:B------:R-:W-:Y:S01]  /*2fc0*/  ISETP.GT.U32.AND P6, PT, R0.reuse, R162, PT ;  /* 0x000000a20000720c */ /* 0x040fe20003fc4070 */
[----:B------:R-:W-:Y:S01]  /*2fd0*/  @!P5 IMAD.MOV R156, RZ, RZ, -R156 ;  /* 0x000000ffff9cd224 */ /* 0x000fe200078e0a9c */
[----:B------:R-:W-:Y:S01]  /*2fe0*/  ISETP.GT.U32.AND P5, PT, R0, R164, PT ;  /* 0x000000a40000720c */ /* 0x000fe20003fa4070 */
[----:B------:R-:W-:Y:S01]  /*2ff0*/  @!P4 IMAD.IADD R160, R160, 0x1, -R0 ;  /* 0x00000001a0a0c824 */ /* 0x000fe200078e0a00 */
[----:B------:R-:W-:Y:S01]  /*3000*/  @!P3 IADD3 R158, -R158, RZ, RZ ;  /* 0x000000ff9e9eb210 */ /* 0x000fe20007ffe1ff */
[----:B------:R-:W-:Y:S01]  /*3010*/  VIADD R10, R67, 0x39 ;  /* 0x00000039430a7836 */ /* 0x000fe20000000000 */
[----:B------:R-:W-:Y:S01]  /*3020*/  ISETP.GE.AND P3, PT, R8, RZ, PT ;  /* 0x000000ff0800720c */ /* 0x000fe20003f66270 */
[----:B------:R-:W-:Y:S01]  /*3030*/  IMAD.HI.U32 R3, R2, R9, RZ ;  /* 0x0000000902037227 */ /* 0x000fe200078e00ff */
[----:B------:R-:W-:-:S02]  /*3040*/  ISETP.GT.U32.AND P4, PT, R0, R160, PT ;  /* 0x000000a00000720c */ /* 0x000fc40003f84070 */
[----:B------:R-:W-:Y:S01]  /*3050*/  IABS R11, R10 ;  /* 0x0000000a000b7213 */ /* 0x000fe20000000000 */
[----:B------:R-:W-:Y:S01]  /*3060*/  VIADD R8, R67, 0x3a ;  /* 0x0000003a43087836 */ /* 0x000fe20000000000 */
[----:B------:R-:W-:Y:S01]  /*3070*/  IADD3 R3, -R3, RZ, RZ ;  /* 0x000000ff03037210 */ /* 0x000fe20007ffe1ff */
[C---:B------:R-:W-:Y:S01]  /*3080*/  VIADD R41, R67.reuse, 0x79 ;  /* 0x0000007943297836 */ /* 0x040fe20000000000 */
[----:B------:R-:W-:Y:S01]  /*3090*/  @!P6 IADD3 R162, R162, -R0, RZ ;  /* 0x80000000a2a2e210 */ /* 0x000fe20007ffe0ff */
[--C-:B------:R-:W-:Y:S01]  /*30a0*/  @!P5 IMAD.IADD R164, R164, 0x1, -R0.reuse ;  /* 0x00000001a4a4d824 */ /* 0x100fe200078e0a00 */
[----:B------:R-:W-:Y:S01]  /*30b0*/  IABS R5, R8 ;  /* 0x0000000800057213 */ /* 0x000fe20000000000 */
[----:B------:R-:W-:Y:S01]  /*30c0*/  IMAD.HI.U32 R4, R2, R11, RZ ;  /* 0x0000000b02047227 */ /* 0x000fe200078e00ff */
[C---:B------:R-:W-:Y:S02]  /*30d0*/  ISETP.GT.U32.AND P6, PT, R0.reuse, R162, PT ;  /* 0x000000a20000720c */ /* 0x040fe40003fc4070 */
[----:B------:R-:W-:Y:S01]  /*30e0*/  ISETP.GT.U32.AND P5, PT, R0, R164, PT ;  /* 0x000000a40000720c */ /* 0x000fe20003fa4070 */
[----:B------:R-:W-:Y:S01]  /*30f0*/  @!P4 IMAD.IADD R160, R160, 0x1, -R0 ;  /* 0x00000001a0a0c824 */ /* 0x000fe200078e0a00 */
[----:B------:R-:W-:Y:S01]  /*3100*/  ISETP.GE.AND P4, PT, R10, RZ, PT ;  /* 0x000000ff0a00720c */ /* 0x000fe20003f86270 */
[----:B------:R-:W-:-:S02]  /*3110*/  VIADD R10, R67, 0x3b ;  /* 0x0000003b430a7836 */ /* 0x000fc40000000000 */
[----:B------:R-:W-:Y:S01]  /*3120*/  IMAD.MOV R4, RZ, RZ, -R4 ;  /* 0x000000ffff047224 */ /* 0x000fe200078e0a04 */
[----:B------:R-:W-:Y:S01]  /*3130*/  @!P2 IADD3 R160, -R160, RZ, RZ ;  /* 0x000000ffa0a0a210 */ /* 0x000fe20007ffe1ff */
[----:B------:R-:W-:Y:S01]  /*3140*/  IMAD R168, R0, R3, R9 ;  /* 0x0000000300a87224 */ /* 0x000fe200078e0209 */
[----:B------:R-:W-:Y:S01]  /*3150*/  IABS R7, R10 ;  /* 0x0000000a00077213 */ /* 0x000fe20000000000 */
[----:B------:R-:W-:Y:S01]  /*3160*/  IMAD.HI.U32 R3, R2, R5, RZ ;  /* 0x0000000502037227 */ /* 0x000fe200078e00ff */
[----:B------:R-:W-:Y:S02]  /*3170*/  IABS R9, R14 ;  /* 0x0000000e00097213 */ /* 0x000fe40000000000 */
[----:B------:R-:W-:Y:S01]  /*3180*/  @!P6 IADD3 R162, R162, -R0, RZ ;  /* 0x80000000a2a2e210 */ /* 0x000fe20007ffe0ff */
[C---:B------:R-:W-:Y:S01]  /*3190*/  IMAD R174, R0.reuse, R4, R11 ;  /* 0x0000000400ae7224 */ /* 0x040fe200078e020b */
[----:B------:R-:W-:Y:S01]  /*31a0*/  ISETP.GT.U32.AND P6, PT, R0, R168, PT ;  /* 0x000000a80000720c */ /* 0x000fe20003fc4070 */
[----:B------:R-:W-:Y:S01]  /*31b0*/  IMAD.MOV R170, RZ, RZ, -R3 ;  /* 0x000000ffffaa7224 */ /* 0x000fe200078e0a03 */
[----:B------:R-:W-:Y:S01]  /*31c0*/  IABS R11, R15 ;  /* 0x0000000f000b7213 */ /* 0x000fe20000000000 */
[----:B------:R-:W-:-:S04]  /*31d0*/  IMAD.HI.U32 R3, R2, R7, RZ ;  /* 0x0000000702037227 */ /* 0x000fc800078e00ff */
[----:B------:R-:W-:Y:S01]  /*31e0*/  @!P5 IMAD.IADD R164, R164, 0x1, -R0 ;  /* 0x00000001a4a4d824 */ /* 0x000fe200078e0a00 */
[C---:B------:R-:W-:Y:S01]  /*31f0*/  ISETP.GT.U32.AND P5, PT, R0.reuse, R174, PT ;  /* 0x000000ae0000720c */ /* 0x040fe20003fa4070 */
[----:B------:R-:W-:Y:S01]  /*3200*/  IMAD R170, R0, R170, R5 ;  /* 0x000000aa00aa7224 */ /* 0x000fe200078e0205 */
[----:B------:R-:W-:Y:S01]  /*3210*/  IADD3 R172, -R3, RZ, RZ ;  /* 0x000000ff03ac7210 */ /* 0x000fe20007ffe1ff */
[----:B------:R-:W-:Y:S01]  /*3220*/  IMAD.HI.U32 R4, R2, R9, RZ ;  /* 0x0000000902047227 */ /* 0x000fe200078e00ff */
[----:B------:R-:W-:-:S03]  /*3230*/  @!P1 IADD3 R164, -R164, RZ, RZ ;  /* 0x000000ffa4a49210 */ /* 0x000fc60007ffe1ff */
[----:B------:R-:W-:Y:S01]  /*3240*/  @!P6 IMAD.IADD R168, R168, 0x1, -R0 ;  /* 0x00000001a8a8e824 */ /* 0x000fe200078e0a00 */
[C---:B------:R-:W-:Y:S01]  /*3250*/  ISETP.GT.U32.AND P6, PT, R0.reuse, R170, PT ;  /* 0x000000aa0000720c */ /* 0x040fe20003fc4070 */
[----:B------:R-:W-:Y:S02]  /*3260*/  IMAD R172, R0, R172, R7 ;  /* 0x000000ac00ac7224 */ /* 0x000fe400078e0207 */
[----:B------:R-:W-:Y:S01]  /*3270*/  IMAD.HI.U32 R5, R2, R11, RZ ;  /* 0x0000000b02057227 */ /* 0x000fe200078e00ff */
[----:B------:R-:W-:-:S03]  /*3280*/  ISETP.GT.U32.AND P2, PT, R0, R168, PT ;  /* 0x000000a80000720c */ /* 0x000fc60003f44070 */
[----:B------:R-:W-:Y:S01]  /*3290*/  @!P5 IMAD.IADD R174, R174, 0x1, -R0 ;  /* 0x00000001aeaed824 */ /* 0x000fe200078e0a00 */
[----:B------:R-:W-:Y:S01]  /*32a0*/  ISETP.GT.U32.AND P5, PT, R0, R172, PT ;  /* 0x000000ac0000720c */ /* 0x000fe20003fa4070 */
[----:B------:R-:W-:Y:S01]  /*32b0*/  IMAD.MOV R4, RZ, RZ, -R4 ;  /* 0x000000ffff047224 */ /* 0x000fe200078e0a04 */
[----:B------:R-:W-:Y:S01]  /*32c0*/  IADD3 R5, -R5, RZ, RZ ;  /* 0x000000ff05057210 */ /* 0x000fe20007ffe1ff */
[----:B------:R-:W-:-:S04]  /*32d0*/  IMAD.HI.U32 R3, R2, R13, RZ ;  /* 0x0000000d02037227 */ /* 0x000fc800078e00ff */
[--C-:B------:R-:W-:Y:S01]  /*32e0*/  @!P6 IMAD.IADD R170, R170, 0x1, -R0.reuse ;  /* 0x00000001aaaae824 */ /* 0x100fe200078e0a00 */
[C---:B------:R-:W-:Y:S01]  /*32f0*/  ISETP.GT.U32.AND P6, PT, R0.reuse, R174, PT ;  /* 0x000000ae0000720c */ /* 0x040fe20003fc4070 */
[----:B------:R-:W-:Y:S01]  /*3300*/  IMAD R166, R0, R4, R9 ;  /* 0x0000000400a67224 */ /* 0x000fe200078e0209 */
[C---:B------:R-:W-:Y:S01]  /*3310*/  IADD3 R9, R67.reuse, 0x3f, RZ ;  /* 0x0000003f43097810 */ /* 0x040fe20007ffe0ff */
[----:B------:R-:W-:Y:S02]  /*3320*/  IMAD.MOV R3, RZ, RZ, -R3 ;  /* 0x000000ffff037224 */ /* 0x000fe400078e0a03 */
[----:B------:R-:W-:Y:S01]  /*3330*/  @!P5 IMAD.IADD R172, R172, 0x1, -R0 ;  /* 0x00000001acacd824 */ /* 0x000fe200078e0a00 */
[C---:B------:R-:W-:Y:S01]  /*3340*/  ISETP.GT.U32.AND P5, PT, R0.reuse, R170, PT ;  /* 0x000000aa0000720c */ /* 0x040fe20003fa4070 */
[C---:B------:R-:W-:Y:S01]  /*3350*/  IMAD R176, R0.reuse, R5, R11 ;  /* 0x0000000500b07224 */ /* 0x040fe200078e020b */
[C---:B------:R-:W-:Y:S01]  /*3360*/  ISETP.GT.U32.AND P1, PT, R0.reuse, R166, PT ;  /* 0x000000a60000720c */ /* 0x040fe20003f24070 */
[----:B------:R-:W-:Y:S01]  /*3370*/  VIADD R11, R67, 0x40 ;  /* 0x00000040430b7836 */ /* 0x000fe20000000000 */
[----:B------:R-:W-:Y:S01]  /*3380*/  IABS R5, R9 ;  /* 0x0000000900057213 */ /* 0x000fe20000000000 */
[----:B------:R-:W-:Y:S01]  /*3390*/  @!P0 IMAD.MOV R162, RZ, RZ, -R162 ;  /* 0x000000ffffa28224 */ /* 0x000fe200078e0aa2 */
[C---:B------:R-:W-:Y:S01]  /*33a0*/  ISETP.GT.U32.AND P0, PT, R0.reuse, R172, PT ;  /* 0x000000ac0000720c */ /* 0x040fe20003f04070 */
[----:B------:R-:W-:Y:S01]  /*33b0*/  IMAD R178, R0, R3, R13 ;  /* 0x0000000300b27224 */ /* 0x000fe200078e020d */
[----:B------:R-:W-:Y:S01]  /*33c0*/  IABS R7, R11 ;  /* 0x0000000b00077213 */ /* 0x000fe20000000000 */
[--C-:B------:R-:W-:Y:S01]  /*33d0*/  @!P6 IMAD.IADD R174, R174, 0x1, -R0.reuse ;  /* 0x00000001aeaee824 */ /* 0x100fe200078e0a00 */
[----:B------:R-:W-:Y:S01]  /*33e0*/  ISETP.GE.AND P6, PT, R8, RZ, PT ;  /* 0x000000ff0800720c */ /* 0x000fe20003fc6270 */
[----:B------:R-:W-:Y:S01]  /*33f0*/  @!P2 IMAD.IADD R168, R168, 0x1, -R0 ;  /* 0x00000001a8a8a824 */ /* 0x000fe200078e0a00 */
[----:B------:R-:W-:Y:S01]  /*3400*/  ISETP.GT.U32.AND P2, PT, R0, R176, PT ;  /* 0x000000b00000720c */ /* 0x000fe20003f44070 */
[----:B------:R-:W-:Y:S01]  /*3410*/  IMAD.HI.U32 R4, R2, R7, RZ ;  /* 0x0000000702047227 */ /* 0x000fe200078e00ff */
[----:B------:R-:W-:-:S02]  /*3420*/  @!P5 IADD3 R170, R170, -R0, RZ ;  /* 0x80000000aaaad210 */ /* 0x000fc40007ffe0ff */
[----:B------:R-:W-:Y:S01]  /*3430*/  ISETP.GT.U32.AND P5, PT, R0, R178, PT ;  /* 0x000000b20000720c */ /* 0x000fe20003fa4070 */
[----:B------:R-:W-:Y:S01]  /*3440*/  IMAD.HI.U32 R3, R2, R5, RZ ;  /* 0x0000000502037227 */ /* 0x000fe200078e00ff */
[----:B------:R-:W-:Y:S02]  /*3450*/  IADD3 R4, -R4, RZ, RZ ;  /* 0x000000ff04047210 */ /* 0x000fe40007ffe1ff */
[----:B------:R-:W-:Y:S01]  /*3460*/  @!P4 IADD3 R174, -R174, RZ, RZ ;  /* 0x000000ffaeaec210 */ /* 0x000fe20007ffe1ff */
[--C-:B------:R-:W-:Y:S01]  /*3470*/  @!P0 IMAD.IADD R172, R172, 0x1, -R0.reuse ;  /* 0x00000001acac8824 */ /* 0x100fe200078e0a00 */
[----:B------:R-:W-:Y:S01]  /*3480*/  ISETP.GE.AND P0, PT, R10, RZ, PT ;  /* 0x000000ff0a00720c */ /* 0x000fe20003f06270 */
[----:B------:R-:W-:Y:S01]  /*3490*/  @!P1 IMAD.IADD R166, R166, 0x1, -R0 ;  /* 0x00000001a6a69824 */ /* 0x000fe200078e0a00 */
[----:B------:R-:W-:Y:S01]  /*34a0*/  ISETP.GE.AND P1, PT, R14, RZ, PT ;  /* 0x000000ff0e00720c */ /* 0x000fe20003f26270 */
[----:B------:R-:W-:Y:S02]  /*34b0*/  IMAD.MOV R3, RZ, RZ, -R3 ;  /* 0x000000ffff037224 */ /* 0x000fe400078e0a03 */
[----:B------:R-:W-:Y:S01]  /*34c0*/  @!P3 IMAD.MOV R168, RZ, RZ, -R168 ;  /* 0x000000ffffa8b224 */ /* 0x000fe200078e0aa8 */
[C---:B------:R-:W-:Y:S01]  /*34d0*/  ISETP.GT.U32.AND P3, PT, R0.reuse, R166, PT ;  /* 0x000000a60000720c */ /* 0x040fe20003f64070 */
[----:B------:R-:W-:-:S02]  /*34e0*/  IMAD R180, R0, R3, R5 ;  /* 0x0000000300b47224 */ /* 0x000fc400078e0205 */
[----:B------:R-:W-:Y:S01]  /*34f0*/  IMAD R182, R0, R4, R7 ;  /* 0x0000000400b67224 */ /* 0x000fe200078e0207 */
[C---:B------:R-:W-:Y:S01]  /*3500*/  IADD3 R4, R67.reuse, 0x41, RZ ;  /* 0x0000004143047810 */ /* 0x040fe20007ffe0ff */
[----:B------:R-:W-:Y:S02]  /*3510*/  @!P5 IMAD.IADD R178, R178, 0x1, -R0 ;  /* 0x00000001b2b2d824 */ /* 0x000fe400078e0a00 */
[----:B------:R-:W-:Y:S01]  /*3520*/  @!P6 IMAD.MOV R170, RZ, RZ, -R170 ;  /* 0x000000ffffaae224 */ /* 0x000fe200078e0aaa */
[----:B------:R-:W-:Y:S01]  /*3530*/  ISETP.GT.U32.AND P6, PT, R0, R180, PT ;  /* 0x000000b40000720c */ /* 0x000fe20003fc4070 */
[--C-:B------:R-:W-:Y:S01]  /*3540*/  @!P2 IMAD.IADD R176, R176, 0x1, -R0.reuse ;  /* 0x00000001b0b0a824 */ /* 0x100fe200078e0a00 */
[----:B------:R-:W-:Y:S01]  /*3550*/  ISETP.GT.U32.AND P5, PT, R0, R178, PT ;  /* 0x000000b20000720c */ /* 0x000fe20003fa4070 */
[C---:B------:R-:W-:Y:S01]  /*3560*/  VIADD R8, R67.reuse, 0x42 ;  /* 0x0000004243087836 */ /* 0x040fe20000000000 */
[----:B------:R-:W-:Y:S01]  /*3570*/  IABS R5, R4 ;  /* 0x0000000400057213 */ /* 0x000fe20000000000 */
[----:B------:R-:W-:Y:S01]  /*3580*/  @!P3 IMAD.IADD R166, R166, 0x1, -R0 ;  /* 0x00000001a6a6b824 */ /* 0x000fe200078e0a00 */
[----:B------:R-:W-:Y:S01]  /*3590*/  @!P0 IADD3 R172, -R172, RZ, RZ ;  /* 0x000000ffacac8210 */ /* 0x000fe20007ffe1ff */
[----:B------:R-:W-:Y:S01]  /*35a0*/  VIADD R10, R67, 0x48 ;  /* 0x00000048430a7836 */ /* 0x000fe20000000000 */
[----:B------:R-:W-:Y:S01]  /*35b0*/  ISETP.GE.AND P0, PT, R17, RZ, PT ;  /* 0x000000ff1100720c */ /* 0x000fe20003f06270 */
[----:B------:R-:W-:Y:S01]  /*35c0*/  IMAD.HI.U32 R3, R2, R5, RZ ;  /* 0x0000000502037227 */ /* 0x000fe200078e00ff */
[----:B------:R-:W-:-:S02]  /*35d0*/  ISETP.GT.U32.AND P4, PT, R0, R176, PT ;  /* 0x000000b00000720c */ /* 0x000fc40003f84070 */
[----:B------:R-:W-:Y:S01]  /*35e0*/  ISETP.GT.U32.AND P3, PT, R0, R182, PT ;  /* 0x000000b60000720c */ /* 0x000fe20003f64070 */
[----:B------:R-:W-:Y:S01]  /*35f0*/  IMAD.MOV R3, RZ, RZ, -R3 ;  /* 0x000000ffff037224 */ /* 0x000fe200078e0a03 */
[----:B------:R-:W-:Y:S01]  /*3600*/  ISETP.GE.AND P2, PT, R15, RZ, PT ;  /* 0x000000ff0f00720c */ /* 0x000fe20003f46270 */
[----:B------:R-:W-:Y:S01]  /*3610*/  @!P6 IMAD.IADD R180, R180, 0x1, -R0 ;  /* 0x00000001b4b4e824 */ /* 0x000fe200078e0a00 */
[----:B------:R-:W-:Y:S01]  /*3620*/  @!P5 IADD3 R178, R178, -R0, RZ ;  /* 0x80000000b2b2d210 */ /* 0x000fe20007ffe0ff */
[C---:B------:R-:W-:Y:S01]  /*3630*/  IMAD R184, R0.reuse, R3, R5 ;  /* 0x0000000300b87224 */ /* 0x040fe200078e0205 */
[----:B------:R-:W-:Y:S01]  /*3640*/  IABS R7, R8 ;  /* 0x0000000800077213 */ /* 0x000fe20000000000 */
[----:B------:R-:W-:Y:S01]  /*3650*/  @!P1 IMAD.MOV R166, RZ, RZ, -R166 ;  /* 0x000000ffffa69224 */ /* 0x000fe200078e0aa6 */
[----:B------:R-:W-:Y:S01]  /*3660*/  ISETP.GT.U32.AND P1, PT, R0, R180, PT ;  /* 0x000000b40000720c */ /* 0x000fe20003f24070 */
[C---:B------:R-:W-:Y:S01]  /*3670*/  VIADD R3, R67.reuse, 0x43 ;  /* 0x0000004343037836 */ /* 0x040fe20000000000 */
[----:B------:R-:W-:Y:S01]  /*3680*/  @!P0 IADD3 R178, -R178, RZ, RZ ;  /* 0x000000ffb2b28210 */ /* 0x000fe20007ffe1ff */
[----:B------:R-:W-:Y:S01]  /*3690*/  @!P4 IMAD.IADD R176, R176, 0x1, -R0 ;  /* 0x00000001b0b0c824 */ /* 0x000fe200078e0a00 */
[----:B------:R-:W-:Y:S01]  /*36a0*/  ISETP.GT.U32.AND P0, PT, R0, R184, PT ;  /* 0x000000b80000720c */ /* 0x000fe20003f04070 */
[C---:B------:R-:W-:Y:S01]  /*36b0*/  VIADD R13, R67.reuse, 0x49 ;  /* 0x00000049430d7836 */ /* 0x040fe20000000000 */
[----:B------:R-:W-:Y:S01]  /*36c0*/  @!P3 IADD3 R182, R182, -R0, RZ ;  /* 0x80000000b6b6b210 */ /* 0x000fe20007ffe0ff */
[----:B------:R-:W-:Y:S01]  /*36d0*/  VIADD R14, R67, 0x5a ;  /* 0x0000005a430e7836 */ /* 0x000fe20000000000 */
[----:B------:R-:W-:Y:S01]  /*36e0*/  ISETP.GE.AND P4, PT, R9, RZ, PT ;  /* 0x000000ff0900720c */ /* 0x000fe20003f86270 */
[----:B------:R-:W-:Y:S01]  /*36f0*/  VIADD R43, R67, 0x7a ;  /* 0x0000007a432b7836 */ /* 0x000fe20000000000 */
[----:B------:R-:W-:Y:S01]  /*3700*/  ISETP.GE.AND P6, PT, R4, RZ, PT ;  /* 0x000000ff0400720c */ /* 0x000fe20003fc6270 */
[----:B------:R-:W-:Y:S01]  /*3710*/  IMAD.HI.U32 R4, R2, R7, RZ ;  /* 0x0000000702047227 */ /* 0x000fe200078e00ff */
[----:B------:R-:W-:-:S02]  /*3720*/  @!P2 IADD3 R176, -R176, RZ, RZ ;  /* 0x000000ffb0b0a210 */ /* 0x000fc40007ffe1ff */
[----:B------:R-:W-:Y:S01]  /*3730*/  ISETP.GT.U32.AND P2, PT, R0, R182, PT ;  /* 0x000000b60000720c */ /* 0x000fe20003f44070 */
[----:B------:R-:W-:Y:S01]  /*3740*/  IMAD.MOV R4, RZ, RZ, -R4 ;  /* 0x000000ffff047224 */ /* 0x000fe200078e0a04 */
[----:B------:R-:W-:Y:S01]  /*3750*/  ISETP.GE.AND P3, PT, R8, RZ, PT ;  /* 0x000000ff0800720c */ /* 0x000fe20003f66270 */
[--C-:B------:R-:W-:Y:S01]  /*3760*/  @!P1 IMAD.IADD R180, R180, 0x1, -R0.reuse ;  /* 0x00000001b4b49824 */ /* 0x100fe200078e0a00 */
[----:B------:R-:W-:Y:S01]  /*3770*/  ISETP.GE.AND P1, PT, R3, RZ, PT ;  /* 0x000000ff0300720c */ /* 0x000fe20003f26270 */
[----:B------:R-:W-:Y:S01]  /*3780*/  IMAD R186, R0, R4, R7 ;  /* 0x0000000400ba7224 */ /* 0x000fe200078e0207 */
[----:B------:R-:W-:Y:S01]  /*3790*/  IABS R7, R3 ;  /* 0x0000000300077213 */ /* 0x000fe20000000000 */
[----:B------:R-:W-:Y:S01]  /*37a0*/  @!P0 IMAD.IADD R184, R184, 0x1, -R0 ;  /* 0x00000001b8b88824 */ /* 0x000fe200078e0a00 */
[----:B------:R-:W-:Y:S01]  /*37b0*/  ISETP.GE.AND P5, PT, R11, RZ, PT ;  /* 0x000000ff0b00720c */ /* 0x000fe20003fa6270 */
[----:B------:R-:W-:Y:S01]  /*37c0*/  @!P4 IMAD.MOV R180, RZ, RZ, -R180 ;  /* 0x000000ffffb4c224 */ /* 0x000fe200078e0ab4 */
[----:B------:R-:W-:Y:S01]  /*37d0*/  IADD3 R15, R67, 0x5b, RZ ;  /* 0x0000005b430f7810 */ /* 0x000fe20007ffe0ff */
[----:B------:R-:W-:Y:S01]  /*37e0*/  IMAD.HI.U32 R3, R2, R7, RZ ;  /* 0x0000000702037227 */ /* 0x000fe200078e00ff */
[----:B------:R-:W-:-:S02]  /*37f0*/  ISETP.GT.U32.AND P4, PT, R0, R184, PT ;  /* 0x000000b80000720c */ /* 0x000fc40003f84070 */
[----:B------:R-:W-:Y:S01]  /*3800*/  @!P2 IADD3 R182, R182, -R0, RZ ;  /* 0x80000000b6b6a210 */ /* 0x000fe20007ffe0ff */
[C---:B------:R-:W-:Y:S01]  /*3810*/  VIADD R8, R67.reuse, 0x45 ;  /* 0x0000004543087836 */ /* 0x040fe20000000000 */
[C---:B------:R-:W-:Y:S01]  /*3820*/  ISETP.GT.U32.AND P2, PT, R0.reuse, R186, PT ;  /* 0x000000ba0000720c */ /* 0x040fe20003f44070 */
[C---:B------:R-:W-:Y:S01]  /*3830*/  VIADD R4, R67.reuse, 0x44 ;  /* 0x0000004443047836 */ /* 0x040fe20000000000 */
[C---:B------:R-:W-:Y:S01]  /*3840*/  IADD3 R17, R67.reuse, 0x69, RZ ;  /* 0x0000006943117810 */ /* 0x040fe20007ffe0ff */
[----:B------:R-:W-:Y:S01]  /*3850*/  IMAD.MOV R3, RZ, RZ, -R3 ;  /* 0x000000ffff037224 */ /* 0x000fe200078e0a03 */
[----:B------:R-:W-:Y:S01]  /*3860*/  IABS R11, R8 ;  /* 0x00000008000b7213 */ /* 0x000fe20000000000 */
[----:B------:R-:W-:Y:S01]  /*3870*/  VIADD R47, R67, 0x7c ;  /* 0x0000007c432f7836 */ /* 0x000fe20000000000 */
[----:B------:R-:W-:Y:S01]  /*3880*/  IABS R9, R4 ;  /* 0x0000000400097213 */ /* 0x000fe20000000000 */
[----:B------:R-:W-:Y:S01]  /*3890*/  IMAD R188, R0, R3, R7 ;  /* 0x0000000300bc7224 */ /* 0x000fe200078e0207 */
[----:B------:R-:W-:Y:S01]  /*38a0*/  ISETP.GE.AND P0, PT, R4, RZ, PT ;  /* 0x000000ff0400720c */ /* 0x000fe20003f06270 */
[----:B------:R-:W-:Y:S01]  /*38b0*/  IMAD.HI.U32 R5, R2, R11, RZ ;  /* 0x0000000b02057227 */ /* 0x000fe200078e00ff */
[----:B------:R-:W-:-:S02]  /*38c0*/  @!P4 IADD3 R184, R184, -R0, RZ ;  /* 0x80000000b8b8c210 */ /* 0x000fc40007ffe0ff */
[----:B------:R-:W-:Y:S01]  /*38d0*/  ISETP.GT.U32.AND P4, PT, R0, R188, PT ;  /* 0x000000bc0000720c */ /* 0x000fe20003f84070 */
[----:B------:R-:W-:Y:S01]  /*38e0*/  IMAD.HI.U32 R4, R2, R9, RZ ;  /* 0x0000000902047227 */ /* 0x000fe200078e00ff */
[----:B------:R-:W-:Y:S02]  /*38f0*/  @!P2 IADD3 R186, R186, -R0, RZ ;  /* 0x80000000babaa210 */ /* 0x000fe40007ffe0ff */
[----:B------:R-:W-:Y:S01]  /*3900*/  @!P6 IADD3 R184, -R184, RZ, RZ ;  /* 0x000000ffb8b8e210 */ /* 0x000fe20007ffe1ff */
[----:B------:R-:W-:Y:S01]  /*3910*/  IMAD.MOV R5, RZ, RZ, -R5 ;  /* 0x000000ffff057224 */ /* 0x000fe200078e0a05 */
[----:B------:R-:W-:Y:S01]  /*3920*/  ISETP.GT.U32.AND P2, PT, R0, R186, PT ;  /* 0x000000ba0000720c */ /* 0x000fe20003f44070 */
[----:B------:R-:W-:Y:S01]  /*3930*/  IMAD.MOV R4, RZ, RZ, -R4 ;  /* 0x000000ffff047224 */ /* 0x000fe200078e0a04 */
[----:B------:R-:W-:Y:S01]  /*3940*/  @!P5 IADD3 R182, -R182, RZ, RZ ;  /* 0x000000ffb6b6d210 */ /* 0x000fe20007ffe1ff */
[----:B------:R-:W-:Y:S01]  /*3950*/  IMAD R192, R0, R5, R11 ;  /* 0x0000000500c07224 */ /* 0x000fe200078e020b */
[----:B------:R-:W-:Y:S01]  /*3960*/  ISETP.GE.AND P5, PT, R8, RZ, PT ;  /* 0x000000ff0800720c */ /* 0x000fe20003fa6270 */
[C---:B------:R-:W-:Y:S01]  /*3970*/  IMAD R190, R0.reuse, R4, R9 ;  /* 0x0000000400be7224 */ /* 0x040fe200078e0209 */
[----:B------:R-:W-:Y:S01]  /*3980*/  IABS R9, R10 ;  /* 0x0000000a00097213 */ /* 0x000fe20000000000 */
[C---:B------:R-:W-:Y:S01]  /*3990*/  VIADD R4, R67.reuse, 0x46 ;  /* 0x0000004643047836 */ /* 0x040fe20000000000 */
[----:B------:R-:W-:Y:S01]  /*39a0*/  ISETP.GT.U32.AND P6, PT, R0, R192, PT ;  /* 0x000000c00000720c */ /* 0x000fe20003fc4070 */
[----:B------:R-:W-:Y:S01]  /*39b0*/  @!P4 IMAD.IADD R188, R188, 0x1, -R0 ;  /* 0x00000001bcbcc824 */ /* 0x000fe200078e0a00 */
[----:B------:R-:W-:Y:S01]  /*39c0*/  IABS R11, R13 ;  /* 0x0000000d000b7213 */ /* 0x000fe20000000000 */
[C---:B------:R-:W-:Y:S01]  /*39d0*/  VIADD R8, R67.reuse, 0x47 ;  /* 0x0000004743087836 */ /* 0x040fe20000000000 */
[----:B------:R-:W-:Y:S01]  /*39e0*/  IABS R5, R4 ;  /* 0x0000000400057213 */ /* 0x000fe20000000000 */
[----:B------:R-:W-:Y:S01]  /*39f0*/  VIADD R49, R67, 0x7d ;  /* 0x0000007d43317836 */ /* 0x000fe20000000000 */
[----:B------:R-:W-:-:S02]  /*3a00*/  ISETP.GT.U32.AND P4, PT, R0, R188, PT ;  /* 0x000000bc0000720c */ /* 0x000fc40003f84070 */
[----:B------:R-:W-:Y:S01]  /*3a10*/  @!P2 IADD3 R186, R186, -R0, RZ ;  /* 0x80000000babaa210 */ /* 0x000fe20007ffe0ff */
[----:B------:R-:W-:Y:S01]  /*3a20*/  IMAD.HI.U32 R3, R2, R5, RZ ;  /* 0x0000000502037227 */ /* 0x000fe200078e00ff */
[----:B------:R-:W-:Y:S02]  /*3a30*/  ISETP.GT.U32.AND P2, PT, R0, R190, PT ;  /* 0x000000be0000720c */ /* 0x000fe40003f44070 */
[----:B------:R-:W-:Y:S01]  /*3a40*/  IABS R7, R8 ;  /* 0x0000000800077213 */ /* 0x000fe20000000000 */
[----:B------:R-:W-:Y:S01]  /*3a50*/  IMAD.MOV R3, RZ, RZ, -R3 ;  /* 0x000000ffff037224 */ /* 0x000fe200078e0a03 */
[----:B------:R-:W-:Y:S01]  /*3a60*/  @!P3 IADD3 R186, -R186, RZ, RZ ;  /* 0x000000ffbabab210 */ /* 0x000fe20007ffe1ff */
[----:B------:R-:W-:Y:S01]  /*3a70*/  @!P6 IMAD.IADD R192, R192, 0x1, -R0 ;  /* 0x00000001c0c0e824 */ /* 0x000fe200078e0a00 */
[----:B------:R-:W-:Y:S01]  /*3a80*/  ISETP.GE.AND P3, PT, R4, RZ, PT ;  /* 0x000000ff0400720c */ /* 0x000fe20003f66270 */
[----:B------:R-:W-:Y:S02]  /*3a90*/  IMAD R194, R0, R3, R5 ;  /* 0x0000000300c27224 */ /* 0x000fe400078e0205 */
[----:B------:R-:W-:Y:S01]  /*3aa0*/  IMAD.HI.U32 R4, R2, R9, RZ ;  /* 0x0000000902047227 */ /* 0x000fe200078e00ff */
[----:B------:R-:W-:-:S03]  /*3ab0*/  ISETP.GT.U32.AND P6, PT, R0, R192, PT ;  /* 0x000000c00000720c */ /* 0x000fc60003fc4070 */
[----:B------:R-:W-:-:S04]  /*3ac0*/  IMAD.HI.U32 R3, R2, R7, RZ ;  /* 0x0000000702037227 */ /* 0x000fc800078e00ff */
[--C-:B------:R-:W-:Y:S01]  /*3ad0*/  @!P4 IMAD.IADD R188, R188, 0x1, -R0.reuse ;  /* 0x00000001bcbcc824 */ /* 0x100fe200078e0a00 */
[----:B------:R-:W-:Y:S01]  /*3ae0*/  ISETP.GT.U32.AND P4, PT, R0, R194, PT ;  /* 0x000000c20000720c */ /* 0x000fe20003f84070 */
[----:B------:R-:W-:Y:S01]  /*3af0*/  IMAD.HI.U32 R5, R2, R11, RZ ;  /* 0x0000000b02057227 */ /* 0x000fe200078e00ff */
[----:B------:R-:W-:Y:S02]  /*3b00*/  IADD3 R3, -R3, RZ, RZ ;  /* 0x000000ff03037210 */ /* 0x000fe40007ffe1ff */
[----:B------:R-:W-:Y:S01]  /*3b10*/  @!P1 IADD3 R188, -R188, RZ, RZ ;  /* 0x000000ffbcbc9210 */ /* 0x000fe20007ffe1ff */
[----:B------:R-:W-:Y:S01]  /*3b20*/  @!P2 IMAD.IADD R190, R190, 0x1, -R0 ;  /* 0x00000001bebea824 */ /* 0x000fe200078e0a00 */
[----:B------:R-:W-:Y:S01]  /*3b30*/  IADD3 R5, -R5, RZ, RZ ;  /* 0x000000ff05057210 */ /* 0x000fe20007ffe1ff */
[----:B------:R-:W-:Y:S02]  /*3b40*/  IMAD.MOV R4, RZ, RZ, -R4 ;  /* 0x000000ffff047224 */ /* 0x000fe400078e0a04 */
[C---:B------:R-:W-:Y:S01]  /*3b50*/  IMAD R196, R0.reuse, R3, R7 ;  /* 0x0000000300c47224 */ /* 0x040fe200078e0207 */
[C---:B------:R-:W-:Y:S01]  /*3b60*/  ISETP.GT.U32.AND P2, PT, R0.reuse, R190, PT ;  /* 0x000000be0000720c */ /* 0x040fe20003f44070 */
[----:B------:R-:W-:-:S02]  /*3b70*/  IMAD R200, R0, R4, R9 ;  /* 0x0000000400c87224 */ /* 0x000fc400078e0209 */
[----:B------:R-:W-:Y:S02]  /*3b80*/  IMAD R202, R0, R5, R11 ;  /* 0x0000000500ca7224 */ /* 0x000fe400078e020b */
[--C-:B------:R-:W-:Y:S01]  /*3b90*/  @!P6 IMAD.IADD R192, R192, 0x1, -R0.reuse ;  /* 0x00000001c0c0e824 */ /* 0x100fe200078e0a00 */
[----:B------:R-:W-:Y:S01]  /*3ba0*/  ISETP.GT.U32.AND P6, PT, R0, R200, PT ;  /* 0x000000c80000720c */ /* 0x000fe20003fc4070 */
[----:B------:R-:W-:Y:S02]  /*3bb0*/  VIADD R4, R67, 0x4a ;  /* 0x0000004a43047836 */ /* 0x000fe40000000000 */
[----:B------:R-:W-:Y:S01]  /*3bc0*/  @!P4 IMAD.IADD R194, R194, 0x1, -R0 ;  /* 0x00000001c2c2c824 */ /* 0x000fe200078e0a00 */
[C---:B------:R-:W-:Y:S01]  /*3bd0*/  ISETP.GT.U32.AND P4, PT, R0.reuse, R196, PT ;  /* 0x000000c40000720c */ /* 0x040fe20003f84070 */
[----:B------:R-:W-:Y:S01]  /*3be0*/  @!P5 IMAD.MOV R192, RZ, RZ, -R192 ;  /* 0x000000ffffc0d224 */ /* 0x000fe200078e0ac0 */
[----:B------:R-:W-:Y:S01]  /*3bf0*/  ISETP.GT.U32.AND P5, PT, R0, R202, PT ;  /* 0x000000ca0000720c */ /* 0x000fe20003fa4070 */
[----:B------:R-:W-:Y:S01]  /*3c00*/  @!P2 IMAD.IADD R190, R190, 0x1, -R0 ;  /* 0x00000001bebea824 */ /* 0x000fe200078e0a00 */
[----:B------:R-:W-:-:S02]  /*3c10*/  IABS R5, R4 ;  /* 0x0000000400057213 */ /* 0x000fc40000000000 */
[----:B------:R-:W-:Y:S01]  /*3c20*/  ISETP.GE.AND P2, PT, R8, RZ, PT ;  /* 0x000000ff0800720c */ /* 0x000fe20003f46270 */
[----:B------:R-:W-:Y:S01]  /*3c30*/  @!P0 IMAD.MOV R190, RZ, RZ, -R190 ;  /* 0x000000ffffbe8224 */ /* 0x000fe200078e0abe */
[----:B------:R-:W-:Y:S01]  /*3c40*/  IADD3 R8, R67, 0x4b, RZ ;  /* 0x0000004b43087810 */ /* 0x000fe20007ffe0ff */
[----:B------:R-:W-:Y:S01]  /*3c50*/  IMAD.HI.U32 R3, R2, R5, RZ ;  /* 0x0000000502037227 */ /* 0x000fe200078e00ff */
[----:B------:R-:W-:Y:S02]  /*3c60*/  ISETP.GT.U32.AND P1, PT, R0, R194, PT ;  /* 0x000000c20000720c */ /* 0x000fe40003f24070 */
[----:B------:R-:W-:Y:S01]  /*3c70*/  IABS R7, R8 ;  /* 0x0000000800077213 */ /* 0x000fe20000000000 */
[----:B------:R-:W-:Y:S01]  /*3c80*/  @!P6 IMAD.IADD R200, R200, 0x1, -R0 ;  /* 0x00000001c8c8e824 */ /* 0x000fe200078e0a00 */
[-C--:B------:R-:W-:Y:S01]  /*3c90*/  @!P4 IADD3 R196, R196, -R0.reuse, RZ ;  /* 0x80000000c4c4c210 */ /* 0x080fe20007ffe0ff */
[----:B------:R-:W-:Y:S01]  /*3ca0*/  IMAD.MOV R3, RZ, RZ, -R3 ;  /* 0x000000ffff037224 */ /* 0x000fe200078e0a03 */
[----:B------:R-:W-:-:S02]  /*3cb0*/  @!P5 IADD3 R202, R202, -R0, RZ ;  /* 0x80000000cacad210 */ /* 0x000fc40007ffe0ff */
[C---:B------:R-:W-:Y:S01]  /*3cc0*/  ISETP.GT.U32.AND P5, PT, R0.reuse, R200, PT ;  /* 0x000000c80000720c */ /* 0x040fe20003fa4070 */
[C---:B------:R-:W-:Y:S01]  /*3cd0*/  IMAD R198, R0.reuse, R3, R5 ;  /* 0x0000000300c67224 */ /* 0x040fe200078e0205 */
[----:B------:R-:W-:Y:S01]  /*3ce0*/  ISETP.GT.U32.AND P6, PT, R0, R196, PT ;  /* 0x000000c40000720c */ /* 0x000fe20003fc4070 */
[----:B------:R-:W-:Y:S01]  /*3cf0*/  IMAD.HI.U32 R3, R2, R7, RZ ;  /* 0x0000000702037227 */ /* 0x000fe200078e00ff */
[----:B------:R-:W-:Y:S02]  /*3d00*/  ISETP.GE.AND P4, PT, R4, RZ, PT ;  /* 0x000000ff0400720c */ /* 0x000fe40003f86270 */
[----:B------:R-:W-:Y:S01]  /*3d10*/  ISETP.GE.AND P0, PT, R10, RZ, PT ;  /* 0x000000ff0a00720c */ /* 0x000fe20003f06270 */
[----:B------:R-:W-:Y:S01]  /*3d20*/  IMAD.MOV R3, RZ, RZ, -R3 ;  /* 0x000000ffff037224 */ /* 0x000fe200078e0a03 */
[C---:B------:R-:W-:Y:S01]  /*3d30*/  IADD3 R10, R67.reuse, 0x4d, RZ ;  /* 0x0000004d430a7810 */ /* 0x040fe20007ffe0ff */
[----:B------:R-:W-:Y:S02]  /*3d40*/  VIADD R5, R67, 0x4c ;  /* 0x0000004c43057836 */ /* 0x000fe40000000000 */
[----:B------:R-:W-:Y:S01]  /*3d50*/  IMAD R204, R0, R3, R7 ;  /* 0x0000000300cc7224 */ /* 0x000fe200078e0207 */
[----:B------:R-:W-:Y:S01]  /*3d60*/  IABS R9, R10 ;  /* 0x0000000a00097213 */ /* 0x000fe20000000000 */
[--C-:B------:R-:W-:Y:S01]  /*3d70*/  @!P5 IMAD.IADD R200, R200, 0x1, -R0.reuse ;  /* 0x00000001c8c8d824 */ /* 0x100fe200078e0a00 */
[----:B------:R-:W-:Y:S01]  /*3d80*/  IABS R4, R5 ;  /* 0x0000000500047213 */ /* 0x000fe20000000000 */
[----:B------:R-:W-:Y:S01]  /*3d90*/  @!P1 IMAD.IADD R194, R194, 0x1, -R0 ;  /* 0x00000001c2c29824 */ /* 0x000fe200078e0a00 */
[----:B------:R-:W-:-:S02]  /*3da0*/  ISETP.GT.U32.AND P5, PT, R0, R204, PT ;  /* 0x000000cc0000720c */ /* 0x000fc40003fa4070 */
[----:B------:R-:W-:Y:S01]  /*3db0*/  @!P6 IADD3 R196, R196, -R0, RZ ;  /* 0x80000000c4c4e210 */ /* 0x000fe20007ffe0ff */
[----:B------:R-:W-:Y:S01]  /*3dc0*/  IMAD.MOV.U32 R7, RZ, RZ, R4 ;  /* 0x000000ffff077224 */ /* 0x000fe200078e0004 */
[C---:B------:R-:W-:Y:S01]  /*3dd0*/  ISETP.GT.U32.AND P6, PT, R0.reuse, R198, PT ;  /* 0x000000c60000720c */ /* 0x040fe20003fc4070 */
[----:B------:R-:W-:Y:S01]  /*3de0*/  @!P3 IMAD.MOV R194, RZ, RZ, -R194 ;  /* 0x000000ffffc2b224 */ /* 0x000fe200078e0ac2 */
[----:B------:R-:W-:Y:S01]  /*3df0*/  ISETP.GE.AND P1, PT, R13, RZ, PT ;  /* 0x000000ff0d00720c */ /* 0x000fe20003f26270 */
[----:B------:R-:W-:Y:S01]  /*3e00*/  VIADD R13, R67, 0x4e ;  /* 0x0000004e430d7836 */ /* 0x000fe20000000000 */
[----:B------:R-:W-:Y:S01]  /*3e10*/  ISETP.GT.U32.AND P3, PT, R0, R202, PT ;  /* 0x000000ca0000720c */ /* 0x000fe20003f64070 */
[----:B------:R-:W-:-:S03]  /*3e20*/  IMAD.HI.U32 R3, R2, R7, RZ ;  /* 0x0000000702037227 */ /* 0x000fc600078e00ff */
[----:B------:R-:W-:Y:S01]  /*3e30*/  IABS R11, R13 ;  /* 0x0000000d000b7213 */ /* 0x000fe20000000000 */
[----:B------:R-:W-:-:S04]  /*3e40*/  IMAD.HI.U32 R4, R2, R9, RZ ;  /* 0x0000000902047227 */ /* 0x000fc800078e00ff */
[--C-:B------:R-:W-:Y:S01]  /*3e50*/  @!P5 IMAD.IADD R204, R204, 0x1, -R0.reuse ;  /* 0x00000001ccccd824 */ /* 0x100fe200078e0a00 */
[----:B------:R-:W-:Y:S01]  /*3e60*/  IADD3 R4, -R4, RZ, RZ ;  /* 0x000000ff04047210 */ /* 0x000fe20007ffe1ff */
[----:B------:R-:W-:Y:S02]  /*3e70*/  IMAD.MOV R3, RZ, RZ, -R3 ;  /* 0x000000ffff037224 */ /* 0x000fe400078e0a03 */
[----:B------:R-:W-:Y:S01]  /*3e80*/  @!P6 IMAD.IADD R198, R198, 0x1, -R0 ;  /* 0x00000001c6c6e824 */ /* 0x000fe200078e0a00 */
[----:B------:R-:W-:Y:S01]  /*3e90*/  ISETP.GE.AND P6, PT, R5, RZ, PT ;  /* 0x000000ff0500720c */ /* 0x000fe20003fc6270 */
[----:B------:R-:W-:Y:S01]  /*3ea0*/  IMAD.HI.U32 R5, R2, R11, RZ ;  /* 0x0000000b02057227 */ /* 0x000fe200078e00ff */
[----:B------:R-:W-:Y:S02]  /*3eb0*/  ISETP.GT.U32.AND P5, PT, R0, R204, PT ;  /* 0x000000cc0000720c */ /* 0x000fe40003fa4070 */
[----:B------:R-:W-:Y:S01]  /*3ec0*/  @!P3 IADD3 R202, R202, -R0, RZ ;  /* 0x80000000cacab210 */ /* 0x000fe20007ffe0ff */
[C---:B------:R-:W-:Y:S01]  /*3ed0*/  IMAD R206, R0.reuse, R3, R7 ;  /* 0x0000000300ce7224 */ /* 0x040fe200078e0207 */
[----:B------:R-:W-:Y:S01]  /*3ee0*/  IADD3 R5, -R5, RZ, RZ ;  /* 0x000000ff05057210 */ /* 0x000fe20007ffe1ff */
[----:B------:R-:W-:Y:S01]  /*3ef0*/  IMAD R208, R0, R4, R9 ;  /* 0x0000000400d07224 */ /* 0x000fe200078e0209 */
[----:B------:R-:W-:Y:S01]  /*3f00*/  @!P1 IADD3 R202, -R202, RZ, RZ ;  /* 0x000000ffcaca9210 */ /* 0x000fe20007ffe1ff */
[----:B------:R-:W-:Y:S01]  /*3f10*/  @!P0 IMAD.MOV R200, RZ, RZ, -R200 ;  /* 0x000000ffffc88224 */ /* 0x000fe200078e0ac8 */
[C---:B------:R-:W-:Y:S01]  /*3f20*/  ISETP.GT.U32.AND P0, PT, R0.reuse, R206, PT ;  /* 0x000000ce0000720c */ /* 0x040fe20003f04070 */
[C---:B------:R-:W-:Y:S01]  /*3f30*/  IMAD R210, R0.reuse, R5, R11 ;  /* 0x0000000500d27224 */ /* 0x040fe200078e020b */
[----:B------:R-:W-:Y:S01]  /*3f40*/  ISETP.GT.U32.AND P1, PT, R0, R208, PT ;  /* 0x000000d00000720c */ /* 0x000fe20003f24070 */
[C---:B------:R-:W-:Y:S01]  /*3f50*/  VIADD R4, R67.reuse, 0x4f ;  /* 0x0000004f43047836 */ /* 0x040fe20000000000 */
[----:B------:R-:W-:Y:S01]  /*3f60*/  ISETP.GE.AND P3, PT, R8, RZ, PT ;  /* 0x000000ff0800720c */ /* 0x000fe20003f66270 */
[----:B------:R-:W-:Y:S01]  /*3f70*/  @!P2 IMAD.MOV R196, RZ, RZ, -R196 ;  /* 0x000000ffffc4a224 */ /* 0x000fe200078e0ac4 */
[----:B------:R-:W-:Y:S01]  /*3f80*/  @!P5 IADD3 R204, R204, -R0, RZ ;  /* 0x80000000ccccd210 */ /* 0x000fe20007ffe0ff */
[C---:B------:R-:W-:Y:S01]  /*3f90*/  VIADD R8, R67.reuse, 0x50 ;  /* 0x0000005043087836 */ /* 0x040fe20000000000 */
[C---:B------:R-:W-:Y:S01]  /*3fa0*/  ISETP.GT.U32.AND P5, PT, R0.reuse, R210, PT ;  /* 0x000000d20000720c */ /* 0x040fe20003fa4070 */
[C---:B------:R-:W-:Y:S01]  /*3fb0*/  VIADD R9, R67.reuse, 0x51 ;  /* 0x0000005143097836 */ /* 0x040fe20000000000 */
[----:B------:R-:W-:Y:S01]  /*3fc0*/  ISETP.GT.U32.AND P2, PT, R0, R198, PT ;  /* 0x000000c60000720c */ /* 0x000fe20003f44070 */
[----:B------:R-:W-:Y:S01]  /*3fd0*/  VIADD R11, R67, 0x53 ;  /* 0x00000053430b7836 */ /* 0x000fe20000000000 */
[----:B------:R-:W-:Y:S01]  /*3fe0*/  IABS R5, R4 ;  /* 0x0000000400057213 */ /* 0x000fe20000000000 */
[----:B------:R-:W-:Y:S01]  /*3ff0*/  @!P0 IMAD.IADD R206, R206, 0x1, -R0 ;  /* 0x00000001cece8824 */ /* 0x000fe200078e0a00 */
[----:B------:R-:W-:-:S02]  /*4000*/  IABS R7, R8 ;  /* 0x0000000800077213 */ /* 0x000fc40000000000 */
[----:B------:R-:W-:Y:S01]  /*4010*/  @!P1 IADD3 R208, R208, -R0, RZ ;  /* 0x80000000d0d09210 */ /* 0x000fe20007ffe0ff */
[----:B------:R-:W-:Y:S01]  /*4020*/  IMAD.HI.U32 R3, R2, R5, RZ ;  /* 0x0000000502037227 */ /* 0x000fe200078e00ff */
[----:B------:R-:W-:Y:S02]  /*4030*/  ISETP.GT.U32.AND P1, PT, R0, R206, PT ;  /* 0x000000ce0000720c */ /* 0x000fe40003f24070 */
[----:B------:R-:W-:Y:S01]  /*4040*/  @!P3 IADD3 R204, -R204, RZ, RZ ;  /* 0x000000ffccccb210 */ /* 0x000fe20007ffe1ff */
[----:B------:R-:W-:Y:S01]  /*4050*/  @!P5 IMAD.IADD R210, R210, 0x1, -R0 ;  /* 0x00000001d2d2d824 */ /* 0x000fe200078e0a00 */
[----:B------:R-:W-:Y:S01]  /*4060*/  ISETP.GT.U32.AND P5, PT, R0, R208, PT ;  /* 0x000000d00000720c */ /* 0x000fe20003fa4070 */
[----:B------:R-:W-:Y:S01]  /*4070*/  IMAD.MOV R212, RZ, RZ, -R3 ;  /* 0x000000ffffd47224 */ /* 0x000fe200078e0a03 */
[----:B------:R-:W-:Y:S01]  /*4080*/  ISETP.GE.AND P0, PT, R13, RZ, PT ;  /* 0x000000ff0d00720c */ /* 0x000fe20003f06270 */
[----:B------:R-:W-:Y:S01]  /*4090*/  IMAD.HI.U32 R3, R2, R7, RZ ;  /* 0x0000000702037227 */ /* 0x000fe200078e00ff */
[----:B------:R-:W-:-:S03]  /*40a0*/  IADD3 R13, R67, 0x57, RZ ;  /* 0x00000057430d7810 */ /* 0x000fc60007ffe0ff */
[--C-:B------:R-:W-:Y:S01]  /*40b0*/  @!P2 IMAD.IADD R198, R198, 0x1, -R0.reuse ;  /* 0x00000001c6c6a824 */ /* 0x100fe200078e0a00 */
[----:B------:R-:W-:Y:S01]  /*40c0*/  ISETP.GE.AND P2, PT, R10, RZ, PT ;  /* 0x000000ff0a00720c */ /* 0x000fe20003f46270 */
[----:B------:R-:W-:Y:S01]  /*40d0*/  IMAD R212, R0, R212, R5 ;  /* 0x000000d400d47224 */ /* 0x000fe200078e0205 */
[----:B------:R-:W-:Y:S01]  /*40e0*/  @!P1 IADD3 R206, R206, -R0, RZ ;  /* 0x80000000cece9210 */ /* 0x000fe20007ffe0ff */
[----:B------:R-:W-:Y:S01]  /*40f0*/  IMAD.MOV R3, RZ, RZ, -R3 ;  /* 0x000000ffff037224 */ /* 0x000fe200078e0a03 */
[----:B------:R-:W-:Y:S01]  /*4100*/  @!P4 IADD3 R198, -R198, RZ, RZ ;  /* 0x000000ffc6c6c210 */ /* 0x000fe20007ffe1ff */
[----:B------:R-:W-:Y:S01]  /*4110*/  VIADD R10, R67, 0x52 ;  /* 0x00000052430a7836 */ /* 0x000fe20000000000 */
[C---:B------:R-:W-:Y:S01]  /*4120*/  ISETP.GT.U32.AND P4, PT, R0.reuse, R210, PT ;  /* 0x000000d20000720c */ /* 0x040fe20003f84070 */
[C---:B------:R-:W-:Y:S01]  /*4130*/  IMAD R214, R0.reuse, R3, R7 ;  /* 0x0000000300d67224 */ /* 0x040fe200078e0207 */
[----:B------:R-:W-:Y:S01]  /*4140*/  ISETP.GT.U32.AND P1, PT, R0, R212, PT ;  /* 0x000000d40000720c */ /* 0x000fe20003f24070 */
[----:B------:R-:W-:Y:S01]  /*4150*/  @!P5 IMAD.IADD R208, R208, 0x1, -R0 ;  /* 0x00000001d0d0d824 */ /* 0x000fe200078e0a00 */
[----:B------:R-:W-:Y:S01]  /*4160*/  IABS R5, R9 ;  /* 0x0000000900057213 */ /* 0x000fe20000000000 */
[----:B------:R-:W-:Y:S01]  /*4170*/  @!P6 IMAD.MOV R206, RZ, RZ, -R206 ;  /* 0x000000ffffcee224 */ /* 0x000fe200078e0ace */
[----:B------:R-:W-:Y:S01]  /*4180*/  ISETP.GT.U32.AND P5, PT, R0, R214, PT ;  /* 0x000000d60000720c */ /* 0x000fe20003fa4070 */
[----:B------:R-:W-:Y:S01]  /*4190*/  @!P2 IMAD.MOV R208, RZ, RZ, -R208 ;  /* 0x000000ffffd0a224 */ /* 0x000fe200078e0ad0 */
[----:B------:R-:W-:Y:S01]  /*41a0*/  IABS R7, R10 ;  /* 0x0000000a00077213 */ /* 0x000fe20000000000 */
[----:B------:R-:W-:Y:S01]  /*41b0*/  IMAD.HI.U32 R3, R2, R5, RZ ;  /* 0x0000000502037227 */ /* 0x000fe200078e00ff */
[----:B------:R-:W-:-:S02]  /*41c0*/  ISETP.GE.AND P2, PT, R9, RZ, PT ;  /* 0x000000ff0900720c */ /* 0x000fc40003f46270 */
[----:B------:R-:W-:Y:S01]  /*41d0*/  IABS R9, R13 ;  /* 0x0000000d00097213 */ /* 0x000fe20000000000 */
[----:B------:R-:W-:Y:S01]  /*41e0*/  IMAD.MOV R216, RZ, RZ, -R3 ;  /* 0x000000ffffd87224 */ /* 0x000fe200078e0a03 */
[----:B------:R-:W-:Y:S01]  /*41f0*/  @!P4 IADD3 R210, R210, -R0, RZ ;  /* 0x80000000d2d2c210 */ /* 0x000fe20007ffe0ff */
[----:B------:R-:W-:Y:S01]  /*4200*/  IMAD.HI.U32 R3, R2, R7, RZ ;  /* 0x0000000702037227 */ /* 0x000fe200078e00ff */
[----:B------:R-:W-:Y:S02]  /*4210*/  ISETP.GE.AND P4, PT, R4, RZ, PT ;  /* 0x000000ff0400720c */ /* 0x000fe40003f86270 */
[----:B------:R-:W-:Y:S01]  /*4220*/  IABS R4, R11 ;  /* 0x0000000b00047213 */ /* 0x000fe20000000000 */
[--C-:B------:R-:W-:Y:S01]  /*4230*/  @!P1 IMAD.IADD R212, R212, 0x1, -R0.reuse ;  /* 0x00000001d4d49824 */ /* 0x100fe200078e0a00 */
[----:B------:R-:W-:Y:S01]  /*4240*/  ISETP.GE.AND P1, PT, R8, RZ, PT ;  /* 0x000000ff0800720c */ /* 0x000fe20003f26270 */
[C---:B------:R-:W-:Y:S01]  /*4250*/  IMAD R216, R0.reuse, R216, R5 ;  /* 0x000000d800d87224 */ /* 0x040fe200078e0205 */
[----:B------:R-:W-:Y:S01]  /*4260*/  MOV R5, R4 ;  /* 0x0000000400057202 */ /* 0x000fe20000000f00 */
[----:B------:R-:W-:Y:S01]  /*4270*/  IMAD.MOV R218, RZ, RZ, -R3 ;  /* 0x000000ffffda7224 */ /* 0x000fe200078e0a03 */
[----:B------:R-:W-:Y:S01]  /*4280*/  ISETP.GT.U32.AND P3, PT, R0, R212, PT ;  /* 0x000000d40000720c */ /* 0x000fe20003f64070 */
[----:B------:R-:W-:Y:S01]  /*4290*/  @!P5 IMAD.IADD R214, R214, 0x1, -R0 ;  /* 0x00000001d6d6d824 */ /* 0x000fe200078e0a00 */
[C---:B------:R-:W-:Y:S01]  /*42a0*/  ISETP.GT.U32.AND P5, PT, R0.reuse, R216, PT ;  /* 0x000000d80000720c */ /* 0x040fe20003fa4070 */
[----:B------:R-:W-:Y:S01]  /*42b0*/  IMAD R218, R0, R218, R7 ;  /* 0x000000da00da7224 */ /* 0x000fe200078e0207 */
[----:B------:R-:W-:Y:S01]  /*42c0*/  @!P0 IADD3 R210, -R210, RZ, RZ ;  /* 0x000000ffd2d28210 */ /* 0x000fe20007ffe1ff */
[----:B------:R-:W-:Y:S01]  /*42d0*/  VIADD R7, R67, 0x54 ;  /* 0x0000005443077836 */ /* 0x000fe20000000000 */
[----:B------:R-:W-:Y:S01]  /*42e0*/  ISETP.GT.U32.AND P6, PT, R0, R214, PT ;  /* 0x000000d60000720c */ /* 0x000fe20003fc4070 */
[----:B------:R-:W-:Y:S01]  /*42f0*/  IMAD.HI.U32 R3, R2, R5, RZ ;  /* 0x0000000502037227 */ /* 0x000fe200078e00ff */
[----:B------:R-:W-:-:S02]  /*4300*/  ISETP.GE.AND P0, PT, R10, RZ, PT ;  /* 0x000000ff0a00720c */ /* 0x000fc40003f06270 */
[----:B------:R-:W-:Y:S01]  /*4310*/  IABS R4, R7 ;  /* 0x0000000700047213 */ /* 0x000fe20000000000 */
[----:B------:R-:W-:Y:S01]  /*4320*/  IMAD.MOV R3, RZ, RZ, -R3 ;  /* 0x000000ffff037224 */ /* 0x000fe200078e0a03 */
[C---:B------:R-:W-:Y:S01]  /*4330*/  IADD3 R8, R67.reuse, 0x55, RZ ;  /* 0x0000005543087810 */ /* 0x040fe20007ffe0ff */
[----:B------:R-:W-:Y:S01]  /*4340*/  VIADD R10, R67, 0x56 ;  /* 0x00000056430a7836 */ /* 0x000fe20000000000 */
[----:B------:R-:W-:Y:S01]  /*4350*/  @!P3 IADD3 R212, R212, -R0, RZ ;  /* 0x80000000d4d4b210 */ /* 0x000fe20007ffe0ff */
[C---:B------:R-:W-:Y:S01]  /*4360*/  IMAD R222, R0.reuse, R3, R5 ;  /* 0x0000000300de7224 */ /* 0x040fe200078e0205 */
[----:B------:R-:W-:Y:S01]  /*4370*/  ISETP.GT.U32.AND P3, PT, R0, R218, PT ;  /* 0x000000da0000720c */ /* 0x000fe20003f64070 */
[----:B------:R-:W-:Y:S01]  /*4380*/  @!P5 IMAD.IADD R216, R216, 0x1, -R0 ;  /* 0x00000001d8d8d824 */ /* 0x000fe200078e0a00 */
[----:B------:R-:W-:Y:S01]  /*4390*/  ISETP.GE.AND P5, PT, R7, RZ, PT ;  /* 0x000000ff0700720c */ /* 0x000fe20003fa6270 */
[----:B------:R-:W-:Y:S01]  /*43a0*/  IMAD.MOV.U32 R5, RZ, RZ, R4 ;  /* 0x000000ffff057224 */ /* 0x000fe200078e0004 */
[----:B------:R-:W-:Y:S01]  /*43b0*/  IABS R4, R10 ;  /* 0x0000000a00047213 */ /* 0x000fe20000000000 */
[----:B------:R-:W-:Y:S01]  /*43c0*/  @!P4 IMAD.MOV R212, RZ, RZ, -R212 ;  /* 0x000000ffffd4c224 */ /* 0x000fe200078e0ad4 */
[----:B------:R-:W-:Y:S01]  /*43d0*/  ISETP.GT.U32.AND P4, PT, R0, R216, PT ;  /* 0x000000d80000720c */ /* 0x000fe20003f84070 */
[----:B------:R-:W-:Y:S01]  /*43e0*/  IMAD.HI.U32 R3, R2, R5, RZ ;  /* 0x0000000502037227 */ /* 0x000fe200078e00ff */
[----:B------:R-:W-:-:S03]  /*43f0*/  IABS R7, R8 ;  /* 0x0000000800077213 */ /* 0x000fc60000000000 */
        /* <DEDUP_REMOVED lines=8> */
[----:B------:R-:W-:Y:S01]  /*4480*/  IMAD.MOV.U32 R5, RZ, RZ, R4 ;  /* 0x000000ffff057224 */ /* 0x000fe200078e0004 */
[----:B------:R-:W-:Y:S01]  /*4490*/  @!P4 IADD3 R216, R216, -R0, RZ ;  /* 0x80000000d8d8c210 */ /* 0x000fe20007ffe0ff */
[----:B------:R-:W-:Y:S01]  /*44a0*/  IMAD.HI.U32 R3, R2, R7, RZ ;  /* 0x0000000702037227 */ /* 0x000fe200078e00ff */
[----:B------:R-:W-:-:S02]  /*44b0*/  ISETP.GT.U32.AND P4, PT, R0, R220, PT ;  /* 0x000000dc0000720c */ /* 0x000fc40003f84070 */
[----:B------:R-:W-:Y:S01]  /*44c0*/  IABS R11, R15 ;  /* 0x0000000f000b7213 */ /* 0x000fe20000000000 */
[----:B------:R-:W-:-:S04]  /*44d0*/  IMAD.HI.U32 R4, R2, R5, RZ ;  /* 0x0000000502047227 */ /* 0x000fc800078e00ff */
[----:B------:R-:W-:Y:S01]  /*44e0*/  @!P1 IMAD.IADD R222, R222, 0x1, -R0 ;  /* 0x00000001dede9824 */ /* 0x000fe200078e0a00 */
[----:B------:R-:W-:Y:S01]  /*44f0*/  IADD3 R4, -R4, RZ, RZ ;  /* 0x000000ff04047210 */ /* 0x000fe20007ffe1ff */
[----:B------:R-:W-:Y:S01]  /*4500*/  IMAD.MOV R224, RZ, RZ, -R3 ;  /* 0x000000ffffe07224 */ /* 0x000fe200078e0a03 */
[----:B------:R-:W-:Y:S01]  /*4510*/  ISETP.GE.AND P1, PT, R10, RZ, PT ;  /* 0x000000ff0a00720c */ /* 0x000fe20003f26270 */
[----:B------:R-:W-:Y:S01]  /*4520*/  @!P2 IMAD.MOV R216, RZ, RZ, -R216 ;  /* 0x000000ffffd8a224 */ /* 0x000fe200078e0ad8 */
[----:B------:R-:W-:Y:S01]  /*4530*/  IADD3 R10, R67, 0x59, RZ ;  /* 0x00000059430a7810 */ /* 0x000fe20007ffe0ff */
[----:B------:R-:W-:Y:S01]  /*4540*/  @!P3 IMAD.IADD R218, R218, 0x1, -R0 ;  /* 0x00000001dadab824 */ /* 0x000fe200078e0a00 */
[----:B------:R-:W-:Y:S01]  /*4550*/  @!P4 IADD3 R220, R220, -R0, RZ ;  /* 0x80000000dcdcc210 */ /* 0x000fe20007ffe0ff */
[----:B------:R-:W-:Y:S01]  /*4560*/  IMAD.HI.U32 R3, R2, R9, RZ ;  /* 0x0000000902037227 */ /* 0x000fe200078e00ff */
[C---:B------:R-:W-:Y:S02]  /*4570*/  ISETP.GT.U32.AND P4, PT, R0.reuse, R222, PT ;  /* 0x000000de0000720c */ /* 0x040fe40003f84070 */
[C---:B------:R-:W-:Y:S01]  /*4580*/  ISETP.GT.U32.AND P2, PT, R0.reuse, R220, PT ;  /* 0x000000dc0000720c */ /* 0x040fe20003f44070 */
[----:B------:R-:W-:Y:S01]  /*4590*/  IMAD R224, R0, R224, R7 ;  /* 0x000000e000e07224 */ /* 0x000fe200078e0207 */
[----:B------:R-:W-:Y:S01]  /*45a0*/  ISETP.GE.AND P3, PT, R8, RZ, PT ;  /* 0x000000ff0800720c */ /* 0x000fe20003f66270 */
[----:B------:R-:W-:Y:S01]  /*45b0*/  IMAD R226, R0, R4, R5 ;  /* 0x0000000400e27224 */ /* 0x000fe200078e0205 */
[----:B------:R-:W-:Y:S01]  /*45c0*/  IABS R7, R10 ;  /* 0x0000000a00077213 */ /* 0x000fe20000000000 */
[----:B------:R-:W-:-:S02]  /*45d0*/  IMAD.MOV R3, RZ, RZ, -R3 ;  /* 0x000000ffff037224 */ /* 0x000fc400078e0a03 */
[----:B------:R-:W-:Y:S01]  /*45e0*/  @!P0 IMAD.MOV R218, RZ, RZ, -R218 ;  /* 0x000000ffffda8224 */ /* 0x000fe200078e0ada */
[C---:B------:R-:W-:Y:S01]  /*45f0*/  ISETP.GT.U32.AND P0, PT, R0.reuse, R224, PT ;  /* 0x000000e00000720c */ /* 0x040fe20003f04070 */
[----:B------:R-:W-:Y:S01]  /*4600*/  IMAD R228, R0, R3, R9 ;  /* 0x0000000300e47224 */ /* 0x000fe200078e0209 */
[----:B------:R-:W-:Y:S01]  /*4610*/  IABS R9, R14 ;  /* 0x0000000e00097213 */ /* 0x000fe20000000000 */
[--C-:B------:R-:W-:Y:S01]  /*4620*/  @!P4 IMAD.IADD R222, R222, 0x1, -R0.reuse ;  /* 0x00000001dedec824 */ /* 0x100fe200078e0a00 */
[----:B------:R-:W-:Y:S01]  /*4630*/  ISETP.GT.U32.AND P4, PT, R0, R226, PT ;  /* 0x000000e20000720c */ /* 0x000fe20003f84070 */
[----:B------:R-:W-:Y:S01]  /*4640*/  @!P2 IMAD.IADD R220, R220, 0x1, -R0 ;  /* 0x00000001dcdca824 */ /* 0x000fe200078e0a00 */
[----:B------:R-:W-:Y:S01]  /*4650*/  ISETP.GT.U32.AND P2, PT, R0, R228, PT ;  /* 0x000000e40000720c */ /* 0x000fe20003f44070 */
[----:B------:R-:W-:Y:S02]  /*4660*/  VIADD R8, R67, 0x58 ;  /* 0x0000005843087836 */ /* 0x000fe40000000000 */
[----:B------:R-:W-:Y:S01]  /*4670*/  IMAD.HI.U32 R4, R2, R7, RZ ;  /* 0x0000000702047227 */ /* 0x000fe200078e00ff */
[----:B------:R-:W-:-:S02]  /*4680*/  @!P5 IADD3 R220, -R220, RZ, RZ ;  /* 0x000000ffdcdcd210 */ /* 0x000fc40007ffe1ff */
[----:B------:R-:W-:Y:S01]  /*4690*/  IABS R5, R8 ;  /* 0x0000000800057213 */ /* 0x000fe20000000000 */
[----:B------:R-:W-:Y:S01]  /*46a0*/  IMAD.MOV R232, RZ, RZ, -R4 ;  /* 0x000000ffffe87224 */ /* 0x000fe200078e0a04 */
[----:B------:R-:W-:Y:S01]  /*46b0*/  @!P0 IADD3 R224, R224, -R0, RZ ;  /* 0x80000000e0e08210 */ /* 0x000fe20007ffe0ff */
[----:B------:R-:W-:Y:S01]  /*46c0*/  @!P6 IMAD.MOV R222, RZ, RZ, -R222 ;  /* 0x000000ffffdee224 */ /* 0x000fe200078e0ade */
[----:B------:R-:W-:Y:S01]  /*46d0*/  ISETP.GE.AND P5, PT, R8, RZ, PT ;  /* 0x000000ff0800720c */ /* 0x000fe20003fa6270 */
[----:B------:R-:W-:Y:S01]  /*46e0*/  @!P4 IMAD.IADD R226, R226, 0x1, -R0 ;  /* 0x00000001e2e2c824 */ /* 0x000fe200078e0a00 */
[----:B------:R-:W-:Y:S01]  /*46f0*/  ISETP.GT.U32.AND P4, PT, R0, R224, PT ;  /* 0x000000e00000720c */ /* 0x000fe20003f84070 */
[----:B------:R-:W-:Y:S01]  /*4700*/  IMAD.HI.U32 R3, R2, R5, RZ ;  /* 0x0000000502037227 */ /* 0x000fe200078e00ff */
[----:B------:R-:W-:Y:S02]  /*4710*/  @!P2 IADD3 R228, R228, -R0, RZ ;  /* 0x80000000e4e4a210 */ /* 0x000fe40007ffe0ff */
[C---:B------:R-:W-:Y:S01]  /*4720*/  ISETP.GT.U32.AND P2, PT, R0.reuse, R226, PT ;  /* 0x000000e20000720c */ /* 0x040fe20003f44070 */
[----:B------:R-:W-:Y:S01]  /*4730*/  IMAD.MOV R3, RZ, RZ, -R3 ;  /* 0x000000ffff037224 */ /* 0x000fe200078e0a03 */
[C---:B------:R-:W-:Y:S01]  /*4740*/  ISETP.GT.U32.AND P6, PT, R0.reuse, R228, PT ;  /* 0x000000e40000720c */ /* 0x040fe20003fc4070 */
[C---:B------:R-:W-:Y:S01]  /*4750*/  IMAD R232, R0.reuse, R232, R7 ;  /* 0x000000e800e87224 */ /* 0x040fe200078e0207 */
[----:B------:R-:W-:Y:S01]  /*4760*/  IADD3 R8, R67, 0x5c, RZ ;  /* 0x0000005c43087810 */ /* 0x000fe20007ffe0ff */
[----:B------:R-:W-:Y:S01]  /*4770*/  IMAD R230, R0, R3, R5 ;  /* 0x0000000300e67224 */ /* 0x000fe200078e0205 */
[----:B------:R-:W-:Y:S01]  /*4780*/  ISETP.GE.AND P0, PT, R13, RZ, PT ;  /* 0x000000ff0d00720c */ /* 0x000fe20003f06270 */
[----:B------:R-:W-:Y:S01]  /*4790*/  IMAD.HI.U32 R3, R2, R9, RZ ;  /* 0x0000000902037227 */ /* 0x000fe200078e00ff */
[----:B------:R-:W-:-:S03]  /*47a0*/  IABS R5, R8 ;  /* 0x0000000800057213 */ /* 0x000fc60000000000 */
[--C-:B------:R-:W-:Y:S01]  /*47b0*/  @!P4 IMAD.IADD R224, R224, 0x1, -R0.reuse ;  /* 0x00000001e0e0c824 */ /* 0x100fe200078e0a00 */
[----:B------:R-:W-:Y:S01]  /*47c0*/  ISETP.GT.U32.AND P4, PT, R0, R230, PT ;  /* 0x000000e60000720c */ /* 0x000fe20003f84070 */
[----:B------:R-:W-:Y:S01]  /*47d0*/  @!P2 IMAD.IADD R226, R226, 0x1, -R0 ;  /* 0x00000001e2e2a824 */ /* 0x000fe200078e0a00 */
[----:B------:R-:W-:Y:S01]  /*47e0*/  ISETP.GT.U32.AND P2, PT, R0, R232, PT ;  /* 0x000000e80000720c */ /* 0x000fe20003f44070 */
[----:B------:R-:W-:Y:S02]  /*47f0*/  IMAD.MOV R3, RZ, RZ, -R3 ;  /* 0x000000ffff037224 */ /* 0x000fe400078e0a03 */
[----:B------:R-:W-:-:S04]  /*4800*/  IMAD.HI.U32 R4, R2, R11, RZ ;  /* 0x0000000b02047227 */ /* 0x000fc800078e00ff */
[----:B------:R-:W-:Y:S01]  /*4810*/  IMAD R234, R0, R3, R9 ;  /* 0x0000000300ea7224 */ /* 0x000fe200078e0209 */
[----:B------:R-:W-:Y:S01]  /*4820*/  IADD3 R4, -R4, RZ, RZ ;  /* 0x000000ff04047210 */ /* 0x000fe20007ffe1ff */
[--C-:B------:R-:W-:Y:S01]  /*4830*/  @!P6 IMAD.IADD R228, R228, 0x1, -R0.reuse ;  /* 0x00000001e4e4e824 */ /* 0x100fe200078e0a00 */
[----:B------:R-:W-:Y:S01]  /*4840*/  ISETP.GE.AND P6, PT, R10, RZ, PT ;  /* 0x000000ff0a00720c */ /* 0x000fe20003fc6270 */
[----:B------:R-:W-:Y:S01]  /*4850*/  @!P4 IMAD.IADD R230, R230, 0x1, -R0 ;  /* 0x00000001e6e6c824 */ /* 0x000fe200078e0a00 */
[C---:B------:R-:W-:Y:S01]  /*4860*/  ISETP.GT.U32.AND P4, PT, R0.reuse, R234, PT ;  /* 0x000000ea0000720c */ /* 0x040fe20003f84070 */
[----:B------:R-:W-:Y:S01]  /*4870*/  IMAD R240, R0, R4, R11 ;  /* 0x0000000400f07224 */ /* 0x000fe200078e020b */
[----:B------:R-:W-:Y:S01]  /*4880*/  @!P2 IADD3 R232, R232, -R0, RZ ;  /* 0x80000000e8e8a210 */ /* 0x000fe20007ffe0ff */
[----:B------:R-:W-:Y:S01]  /*4890*/  VIADD R10, R67, 0x5d ;  /* 0x0000005d430a7836 */ /* 0x000fe20000000000 */
[C---:B------:R-:W-:Y:S01]  /*48a0*/  ISETP.GT.U32.AND P2, PT, R0.reuse, R230, PT ;  /* 0x000000e60000720c */ /* 0x040fe20003f44070 */
[----:B------:R-:W-:Y:S01]  /*48b0*/  @!P1 IMAD.MOV R226, RZ, RZ, -R226 ;  /* 0x000000ffffe29224 */ /* 0x000fe200078e0ae2 */
[----:B------:R-:W-:Y:S01]  /*48c0*/  ISETP.GT.U32.AND P1, PT, R0, R240, PT ;  /* 0x000000f00000720c */ /* 0x000fe20003f24070 */
[----:B------:R-:W-:Y:S01]  /*48d0*/  IMAD.HI.U32 R3, R2, R5, RZ ;  /* 0x0000000502037227 */ /* 0x000fe200078e00ff */
[----:B------:R-:W-:-:S02]  /*48e0*/  IABS R7, R10 ;  /* 0x0000000a00077213 */ /* 0x000fc40000000000 */
[----:B------:R-:W-:Y:S01]  /*48f0*/  IABS R11, R17 ;  /* 0x00000011000b7213 */ /* 0x000fe20000000000 */
[----:B------:R-:W-:Y:S01]  /*4900*/  @!P3 IMAD.MOV R224, RZ, RZ, -R224 ;  /* 0x000000ffffe0b224 */ /* 0x000fe200078e0ae0 */
[----:B------:R-:W-:Y:S01]  /*4910*/  ISETP.GT.U32.AND P3, PT, R0, R232, PT ;  /* 0x000000e80000720c */ /* 0x000fe20003f64070 */
[----:B------:R-:W-:Y:S01]  /*4920*/  IMAD.MOV R3, RZ, RZ, -R3 ;  /* 0x000000ffff037224 */ /* 0x000fe200078e0a03 */
[----:B------:R-:W-:Y:S01]  /*4930*/  @!P4 IADD3 R234, R234, -R0, RZ ;  /* 0x80000000eaeac210 */ /* 0x000fe20007ffe0ff */
[----:B------:R-:W-:Y:S01]  /*4940*/  @!P0 IMAD.MOV R228, RZ, RZ, -R228 ;  /* 0x000000ffffe48224 */ /* 0x000fe200078e0ae4 */
[----:B------:R-:W-:Y:S01]  /*4950*/  ISETP.GE.AND P4, PT, R14, RZ, PT ;  /* 0x000000ff0e00720c */ /* 0x000fe20003f86270 */
[----:B------:R-:W-:Y:S01]  /*4960*/  IMAD.HI.U32 R4, R2, R7, RZ ;  /* 0x0000000702047227 */ /* 0x000fe200078e00ff */
[----:B------:R-:W-:Y:S02]  /*4970*/  ISETP.GT.U32.AND P0, PT, R0, R234, PT ;  /* 0x000000ea0000720c */ /* 0x000fe40003f04070 */
[-C--:B------:R-:W-:Y:S01]  /*4980*/  @!P2 IADD3 R230, R230, -R0.reuse, RZ ;  /* 0x80000000e6e6a210 */ /* 0x080fe20007ffe0ff */
[----:B------:R-:W-:Y:S01]  /*4990*/  IMAD R246, R0, R3, R5 ;  /* 0x0000000300f67224 */ /* 0x000fe200078e0205 */
[----:B------:R-:W-:Y:S01]  /*49a0*/  @!P1 IADD3 R240, R240, -R0, RZ ;  /* 0x80000000f0f09210 */ /* 0x000fe20007ffe0ff */
[----:B------:R-:W-:Y:S01]  /*49b0*/  IMAD.MOV R4, RZ, RZ, -R4 ;  /* 0x000000ffff047224 */ /* 0x000fe200078e0a04 */
[----:B------:R-:W-:Y:S01]  /*49c0*/  @!P5 IADD3 R230, -R230, RZ, RZ ;  /* 0x000000ffe6e6d210 */ /* 0x000fe20007ffe1ff */
[--C-:B------:R-:W-:Y:S01]  /*49d0*/  @!P3 IMAD.IADD R232, R232, 0x1, -R0.reuse ;  /* 0x00000001e8e8b824 */ /* 0x100fe200078e0a00 */
[C---:B------:R-:W-:Y:S01]  /*49e0*/  ISETP.GT.U32.AND P5, PT, R0.reuse, R246, PT ;  /* 0x000000f60000720c */ /* 0x040fe20003fa4070 */
[C---:B------:R-:W-:Y:S01]  /*49f0*/  IMAD R244, R0.reuse, R4, R7 ;  /* 0x0000000400f47224 */ /* 0x040fe200078e0207 */
[----:B------:R-:W-:Y:S01]  /*4a00*/  ISETP.GT.U32.AND P1, PT, R0, R240, PT ;  /* 0x000000f00000720c */ /* 0x000fe20003f24070 */
[----:B------:R-:W-:Y:S01]  /*4a10*/  VIADD R3, R67, 0x5e ;  /* 0x0000005e43037836 */ /* 0x000fe20000000000 */
[----:B------:R-:W-:Y:S01]  /*4a20*/  ISETP.GE.AND P2, PT, R15, RZ, PT ;  /* 0x000000ff0f00720c */ /* 0x000fe20003f46270 */
[----:B------:R-:W-:Y:S01]  /*4a30*/  @!P0 IMAD.IADD R234, R234, 0x1, -R0 ;  /* 0x00000001eaea8824 */ /* 0x000fe200078e0a00 */
[----:B------:R-:W-:Y:S01]  /*4a40*/  ISETP.GE.AND P0, PT, R10, RZ, PT ;  /* 0x000000ff0a00720c */ /* 0x000fe20003f06270 */
[----:B------:R-:W-:Y:S01]  /*4a50*/  @!P6 IMAD.MOV R232, RZ, RZ, -R232 ;  /* 0x000000ffffe8e224 */ /* 0x000fe200078e0ae8 */
[----:B------:R-:W-:Y:S01]  /*4a60*/  ISETP.GT.U32.AND P6, PT, R0, R244, PT ;  /* 0x000000f40000720c */ /* 0x000fe20003fc4070 */
[----:B------:R-:W-:Y:S01]  /*4a70*/  @!P4 IMAD.MOV R234, RZ, RZ, -R234 ;  /* 0x000000ffffeac224 */ /* 0x000fe200078e0aea */
[----:B------:R-:W-:Y:S01]  /*4a80*/  IABS R5, R3 ;  /* 0x0000000300057213 */ /* 0x000fe20000000000 */
[----:B------:R-:W-:Y:S01]  /*4a90*/  VIADD R4, R67, 0x60 ;  /* 0x0000006043047836 */ /* 0x000fe20000000000 */
[----:B------:R-:W-:Y:S01]  /*4aa0*/  ISETP.GE.AND P4, PT, R3, RZ, PT ;  /* 0x000000ff0300720c */ /* 0x000fe20003f86270 */
[C---:B------:R-:W-:Y:S01]  /*4ab0*/  VIADD R14, R67.reuse, 0x66 ;  /* 0x00000066430e7836 */ /* 0x040fe20000000000 */
[C---:B------:R-:W-:Y:S01]  /*4ac0*/  IADD3 R3, R67.reuse, 0x5f, RZ ;  /* 0x0000005f43037810 */ /* 0x040fe20007ffe0ff */
[----:B------:R-:W-:Y:S01]  /*4ad0*/  @!P1 IMAD.IADD R240, R240, 0x1, -R0 ;  /* 0x00000001f0f09824 */ /* 0x000fe200078e0a00 */
[----:B------:R-:W-:Y:S01]  /*4ae0*/  @!P5 IADD3 R246, R246, -R0, RZ ;  /* 0x80000000f6f6d210 */ /* 0x000fe20007ffe0ff */
[----:B------:R-:W-:Y:S01]  /*4af0*/  VIADD R13, R67, 0x65 ;  /* 0x00000065430d7836 */ /* 0x000fe20000000000 */
[----:B------:R-:W-:Y:S01]  /*4b00*/  ISETP.GE.AND P1, PT, R3, RZ, PT ;  /* 0x000000ff0300720c */ /* 0x000fe20003f26270 */
[----:B------:R-:W-:Y:S01]  /*4b10*/  VIADD R15, R67, 0x68 ;  /* 0x00000068430f7836 */ /* 0x000fe20000000000 */
[----:B------:R-:W-:Y:S01]  /*4b20*/  IABS R7, R3 ;  /* 0x0000000300077213 */ /* 0x000fe20000000000 */
[----:B------:R-:W-:Y:S01]  /*4b30*/  IMAD.HI.U32 R3, R2, R5, RZ ;  /* 0x0000000502037227 */ /* 0x000fe200078e00ff */
[----:B------:R-:W-:-:S02]  /*4b40*/  ISETP.GT.U32.AND P5, PT, R0, R246, PT ;  /* 0x000000f60000720c */ /* 0x000fc40003fa4070 */
[----:B------:R-:W-:Y:S01]  /*4b50*/  IABS R9, R4 ;  /* 0x0000000400097213 */ /* 0x000fe20000000000 */
[----:B------:R-:W-:Y:S01]  /*4b60*/  @!P6 IMAD.IADD R244, R244, 0x1, -R0 ;  /* 0x00000001f4f4e824 */ /* 0x000fe200078e0a00 */
[----:B------:R-:W-:Y:S01]  /*4b70*/  @!P2 IADD3 R240, -R240, RZ, RZ ;  /* 0x000000fff0f0a210 */ /* 0x000fe20007ffe1ff */
[----:B------:R-:W-:Y:S01]  /*4b80*/  IMAD.MOV R3, RZ, RZ, -R3 ;  /* 0x000000ffff037224 */ /* 0x000fe200078e0a03 */
[----:B------:R-:W-:Y:S01]  /*4b90*/  ISETP.GE.AND P2, PT, R4, RZ, PT ;  /* 0x000000ff0400720c */ /* 0x000fe20003f46270 */
[----:B------:R-:W-:Y:S01]  /*4ba0*/  IMAD.HI.U32 R4, R2, R9, RZ ;  /* 0x0000000902047227 */ /* 0x000fe200078e00ff */
[----:B------:R-:W-:Y:S02]  /*4bb0*/  ISETP.GT.U32.AND P6, PT, R0, R244, PT ;  /* 0x000000f40000720c */ /* 0x000fe40003fc4070 */
[----:B------:R-:W-:Y:S01]  /*4bc0*/  ISETP.GE.AND P3, PT, R8, RZ, PT ;  /* 0x000000ff0800720c */ /* 0x000fe20003f66270 */
[----:B------:R-:W-:Y:S01]  /*4bd0*/  IMAD R248, R0, R3, R5 ;  /* 0x0000000300f87224 */ /* 0x000fe200078e0205 */
[----:B------:R-:W-:Y:S01]  /*4be0*/  IADD3 R10, R67, 0x64, RZ ;  /* 0x00000064430a7810 */ /* 0x000fe20007ffe0ff */
[----:B------:R-:W-:Y:S01]  /*4bf0*/  IMAD.HI.U32 R3, R2, R7, RZ ;  /* 0x0000000702037227 */ /* 0x000fe200078e00ff */
[----:B------:R-:W-:-:S02]  /*4c00*/  IABS R27, R14 ;  /* 0x0000000e001b7213 */ /* 0x000fc40000000000 */
[----:B------:R-:W-:Y:S01]  /*4c10*/  IABS R51, R13 ;  /* 0x0000000d00337213 */ /* 0x000fe20000000000 */
[--C-:B------:R-:W-:Y:S01]  /*4c20*/  @!P5 IMAD.IADD R246, R246, 0x1, -R0.reuse ;  /* 0x00000001f6f6d824 */ /* 0x100fe200078e0a00 */
[----:B------:R-:W-:Y:S01]  /*4c30*/  ISETP.GT.U32.AND P5, PT, R0, R248, PT ;  /* 0x000000f80000720c */ /* 0x000fe20003fa4070 */
[----:B------:R-:W-:Y:S01]  /*4c40*/  VIADD R5, R67, 0x61 ;  /* 0x0000006143057836 */ /* 0x000fe20000000000 */
[----:B------:R-:W-:Y:S01]  /*4c50*/  IADD3 R3, -R3, RZ, RZ ;  /* 0x000000ff03037210 */ /* 0x000fe20007ffe1ff */
[----:B------:R-:W-:Y:S02]  /*4c60*/  @!P6 IMAD.IADD R244, R244, 0x1, -R0 ;  /* 0x00000001f4f4e824 */ /* 0x000fe400078e0a00 */
[----:B------:R-:W-:Y:S01]  /*4c70*/  IMAD.MOV R4, RZ, RZ, -R4 ;  /* 0x000000ffff047224 */ /* 0x000fe200078e0a04 */
[----:B------:R-:W-:Y:S01]  /*4c80*/  IABS R69, R5 ;  /* 0x0000000500457213 */ /* 0x000fe20000000000 */
[----:B------:R-:W-:Y:S01]  /*4c90*/  IMAD R250, R0, R3, R7 ;  /* 0x0000000300fa7224 */ /* 0x000fe200078e0207 */
[----:B------:R-:W-:Y:S01]  /*4ca0*/  ISETP.GE.AND P6, PT, R5, RZ, PT ;  /* 0x000000ff0500720c */ /* 0x000fe20003fc6270 */
[----:B------:R-:W-:Y:S01]  /*4cb0*/  @!P0 IMAD.MOV R244, RZ, RZ, -R244 ;  /* 0x000000fffff48224 */ /* 0x000fe200078e0af4 */
[----:B------:R-:W-:Y:S01]  /*4cc0*/  @!P3 IADD3 R246, -R246, RZ, RZ ;  /* 0x000000fff6f6b210 */ /* 0x000fe20007ffe1ff */
[C---:B------:R-:W-:Y:S01]  /*4cd0*/  IMAD R252, R0.reuse, R4, R9 ;  /* 0x0000000400fc7224 */ /* 0x040fe200078e0209 */
[----:B------:R-:W-:Y:S01]  /*4ce0*/  ISETP.GT.U32.AND P0, PT, R0, R250, PT ;  /* 0x000000fa0000720c */ /* 0x000fe20003f04070 */
[----:B------:R-:W-:Y:S01]  /*4cf0*/  @!P5 IMAD.IADD R248, R248, 0x1, -R0 ;  /* 0x00000001f8f8d824 */ /* 0x000fe200078e0a00 */
[C---:B------:R-:W-:Y:S01]  /*4d00*/  IADD3 R4, R67.reuse, 0x62, RZ ;  /* 0x0000006243047810 */ /* 0x040fe20007ffe0ff */
[----:B------:R-:W-:Y:S01]  /*4d10*/  VIADD R8, R67, 0x63 ;  /* 0x0000006343087836 */ /* 0x000fe20000000000 */
[----:B------:R-:W-:Y:S01]  /*4d20*/  IABS R9, R10 ;  /* 0x0000000a00097213 */ /* 0x000fe20000000000 */
[----:B------:R-:W-:Y:S01]  /*4d30*/  IMAD.HI.U32 R3, R2, R69, RZ ;  /* 0x0000004502037227 */ /* 0x000fe200078e00ff */
[----:B------:R-:W-:-:S02]  /*4d40*/  ISETP.GT.U32.AND P5, PT, R0, R248, PT ;  /* 0x000000f80000720c */ /* 0x000fc40003fa4070 */
[----:B------:R-:W-:Y:S01]  /*4d50*/  IABS R73, R8 ;  /* 0x0000000800497213 */ /* 0x000fe20000000000 */
[----:B------:R-:W-:Y:S01]  /*4d60*/  IMAD.MOV R3, RZ, RZ, -R3 ;  /* 0x000000ffff037224 */ /* 0x000fe200078e0a03 */
[----:B------:R-:W-:Y:S02]  /*4d70*/  IABS R5, R4 ;  /* 0x0000000400057213 */ /* 0x000fe40000000000 */
[----:B------:R-:W-:Y:S01]  /*4d80*/  ISETP.GE.AND P3, PT, R4, RZ, PT ;  /* 0x000000ff0400720c */ /* 0x000fe20003f66270 */
[----:B------:R-:W-:Y:S02]  /*4d90*/  @!P0 IMAD.IADD R250, R250, 0x1, -R0 ;  /* 0x00000001fafa8824 */ /* 0x000fe400078e0a00 */
[----:B------:R-:W-:Y:S02]  /*4da0*/  IMAD R69, R0, R3, R69 ;  /* 0x0000000300457224 */ /* 0x000fe400078e0245 */
[----:B------:R-:W-:Y:S01]  /*4db0*/  IMAD.HI.U32 R4, R2, R73, RZ ;  /* 0x0000004902047227 */ /* 0x000fe200078e00ff */
[----:B------:R-:W-:-:S02]  /*4dc0*/  ISETP.GT.U32.AND P0, PT, R0, R250, PT ;  /* 0x000000fa0000720c */ /* 0x000fc40003f04070 */
[----:B------:R-:W-:Y:S01]  /*4dd0*/  @!P5 IADD3 R248, R248, -R0, RZ ;  /* 0x80000000f8f8d210 */ /* 0x000fe20007ffe0ff */
[----:B------:R-:W-:Y:S01]  /*4de0*/  IMAD.HI.U32 R3, R2, R5, RZ ;  /* 0x0000000502037227 */ /* 0x000fe200078e00ff */
[----:B------:R-:W-:Y:S02]  /*4df0*/  ISETP.GT.U32.AND P5, PT, R0, R252, PT ;  /* 0x000000fc0000720c */ /* 0x000fe40003fa4070 */
[----:B------:R-:W-:Y:S01]  /*4e00*/  IADD3 R7, -R4, RZ, RZ ;  /* 0x000000ff04077210 */ /* 0x000fe20007ffe1ff */
[----:B------:R-:W-:Y:S02]  /*4e10*/  IMAD.MOV R3, RZ, RZ, -R3 ;  /* 0x000000ffff037224 */ /* 0x000fe400078e0a03 */
[----:B------:R-:W-:-:S04]  /*4e20*/  IMAD.HI.U32 R4, R2, R9, RZ ;  /* 0x0000000902047227 */ /* 0x000fc800078e00ff */
[----:B------:R-:W-:Y:S01]  /*4e30*/  @!P0 IADD3 R250, R250, -R0, RZ ;  /* 0x80000000fafa8210 */ /* 0x000fe20007ffe0ff */
[C---:B------:R-:W-:Y:S01]  /*4e40*/  IMAD R3, R0.reuse, R3, R5 ;  /* 0x0000000300037224 */ /* 0x040fe200078e0205 */
[----:B------:R-:W-:Y:S01]  /*4e50*/  ISETP.GT.U32.AND P0, PT, R0, R69, PT ;  /* 0x000000450000720c */ /* 0x000fe20003f04070 */
[----:B------:R-:W-:Y:S02]  /*4e60*/  IMAD.MOV R5, RZ, RZ, -R4 ;  /* 0x000000ffff057224 */ /* 0x000fe400078e0a04 */
[----:B------:R-:W-:Y:S02]  /*4e70*/  @!P5 IMAD.IADD R252, R252, 0x1, -R0 ;  /* 0x00000001fcfcd824 */ /* 0x000fe400078e0a00 */
[C---:B------:R-:W-:Y:S02]  /*4e80*/  IMAD R9, R0.reuse, R5, R9 ;  /* 0x0000000500097224 */ /* 0x040fe400078e0209 */
[----:B------:R-:W-:Y:S01]  /*4e90*/  @!P4 IMAD.MOV R248, RZ, RZ, -R248 ;  /* 0x000000fffff8c224 */ /* 0x000fe200078e0af8 */
[----:B------:R-:W-:Y:S01]  /*4ea0*/  ISETP.GT.U32.AND P5, PT, R0, R252, PT ;  /* 0x000000fc0000720c */ /* 0x000fe20003fa4070 */
[----:B------:R-:W-:Y:S01]  /*4eb0*/  IMAD.HI.U32 R5, R2, R27, RZ ;  /* 0x0000001b02057227 */ /* 0x000fe200078e00ff */
[----:B------:R-:W-:-:S03]  /*4ec0*/  ISETP.GT.U32.AND P4, PT, R0, R3, PT ;  /* 0x000000030000720c */ /* 0x000fc60003f84070 */
[----:B------:R-:W-:Y:S01]  /*4ed0*/  @!P0 IADD3 R69, R69, -R0, RZ ;  /* 0x8000000045458210 */ /* 0x000fe20007ffe0ff */
[----:B------:R-:W-:Y:S01]  /*4ee0*/  IMAD.HI.U32 R4, R2, R51, RZ ;  /* 0x0000003302047227 */ /* 0x000fe200078e00ff */
[C---:B------:R-:W-:Y:S02]  /*4ef0*/  ISETP.GT.U32.AND P0, PT, R0.reuse, R9, PT ;  /* 0x000000090000720c */ /* 0x040fe40003f04070 */
[----:B------:R-:W-:Y:S01]  /*4f00*/  IADD3 R5, -R5, RZ, RZ ;  /* 0x000000ff05057210 */ /* 0x000fe20007ffe1ff */
[----:B------:R-:W-:Y:S01]  /*4f10*/  IMAD R73, R0, R7, R73 ;  /* 0x0000000700497224 */ /* 0x000fe200078e0249 */
[----:B------:R-:W-:Y:S01]  /*4f20*/  IABS R7, R15 ;  /* 0x0000000f00077213 */ /* 0x000fe20000000000 */
[----:B------:R-:W-:Y:S02]  /*4f30*/  IMAD.MOV R4, RZ, RZ, -R4 ;  /* 0x000000ffff047224 */ /* 0x000fe400078e0a04 */
[----:B------:R-:W-:Y:S01]  /*4f40*/  @!P5 IMAD.IADD R252, R252, 0x1, -R0 ;  /* 0x00000001fcfcd824 */ /* 0x000fe200078e0a00 */
[----:B------:R-:W-:Y:S01]  /*4f50*/  ISETP.GE.AND P5, PT, R8, RZ, PT ;  /* 0x000000ff0800720c */ /* 0x000fe20003fa6270 */
[----:B------:R-:W-:-:S02]  /*4f60*/  VIADD R8, R67, 0x67 ;  /* 0x0000006743087836 */ /* 0x000fc40000000000 */
[C---:B------:R-:W-:Y:S02]  /*4f70*/  IMAD R27, R0.reuse, R5, R27 ;  /* 0x00000005001b7224 */ /* 0x040fe400078e021b */
[----:B------:R-:W-:Y:S01]  /*4f80*/  @!P1 IMAD.MOV R250, RZ, RZ, -R250 ;  /* 0x000000fffffa9224 */ /* 0x000fe200078e0afa */
[----:B------:R-:W-:Y:S01]  /*4f90*/  IABS R5, R8 ;  /* 0x0000000800057213 */ /* 0x000fe20000000000 */
[----:B------:R-:W-:Y:S01]  /*4fa0*/  @!P4 IMAD.IADD R3, R3, 0x1, -R0 ;  /* 0x000000010303c824 */ /* 0x000fe200078e0a00 */
[C---:B------:R-:W-:Y:S01]  /*4fb0*/  ISETP.GT.U32.AND P1, PT, R0.reuse, R73, PT ;  /* 0x000000490000720c */ /* 0x040fe20003f24070 */
[C---:B------:R-:W-:Y:S01]  /*4fc0*/  IMAD R51, R0.reuse, R4, R51 ;  /* 0x0000000400337224 */ /* 0x040fe200078e0233 */
[----:B------:R-:W-:Y:S01]  /*4fd0*/  ISETP.GT.U32.AND P4, PT, R0, R69, PT ;  /* 0x000000450000720c */ /* 0x000fe20003f84070 */
[----:B------:R-:W-:Y:S01]  /*4fe0*/  IMAD.HI.U32 R4, R2, R5, RZ ;  /* 0x0000000502047227 */ /* 0x000fe200078e00ff */
[----:B------:R-:W-:-:S03]  /*4ff0*/  @!P0 IADD3 R9, R9, -R0, RZ ;  /* 0x8000000009098210 */ /* 0x000fc60007ffe0ff */
[----:B------:R-:W-:Y:S01]  /*5000*/  @!P2 IMAD.MOV R252, RZ, RZ, -R252 ;  /* 0x000000fffffca224 */ /* 0x000fe200078e0afc */
[----:B------:R-:W-:Y:S02]  /*5010*/  ISETP.GT.U32.AND P0, PT, R0, R9, PT ;  /* 0x000000090000720c */ /* 0x000fe40003f04070 */
[----:B------:R-:W-:-:S03]  /*5020*/  IADD3 R4, -R4, RZ, RZ ;  /* 0x000000ff04047210 */ /* 0x000fc60007ffe1ff */
[--C-:B------:R-:W-:Y:S01]  /*5030*/  @!P1 IMAD.IADD R73, R73, 0x1, -R0.reuse ;  /* 0x0000000149499824 */ /* 0x100fe200078e0a00 */
[C---:B------:R-:W-:Y:S01]  /*5040*/  ISETP.GT.U32.AND P1, PT, R0.reuse, R3, PT ;  /* 0x000000030000720c */ /* 0x040fe20003f24070 */
[----:B------:R-:W-:Y:S01]  /*5050*/  @!P4 IMAD.IADD R69, R69, 0x1, -R0 ;  /* 0x000000014545c824 */ /* 0x000fe200078e0a00 */
[C---:B------:R-:W-:Y:S01]  /*5060*/  ISETP.GT.U32.AND P4, PT, R0.reuse, R51, PT ;  /* 0x000000330000720c */ /* 0x040fe20003f84070 */
[C---:B------:R-:W-:Y:S01]  /*5070*/  IMAD R18, R0.reuse, R4, R5 ;  /* 0x0000000400127224 */ /* 0x040fe200078e0205 */
[----:B------:R-:W-:Y:S01]  /*5080*/  ISETP.GT.U32.AND P2, PT, R0, R73, PT ;  /* 0x000000490000720c */ /* 0x000fe20003f44070 */
[----:B------:R-:W-:Y:S02]  /*5090*/  IMAD.HI.U32 R4, R2, R7, RZ ;  /* 0x0000000702047227 */ /* 0x000fe400078e00ff */
[----:B------:R-:W-:Y:S02]  /*50a0*/  @!P0 IADD3 R9, R9, -R0, RZ ;  /* 0x8000000009098210 */ /* 0x000fe40007ffe0ff */
[----:B------:R-:W-:Y:S01]  /*50b0*/  ISETP.GT.U32.AND P0, PT, R0, R18, PT ;  /* 0x000000120000720c */ /* 0x000fe20003f04070 */
[----:B------:R-:W-:-:S04]  /*50c0*/  IMAD.HI.U32 R5, R2, R11, RZ ;  /* 0x0000000b02057227 */ /* 0x000fc800078e00ff */
[--C-:B------:R-:W-:Y:S01]  /*50d0*/  @!P1 IMAD.IADD R3, R3, 0x1, -R0.reuse ;  /* 0x0000000103039824 */ /* 0x100fe200078e0a00 */
[----:B------:R-:W-:Y:S01]  /*50e0*/  ISETP.GT.U32.AND P1, PT, R0, R27, PT ;  /* 0x0000001b0000720c */ /* 0x000fe20003f24070 */
[--C-:B------:R-:W-:Y:S01]  /*50f0*/  @!P4 IMAD.IADD R51, R51, 0x1, -R0.reuse ;  /* 0x000000013333c824 */ /* 0x100fe200078e0a00 */
[----:B------:R-:W-:Y:S01]  /*5100*/  ISETP.GE.AND P4, PT, R13, RZ, PT ;  /* 0x000000ff0d00720c */ /* 0x000fe20003f86270 */
[----:B------:R-:W-:Y:S01]  /*5110*/  @!P2 IMAD.IADD R73, R73, 0x1, -R0 ;  /* 0x000000014949a824 */ /* 0x000fe200078e0a00 */
[----:B------:R-:W-:Y:S01]  /*5120*/  ISETP.GE.AND P2, PT, R10, RZ, PT ;  /* 0x000000ff0a00720c */ /* 0x000fe20003f46270 */
[----:B------:R-:W-:Y:S01]  /*5130*/  IMAD.MOV R4, RZ, RZ, -R4 ;  /* 0x000000ffff047224 */ /* 0x000fe200078e0a04 */
[----:B------:R-:W-:Y:S01]  /*5140*/  IADD3 R5, -R5, RZ, RZ ;  /* 0x000000ff05057210 */ /* 0x000fe20007ffe1ff */
[----:B------:R-:W-:Y:S01]  /*5150*/  VIADD R13, R67, 0x6a ;  /* 0x0000006a430d7836 */ /* 0x000fe20000000000 */
[----:B------:R-:W-:Y:S01]  /*5160*/  @!P0 IADD3 R18, R18, -R0, RZ ;  /* 0x8000000012128210 */ /* 0x000fe20007ffe0ff */
[C---:B------:R-:W-:Y:S01]  /*5170*/  IMAD R10, R0.reuse, R4, R7 ;  /* 0x00000004000a7224 */ /* 0x040fe200078e0207 */
[C---:B------:R-:W-:Y:S01]  /*5180*/  ISETP.GT.U32.AND P0, PT, R0.reuse, R51, PT ;  /* 0x000000330000720c */ /* 0x040fe20003f04070 */
[C---:B------:R-:W-:Y:S01]  /*5190*/  IMAD R50, R0.reuse, R5, R11 ;  /* 0x0000000500327224 */ /* 0x040fe200078e020b */
[----:B------:R-:W-:Y:S01]  /*51a0*/  IABS R5, R13 ;  /* 0x0000000d00057213 */ /* 0x000fe20000000000 */
[----:B------:R-:W-:Y:S01]  /*51b0*/  @!P3 IMAD.MOV R3, RZ, RZ, -R3 ;  /* 0x000000ffff03b224 */ /* 0x000fe200078e0a03 */
[C---:B------:R-:W-:Y:S01]  /*51c0*/  ISETP.GT.U32.AND P3, PT, R0.reuse, R18, PT ;  /* 0x000000120000720c */ /* 0x040fe20003f64070 */
[----:B------:R-:W-:Y:S01]  /*51d0*/  @!P1 IMAD.IADD R27, R27, 0x1, -R0 ;  /* 0x000000011b1b9824 */ /* 0x000fe200078e0a00 */
[----:B------:R-:W-:Y:S01]  /*51e0*/  @!P5 IADD3 R73, -R73, RZ, RZ ;  /* 0x000000ff4949d210 */ /* 0x000fe20007ffe1ff */
[----:B------:R-:W-:Y:S01]  /*51f0*/  @!P2 IMAD.MOV R9, RZ, RZ, -R9 ;  /* 0x000000ffff09a224 */ /* 0x000fe200078e0a09 */
[----:B------:R-:W-:Y:S01]  /*5200*/  ISETP.GT.U32.AND P5, PT, R0, R10, PT ;  /* 0x0000000a0000720c */ /* 0x000fe20003fa4070 */
[----:B------:R-:W-:Y:S01]  /*5210*/  IMAD.HI.U32 R4, R2, R5, RZ ;  /* 0x0000000502047227 */ /* 0x000fe200078e00ff */
[----:B------:R-:W-:-:S02]  /*5220*/  ISETP.GE.AND P2, PT, R8, RZ, PT ;  /* 0x000000ff0800720c */ /* 0x000fc40003f46270 */
[----:B------:R-:W-:Y:S01]  /*5230*/  ISETP.GE.AND P1, PT, R14, RZ, PT ;  /* 0x000000ff0e00720c */ /* 0x000fe20003f26270 */
[----:B------:R-:W-:Y:S01]  /*5240*/  VIADD R8, R67, 0x6b ;  /* 0x0000006b43087836 */ /* 0x000fe20000000000 */
[----:B------:R-:W-:Y:S01]  /*5250*/  @!P0 IADD3 R51, R51, -R0, RZ ;  /* 0x8000000033338210 */ /* 0x000fe20007ffe0ff */
[----:B------:R-:W-:Y:S01]  /*5260*/  @!P6 IMAD.MOV R69, RZ, RZ, -R69 ;  /* 0x000000ffff45e224 */ /* 0x000fe200078e0a45 */
[----:B------:R-:W-:Y:S01]  /*5270*/  ISETP.GT.U32.AND P0, PT, R0, R50, PT ;  /* 0x000000320000720c */ /* 0x000fe20003f04070 */
[--C-:B------:R-:W-:Y:S01]  /*5280*/  @!P3 IMAD.IADD R18, R18, 0x1, -R0.reuse ;  /* 0x000000011212b824 */ /* 0x100fe200078e0a00 */
[----:B------:R-:W-:Y:S01]  /*5290*/  ISETP.GT.U32.AND P6, PT, R0, R27, PT ;  /* 0x0000001b0000720c */ /* 0x000fe20003fc4070 */
[----:B------:R-:W-:Y:S01]  /*52a0*/  VIADD R14, R67, 0x6f ;  /* 0x0000006f430e7836 */ /* 0x000fe20000000000 */
[----:B------:R-:W-:Y:S01]  /*52b0*/  IADD3 R4, -R4, RZ, RZ ;  /* 0x000000ff04047210 */ /* 0x000fe20007ffe1ff */
[----:B------:R-:W-:Y:S01]  /*52c0*/  @!P5 IMAD.IADD R10, R10, 0x1, -R0 ;  /* 0x000000010a0ad824 */ /* 0x000fe200078e0a00 */
[----:B------:R-:W-:-:S02]  /*52d0*/  IABS R7, R8 ;  /* 0x0000000800077213 */ /* 0x000fc40000000000 */
[----:B------:R-:W-:Y:S01]  /*52e0*/  @!P2 IADD3 R18, -R18, RZ, RZ ;  /* 0x000000ff1212a210 */ /* 0x000fe20007ffe1ff */
[----:B------:R-:W-:Y:S01]  /*52f0*/  IMAD R56, R0, R4, R5 ;  /* 0x0000000400387224 */ /* 0x000fe200078e0205 */
[----:B------:R-:W-:Y:S01]  /*5300*/  @!P4 IADD3 R51, -R51, RZ, RZ ;  /* 0x000000ff3333c210 */ /* 0x000fe20007ffe1ff */
[----:B------:R-:W-:Y:S01]  /*5310*/  IMAD.HI.U32 R4, R2, R7, RZ ;  /* 0x0000000702047227 */ /* 0x000fe200078e00ff */
[----:B------:R-:W-:Y:S02]  /*5320*/  ISETP.GE.AND P5, PT, R13, RZ, PT ;  /* 0x000000ff0d00720c */ /* 0x000fe40003fa6270 */
[----:B------:R-:W-:Y:S01]  /*5330*/  ISETP.GT.U32.AND P2, PT, R0, R56, PT ;  /* 0x000000380000720c */ /* 0x000fe20003f44070 */
[----:B------:R-:W-:Y:S01]  /*5340*/  @!P0 IMAD.IADD R50, R50, 0x1, -R0 ;  /* 0x0000000132328824 */ /* 0x000fe200078e0a00 */
[C---:B------:R-:W-:Y:S01]  /*5350*/  ISETP.GT.U32.AND P0, PT, R0.reuse, R10, PT ;  /* 0x0000000a0000720c */ /* 0x040fe20003f04070 */
[----:B------:R-:W-:Y:S01]  /*5360*/  IMAD.MOV R4, RZ, RZ, -R4 ;  /* 0x000000ffff047224 */ /* 0x000fe200078e0a04 */
[----:B------:R-:W-:Y:S01]  /*5370*/  ISETP.GE.AND P3, PT, R17, RZ, PT ;  /* 0x000000ff1100720c */ /* 0x000fe20003f66270 */
[--C-:B------:R-:W-:Y:S01]  /*5380*/  @!P6 IMAD.IADD R27, R27, 0x1, -R0.reuse ;  /* 0x000000011b1be824 */ /* 0x100fe200078e0a00 */
[----:B------:R-:W-:Y:S01]  /*5390*/  ISETP.GE.AND P6, PT, R15, RZ, PT ;  /* 0x000000ff0f00720c */ /* 0x000fe20003fc6270 */
[C---:B------:R-:W-:Y:S01]  /*53a0*/  IMAD R38, R0.reuse, R4, R7 ;  /* 0x0000000400267224 */ /* 0x040fe200078e0207 */
[----:B------:R-:W-:Y:S01]  /*53b0*/  ISETP.GT.U32.AND P4, PT, R0, R50, PT ;  /* 0x000000320000720c */ /* 0x000fe20003f84070 */
[C---:B------:R-:W-:Y:S01]  /*53c0*/  VIADD R4, R67.reuse, 0x6c ;  /* 0x0000006c43047836 */ /* 0x040fe20000000000 */
[----:B------:R-:W-:Y:S01]  /*53d0*/  IABS R15, R14 ;  /* 0x0000000e000f7213 */ /* 0x000fe20000000000 */
[----:B------:R-:W-:Y:S01]  /*53e0*/  VIADD R7, R67, 0x6d ;  /* 0x0000006d43077836 */ /* 0x000fe20000000000 */
[----:B------:R-:W-:Y:S01]  /*53f0*/  IABS R17, R31 ;  /* 0x0000001f00117213 */ /* 0x000fe20000000000 */
[--C-:B------:R-:W-:Y:S01]  /*5400*/  @!P2 IMAD.IADD R56, R56, 0x1, -R0.reuse ;  /* 0x000000013838a824 */ /* 0x100fe200078e0a00 */
[----:B------:R-:W-:Y:S01]  /*5410*/  IABS R5, R4 ;  /* 0x0000000400057213 */ /* 0x000fe20000000000 */
[----:B------:R-:W-:Y:S01]  /*5420*/  @!P0 IMAD.IADD R10, R10, 0x1, -R0 ;  /* 0x000000010a0a8824 */ /* 0x000fe200078e0a00 */
[----:B------:R-:W-:Y:S01]  /*5430*/  ISETP.GE.AND P0, PT, R4, RZ, PT ;  /* 0x000000ff0400720c */ /* 0x000fe20003f06270 */
[----:B------:R-:W-:Y:S01]  /*5440*/  @!P1 IMAD.MOV R27, RZ, RZ, -R27 ;  /* 0x000000ffff1b9224 */ /* 0x000fe200078e0a1b */
[----:B------:R-:W-:Y:S01]  /*5450*/  ISETP.GT.U32.AND P2, PT, R0, R38, PT ;  /* 0x000000260000720c */ /* 0x000fe20003f44070 */
[----:B------:R-:W-:Y:S01]  /*5460*/  IMAD.HI.U32 R4, R2, R5, RZ ;  /* 0x0000000502047227 */ /* 0x000fe200078e00ff */
[----:B------:R-:W-:-:S02]  /*5470*/  IABS R11, R7 ;  /* 0x00000007000b7213 */ /* 0x000fc40000000000 */
[----:B------:R-:W-:Y:S01]  /*5480*/  @!P4 IADD3 R50, R50, -R0, RZ ;  /* 0x800000003232c210 */ /* 0x000fe20007ffe0ff */
[----:B------:R-:W-:Y:S01]  /*5490*/  @!P6 IMAD.MOV R10, RZ, RZ, -R10 ;  /* 0x000000ffff0ae224 */ /* 0x000fe200078e0a0a */
[----:B------:R-:W-:Y:S02]  /*54a0*/  ISETP.GT.U32.AND P6, PT, R0, R56, PT ;  /* 0x000000380000720c */ /* 0x000fe40003fc4070 */
[----:B------:R-:W-:Y:S01]  /*54b0*/  IADD3 R4, -R4, RZ, RZ ;  /* 0x000000ff04047210 */ /* 0x000fe20007ffe1ff */
[----:B------:R-:W-:Y:S01]  /*54c0*/  @!P3 IMAD.MOV R50, RZ, RZ, -R50 ;  /* 0x000000ffff32b224 */ /* 0x000fe200078e0a32 */
[----:B------:R-:W-:Y:S01]  /*54d0*/  ISETP.GE.AND P4, PT, R7, RZ, PT ;  /* 0x000000ff0700720c */ /* 0x000fe20003f86270 */
[----:B------:R-:W-:Y:S01]  /*54e0*/  IMAD.HI.U32 R7, R2, R15, RZ ;  /* 0x0000000f02077227 */ /* 0x000fe200078e00ff */
[----:B------:R-:W-:Y:S02]  /*54f0*/  ISETP.GE.AND P1, PT, R8, RZ, PT ;  /* 0x000000ff0800720c */ /* 0x000fe40003f26270 */
[----:B------:R-:W-:Y:S01]  /*5500*/  @!P2 IADD3 R38, R38, -R0, RZ ;  /* 0x800000002626a210 */ /* 0x000fe20007ffe0ff */
[----:B------:R-:W-:Y:S01]  /*5510*/  IMAD R48, R0, R4, R5 ;  /* 0x0000000400307224 */ /* 0x000fe200078e0205 */
[----:B------:R-:W-:Y:S01]  /*5520*/  IADD3 R7, -R7, RZ, RZ ;  /* 0x000000ff07077210 */ /* 0x000fe20007ffe1ff */
[----:B------:R-:W-:Y:S01]  /*5530*/  IMAD.HI.U32 R4, R2, R11, RZ ;  /* 0x0000000b02047227 */ /* 0x000fe200078e00ff */
[----:B------:R-:W-:-:S02]  /*5540*/  ISETP.GT.U32.AND P2, PT, R0, R38, PT ;  /* 0x000000260000720c */ /* 0x000fc40003f44070 */
[C---:B------:R-:W-:Y:S01]  /*5550*/  IADD3 R8, R67.reuse, 0x6e, RZ ;  /* 0x0000006e43087810 */ /* 0x040fe20007ffe0ff */
[----:B------:R-:W-:Y:S01]  /*5560*/  @!P6 IMAD.IADD R56, R56, 0x1, -R0 ;  /* 0x000000013838e824 */ /* 0x000fe200078e0a00 */
[C---:B------:R-:W-:Y:S01]  /*5570*/  ISETP.GT.U32.AND P6, PT, R0.reuse, R48, PT ;  /* 0x000000300000720c */ /* 0x040fe20003fc4070 */
[----:B------:R-:W-:Y:S01]  /*5580*/  IMAD R44, R0, R7, R15 ;  /* 0x00000007002c7224 */ /* 0x000fe200078e020f */
[----:B------:R-:W-:Y:S01]  /*5590*/  IABS R15, R23 ;  /* 0x00000017000f7213 */ /* 0x000fe20000000000 */
[----:B------:R-:W-:Y:S01]  /*55a0*/  IMAD.MOV R4, RZ, RZ, -R4 ;  /* 0x000000ffff047224 */ /* 0x000fe200078e0a04 */
[----:B------:R-:W-:Y:S01]  /*55b0*/  IABS R13, R8 ;  /* 0x00000008000d7213 */ /* 0x000fe20000000000 */
[----:B------:R-:W-:Y:S01]  /*55c0*/  @!P5 IMAD.MOV R56, RZ, RZ, -R56 ;  /* 0x000000ffff38d224 */ /* 0x000fe200078e0a38 */
[----:B------:R-:W-:Y:S01]  /*55d0*/  ISETP.GE.AND P5, PT, R14, RZ, PT ;  /* 0x000000ff0e00720c */ /* 0x000fe20003fa6270 */
[----:B------:R-:W-:Y:S01]  /*55e0*/  IMAD R52, R0, R4, R11 ;  /* 0x0000000400347224 */ /* 0x000fe200078e020b */
[----:B------:R-:W-:Y:S01]  /*55f0*/  IADD3 R4, R67, 0x70, RZ ;  /* 0x0000007043047810 */ /* 0x000fe20007ffe0ff */
[----:B------:R-:W-:Y:S01]  /*5600*/  IMAD.HI.U32 R7, R2, R15, RZ ;  /* 0x0000000f02077227 */ /* 0x000fe200078e00ff */
[----:B------:R-:W-:-:S02]  /*5610*/  @!P2 IADD3 R38, R38, -R0, RZ ;  /* 0x800000002626a210 */ /* 0x000fc40007ffe0ff */
[----:B------:R-:W-:Y:S01]  /*5620*/  IABS R11, R4 ;  /* 0x00000004000b7213 */ /* 0x000fe20000000000 */
[----:B------:R-:W-:Y:S01]  /*5630*/  @!P6 IMAD.IADD R48, R48, 0x1, -R0 ;  /* 0x000000013030e824 */ /* 0x000fe200078e0a00 */
[----:B------:R-:W-:Y:S01]  /*5640*/  ISETP.GE.AND P2, PT, R4, RZ, PT ;  /* 0x000000ff0400720c */ /* 0x000fe20003f46270 */
[----:B------:R-:W-:Y:S01]  /*5650*/  @!P1 IMAD.MOV R38, RZ, RZ, -R38 ;  /* 0x000000ffff269224 */ /* 0x000fe200078e0a26 */
[C---:B------:R-:W-:Y:S01]  /*5660*/  ISETP.GT.U32.AND P1, PT, R0.reuse, R52, PT ;  /* 0x000000340000720c */ /* 0x040fe20003f24070 */
[----:B------:R-:W-:Y:S01]  /*5670*/  IMAD.MOV R7, RZ, RZ, -R7 ;  /* 0x000000ffff077224 */ /* 0x000fe200078e0a07 */
[----:B------:R-:W-:Y:S01]  /*5680*/  ISETP.GT.U32.AND P6, PT, R0, R48, PT ;  /* 0x000000300000720c */ /* 0x000fe20003fc4070 */
[----:B------:R-:W-:Y:S01]  /*5690*/  IMAD.HI.U32 R5, R2, R13, RZ ;  /* 0x0000000d02057227 */ /* 0x000fe200078e00ff */
[----:B------:R-:W-:-:S03]  /*56a0*/  ISETP.GE.AND P3, PT, R8, RZ, PT ;  /* 0x000000ff0800720c */ /* 0x000fc60003f66270 */
[----:B------:R-:W-:Y:S01]  /*56b0*/  IMAD R14, R0, R7, R15 ;  /* 0x00000007000e7224 */ /* 0x000fe200078e020f */
[----:B------:R-:W-:Y:S01]  /*56c0*/  IABS R15, R29 ;  /* 0x0000001d000f7213 */ /* 0x000fe20000000000 */
[----:B------:R-:W-:Y:S02]  /*56d0*/  IMAD.MOV R5, RZ, RZ, -R5 ;  /* 0x000000ffff057224 */ /* 0x000fe400078e0a05 */
[----:B------:R-:W-:-:S04]  /*56e0*/  IMAD.HI.U32 R4, R2, R11, RZ ;  /* 0x0000000b02047227 */ /* 0x000fc800078e00ff */
[--C-:B------:R-:W-:Y:S01]  /*56f0*/  @!P6 IMAD.IADD R48, R48, 0x1, -R0.reuse ;  /* 0x000000013030e824 */ /* 0x100fe200078e0a00 */
[----:B------:R-:W-:Y:S01]  /*5700*/  IADD3 R4, -R4, RZ, RZ ;  /* 0x000000ff04047210 */ /* 0x000fe20007ffe1ff */
[----:B------:R-:W-:Y:S02]  /*5710*/  @!P1 IMAD.IADD R52, R52, 0x1, -R0 ;  /* 0x0000000134349824 */ /* 0x000fe400078e0a00 */
[----:B------:R-:W-:Y:S01]  /*5720*/  IMAD R46, R0, R5, R13 ;  /* 0x00000005002e7224 */ /* 0x000fe200078e020d */
[----:B------:R-:W-:Y:S01]  /*5730*/  @!P0 IADD3 R48, -R48, RZ, RZ ;  /* 0x000000ff30308210 */ /* 0x000fe20007ffe1ff */
[----:B------:R-:W-:Y:S01]  /*5740*/  IMAD.HI.U32 R7, R2, R17, RZ ;  /* 0x0000001102077227 */ /* 0x000fe200078e00ff */
[C---:B------:R-:W-:Y:S02]  /*5750*/  ISETP.GT.U32.AND P0, PT, R0.reuse, R44, PT ;  /* 0x0000002c0000720c */ /* 0x040fe40003f04070 */
[----:B------:R-:W-:Y:S01]  /*5760*/  IABS R13, R22 ;  /* 0x00000016000d7213 */ /* 0x000fe20000000000 */
[----:B------:R-:W-:Y:S01]  /*5770*/  IMAD.MOV R7, RZ, RZ, -R7 ;  /* 0x000000ffff077224 */ /* 0x000fe200078e0a07 */
[----:B------:R-:W-:-:S02]  /*5780*/  ISETP.GT.U32.AND P1, PT, R0, R52, PT ;  /* 0x000000340000720c */ /* 0x000fc40003f24070 */
[----:B------:R-:W-:Y:S01]  /*5790*/  ISETP.GT.U32.AND P6, PT, R0, R46, PT ;  /* 0x0000002e0000720c */ /* 0x000fe20003fc4070 */
[----:B------:R-:W-:-:S04]  /*57a0*/  IMAD.HI.U32 R5, R2, R13, RZ ;  /* 0x0000000d02057227 */ /* 0x000fc800078e00ff */
[----:B------:R-:W-:Y:S02]  /*57b0*/  IMAD.MOV R8, RZ, RZ, -R5 ;  /* 0x000000ffff087224 */ /* 0x000fe400078e0a05 */
[--C-:B------:R-:W-:Y:S02]  /*57c0*/  @!P0 IMAD.IADD R44, R44, 0x1, -R0.reuse ;  /* 0x000000012c2c8824 */ /* 0x100fe400078e0a00 */
[----:B------:R-:W-:Y:S02]  /*57d0*/  IMAD R5, R0, R4, R11 ;  /* 0x0000000400057224 */ /* 0x000fe400078e020b */
[----:B------:R-:W-:Y:S01]  /*57e0*/  @!P1 IMAD.IADD R52, R52, 0x1, -R0 ;  /* 0x0000000134349824 */ /* 0x000fe200078e0a00 */
[----:B------:R-:W-:Y:S01]  /*57f0*/  ISETP.GT.U32.AND P0, PT, R0, R44, PT ;  /* 0x0000002c0000720c */ /* 0x000fe20003f04070 */
[----:B------:R-:W-:Y:S01]  /*5800*/  IMAD.HI.U32 R11, R2, R19, RZ ;  /* 0x00000013020b7227 */ /* 0x000fe200078e00ff */
[----:B------:R-:W-:Y:S02]  /*5810*/  ISETP.GT.U32.AND P1, PT, R0, R5, PT ;  /* 0x000000050000720c */ /* 0x000fe40003f24070 */
[----:B------:R-:W-:Y:S01]  /*5820*/  @!P6 IADD3 R46, R46, -R0, RZ ;  /* 0x800000002e2ee210 */ /* 0x000fe20007ffe0ff */
[----:B------:R-:W-:Y:S01]  /*5830*/  IMAD.MOV R11, RZ, RZ, -R11 ;  /* 0x000000ffff0b7224 */ /* 0x000fe200078e0a0b */
[----:B------:R-:W-:Y:S01]  /*5840*/  @!P4 IADD3 R52, -R52, RZ, RZ ;  /* 0x000000ff3434c210 */ /* 0x000fe20007ffe1ff */
[----:B------:R-:W-:Y:S01]  /*5850*/  IMAD.HI.U32 R4, R2, R15, RZ ;  /* 0x0000000f02047227 */ /* 0x000fe200078e00ff */
[----:B------:R-:W-:-:S03]  /*5860*/  ISETP.GT.U32.AND P6, PT, R0, R46, PT ;  /* 0x0000002e0000720c */ /* 0x000fc60003fc4070 */
[----:B------:R-:W-:Y:S01]  /*5870*/  IMAD R36, R0, R11, R19 ;  /* 0x0000000b00247224 */ /* 0x000fe200078e0213 */
[----:B------:R-:W-:Y:S01]  /*5880*/  IABS R11, R37 ;  /* 0x00000025000b7213 */ /* 0x000fe20000000000 */
[----:B------:R-:W-:Y:S01]  /*5890*/  @!P0 IMAD.IADD R44, R44, 0x1, -R0 ;  /* 0x000000012c2c8824 */ /* 0x000fe200078e0a00 */
[C---:B------:R-:W-:Y:S01]  /*58a0*/  ISETP.GT.U32.AND P0, PT, R0.reuse, R14, PT ;  /* 0x0000000e0000720c */ /* 0x040fe20003f04070 */
[----:B------:R-:W-:Y:S01]  /*58b0*/  IMAD.MOV R4, RZ, RZ, -R4 ;  /* 0x000000ffff047224 */ /* 0x000fe200078e0a04 */
[----:B------:R-:W-:Y:S01]  /*58c0*/  @!P1 IADD3 R5, R5, -R0, RZ ;  /* 0x8000000005059210 */ /* 0x000fe20007ffe0ff */
[C---:B------:R-:W-:Y:S01]  /*58d0*/  IMAD R8, R0.reuse, R8, R13 ;  /* 0x0000000800087224 */ /* 0x040fe200078e020d */
[----:B------:R-:W-:Y:S01]  /*58e0*/  IABS R19, R45 ;  /* 0x0000002d00137213 */ /* 0x000fe20000000000 */
[C---:B------:R-:W-:Y:S01]  /*58f0*/  IMAD R42, R0.reuse, R4, R15 ;  /* 0x00000004002a7224 */ /* 0x040fe200078e020f */
[----:B------:R-:W-:Y:S01]  /*5900*/  ISETP.GT.U32.AND P1, PT, R0, R5, PT ;  /* 0x000000050000720c */ /* 0x000fe20003f24070 */
[----:B------:R-:W-:Y:S01]  /*5910*/  IMAD.HI.U32 R4, R2, R11, RZ ;  /* 0x0000000b02047227 */ /* 0x000fe200078e00ff */
[----:B------:R-:W-:-:S02]  /*5920*/  IABS R15, R39 ;  /* 0x00000027000f7213 */ /* 0x000fc40000000000 */
[----:B------:R-:W-:Y:S01]  /*5930*/  @!P6 IADD3 R46, R46, -R0, RZ ;  /* 0x800000002e2ee210 */ /* 0x000fe20007ffe0ff */
[----:B------:R-:W-:Y:S01]  /*5940*/  IMAD.MOV R32, RZ, RZ, -R4 ;  /* 0x000000ffff207224 */ /* 0x000fe200078e0a04 */
[----:B------:R-:W-:Y:S01]  /*5950*/  ISETP.GT.U32.AND P6, PT, R0, R8, PT ;  /* 0x000000080000720c */ /* 0x000fe20003fc4070 */
[----:B------:R-:W-:Y:S01]  /*5960*/  @!P0 IMAD.IADD R14, R14, 0x1, -R0 ;  /* 0x000000010e0e8824 */ /* 0x000fe200078e0a00 */
[----:B------:R-:W-:Y:S01]  /*5970*/  @!P5 IADD3 R44, -R44, RZ, RZ ;  /* 0x000000ff2c2cd210 */ /* 0x000fe20007ffe1ff */
[C---:B------:R-:W-:Y:S02]  /*5980*/  IMAD R32, R0.reuse, R32, R11 ;  /* 0x0000002000207224 */ /* 0x040fe400078e020b */
[C---:B------:R-:W-:Y:S01]  /*5990*/  IMAD R40, R0.reuse, R7, R17 ;  /* 0x0000000700287224 */ /* 0x040fe200078e0211 */
[----:B------:R-:W-:Y:S01]  /*59a0*/  ISETP.GT.U32.AND P0, PT, R0, R14, PT ;  /* 0x0000000e0000720c */ /* 0x000fe20003f04070 */
[----:B------:R-:W-:Y:S01]  /*59b0*/  IMAD.HI.U32 R7, R2, R15, RZ ;  /* 0x0000000f02077227 */ /* 0x000fe200078e00ff */
[----:B------:R-:W-:-:S02]  /*59c0*/  @!P1 IADD3 R5, R5, -R0, RZ ;  /* 0x8000000005059210 */ /* 0x000fc40007ffe0ff */
[----:B------:R-:W-:Y:S01]  /*59d0*/  ISETP.GT.U32.AND P1, PT, R0, R42, PT ;  /* 0x0000002a0000720c */ /* 0x000fe20003f24070 */
[----:B------:R-:W-:Y:S01]  /*59e0*/  IMAD.HI.U32 R13, R2, R21, RZ ;  /* 0x00000015020d7227 */ /* 0x000fe200078e00ff */
[----:B------:R-:W-:-:S03]  /*59f0*/  IABS R17, R41 ;  /* 0x0000002900117213 */ /* 0x000fc60000000000 */
[----:B------:R-:W-:Y:S01]  /*5a00*/  IMAD.MOV R30, RZ, RZ, -R7 ;  /* 0x000000ffff1e7224 */ /* 0x000fe200078e0a07 */
[----:B------:R-:W-:Y:S01]  /*5a10*/  IADD3 R13, -R13, RZ, RZ ;  /* 0x000000ff0d0d7210 */ /* 0x000fe20007ffe1ff */
[----:B------:R-:W-:-:S04]  /*5a20*/  IMAD.HI.U32 R11, R2, R17, RZ ;  /* 0x00000011020b7227 */ /* 0x000fc800078e00ff */
[--C-:B------:R-:W-:Y:S01]  /*5a30*/  @!P0 IMAD.IADD R14, R14, 0x1, -R0.reuse ;  /* 0x000000010e0e8824 */ /* 0x100fe200078e0a00 */
[C---:B------:R-:W-:Y:S01]  /*5a40*/  ISETP.GT.U32.AND P0, PT, R0.reuse, R36, PT ;  /* 0x000000240000720c */ /* 0x040fe20003f04070 */
[----:B------:R-:W-:Y:S01]  /*5a50*/  IMAD R30, R0, R30, R15 ;  /* 0x0000001e001e7224 */ /* 0x000fe200078e020f */
[----:B------:R-:W-:Y:S01]  /*5a60*/  @!P1 IADD3 R42, R42, -R0, RZ ;  /* 0x800000002a2a9210 */ /* 0x000fe20007ffe0ff */
[----:B------:R-:W-:Y:S01]  /*5a70*/  IMAD R34, R0, R13, R21 ;  /* 0x0000000d00227224 */ /* 0x000fe200078e0215 */
[----:B------:R-:W-:Y:S01]  /*5a80*/  IADD3 R11, -R11, RZ, RZ ;  /* 0x000000ff0b0b7210 */ /* 0x000fe20007ffe1ff */
[----:B------:R-:W-:Y:S01]  /*5a90*/  @!P6 IMAD.IADD R8, R8, 0x1, -R0 ;  /* 0x000000010808e824 */ /* 0x000fe200078e0a00 */
[----:B------:R-:W-:Y:S01]  /*5aa0*/  IABS R13, R67 ;  /* 0x00000043000d7213 */ /* 0x000fe20000000000 */
[----:B------:R-:W-:Y:S01]  /*5ab0*/  @!P3 IMAD.MOV R46, RZ, RZ, -R46 ;  /* 0x000000ffff2eb224 */ /* 0x000fe200078e0a2e */
[C---:B------:R-:W-:Y:S01]  /*5ac0*/  ISETP.GT.U32.AND P1, PT, R0.reuse, R34, PT ;  /* 0x000000220000720c */ /* 0x040fe20003f24070 */
[C---:B------:R-:W-:Y:S01]  /*5ad0*/  IMAD R242, R0.reuse, R11, R17 ;  /* 0x0000000b00f27224 */ /* 0x040fe200078e0211 */
[----:B------:R-:W-:Y:S01]  /*5ae0*/  ISETP.GT.U32.AND P6, PT, R0, R8, PT ;  /* 0x000000080000720c */ /* 0x000fe20003fc4070 */
[----:B------:R-:W-:Y:S01]  /*5af0*/  IMAD.HI.U32 R4, R2, R13, RZ ;  /* 0x0000000d02047227 */ /* 0x000fe200078e00ff */
[----:B------:R-:W-:-:S02]  /*5b00*/  IABS R17, R43 ;  /* 0x0000002b00117213 */ /* 0x000fc40000000000 */
[----:B------:R-:W-:Y:S01]  /*5b10*/  IABS R21, R47 ;  /* 0x0000002f00157213 */ /* 0x000fe20000000000 */
[--C-:B------:R-:W-:Y:S01]  /*5b20*/  @!P0 IMAD.IADD R36, R36, 0x1, -R0.reuse ;  /* 0x0000000124248824 */ /* 0x100fe200078e0a00 */
[----:B------:R-:W-:Y:S01]  /*5b30*/  ISETP.GT.U32.AND P0, PT, R0, R32, PT ;  /* 0x000000200000720c */ /* 0x000fe20003f04070 */
[----:B------:R-:W-:Y:S01]  /*5b40*/  IMAD.HI.U32 R11, R2, R19, RZ ;  /* 0x00000013020b7227 */ /* 0x000fe200078e00ff */
[----:B------:R-:W-:Y:S02]  /*5b50*/  IADD3 R4, -R4, RZ, RZ ;  /* 0x000000ff04047210 */ /* 0x000fe40007ffe1ff */
[----:B------:R-:W-:Y:S01]  /*5b60*/  ISETP.GT.U32.AND P4, PT, R0, R36, PT ;  /* 0x000000240000720c */ /* 0x000fe20003f84070 */
[--C-:B------:R-:W-:Y:S01]  /*5b70*/  @!P1 IMAD.IADD R34, R34, 0x1, -R0.reuse ;  /* 0x0000000122229824 */ /* 0x100fe200078e0a00 */
[----:B------:R-:W-:Y:S01]  /*5b80*/  ISETP.GE.AND P1, PT, R23, RZ, PT ;  /* 0x000000ff1700720c */ /* 0x000fe20003f26270 */
[----:B------:R-:W-:Y:S01]  /*5b90*/  @!P6 IMAD.IADD R8, R8, 0x1, -R0 ;  /* 0x000000010808e824 */ /* 0x000fe200078e0a00 */
[C---:B------:R-:W-:Y:S01]  /*5ba0*/  ISETP.GT.U32.AND P6, PT, R0.reuse, R40, PT ;  /* 0x000000280000720c */ /* 0x040fe20003fc4070 */
[----:B------:R-:W-:Y:S01]  /*5bb0*/  IMAD R7, R0, R4, R13 ;  /* 0x0000000400077224 */ /* 0x000fe200078e020d */
[----:B------:R-:W-:Y:S01]  /*5bc0*/  IABS R23, R49 ;  /* 0x0000003100177213 */ /* 0x000fe20000000000 */
[----:B------:R-:W-:-:S04]  /*5bd0*/  IMAD.HI.U32 R4, R2, R17, RZ ;  /* 0x0000001102047227 */ /* 0x000fc800078e00ff */
[--C-:B------:R-:W-:Y:S01]  /*5be0*/  @!P0 IMAD.IADD R32, R32, 0x1, -R0.reuse ;  /* 0x0000000120208824 */ /* 0x100fe200078e0a00 */
[----:B------:R-:W-:Y:S01]  /*5bf0*/  ISETP.GT.U32.AND P0, PT, R0, R30, PT ;  /* 0x0000001e0000720c */ /* 0x000fe20003f04070 */
[----:B------:R-:W-:Y:S01]  /*5c00*/  IMAD.HI.U32 R13, R2, R21, RZ ;  /* 0x00000015020d7227 */ /* 0x000fe200078e00ff */
[----:B------:R-:W-:Y:S02]  /*5c10*/  IADD3 R4, -R4, RZ, RZ ;  /* 0x000000ff04047210 */ /* 0x000fe40007ffe1ff */
[----:B------:R-:W-:Y:S01]  /*5c20*/  @!P1 IADD3 R14, -R14, RZ, RZ ;  /* 0x000000ff0e0e9210 */ /* 0x000fe20007ffe1ff */
[----:B------:R-:W-:Y:S01]  /*5c30*/  @!P6 IMAD.IADD R40, R40, 0x1, -R0 ;  /* 0x000000012828e824 */ /* 0x000fe200078e0a00 */
[----:B------:R-:W-:Y:S01]  /*5c40*/  ISETP.GE.AND P6, PT, R22, RZ, PT ;  /* 0x000000ff1600720c */ /* 0x000fe20003fc6270 */
[----:B------:R-:W-:Y:S01]  /*5c50*/  IMAD.HI.U32 R15, R2, R23, RZ ;  /* 0x00000017020f7227 */ /* 0x000fe200078e00ff */
[C---:B------:R-:W-:Y:S02]  /*5c60*/  ISETP.GT.U32.AND P5, PT, R0.reuse, R32, PT ;  /* 0x000000200000720c */ /* 0x040fe40003fa4070 */
[----:B------:R-:W-:Y:S01]  /*5c70*/  ISETP.GT.U32.AND P3, PT, R0, R40, PT ;  /* 0x000000280000720c */ /* 0x000fe20003f64070 */
[----:B------:R-:W-:Y:S01]  /*5c80*/  IMAD.HI.U32 R2, R2, R25, RZ ;  /* 0x0000001902027227 */ /* 0x000fe200078e00ff */
[----:B------:R-:W-:-:S02]  /*5c90*/  IADD3 R15, -R15, RZ, RZ ;  /* 0x000000ff0f0f7210 */ /* 0x000fc40007ffe1ff */
[----:B------:R-:W-:Y:S01]  /*5ca0*/  @!P4 IADD3 R36, R36, -R0, RZ ;  /* 0x800000002424c210 */ /* 0x000fe20007ffe0ff */
[----:B------:R-:W-:Y:S01]  /*5cb0*/  @!P0 IMAD.IADD R30, R30, 0x1, -R0 ;  /* 0x000000011e1e8824 */ /* 0x000fe200078e0a00 */
[C---:B------:R-:W-:Y:S01]  /*5cc0*/  ISETP.GT.U32.AND P0, PT, R0.reuse, R242, PT ;  /* 0x000000f20000720c */ /* 0x040fe20003f04070 */
[C---:B------:R-:W-:Y:S02]  /*5cd0*/  IMAD R28, R0.reuse, R4, R17 ;  /* 0x00000004001c7224 */ /* 0x040fe400078e0211 */
[----:B------:R-:W-:Y:S01]  /*5ce0*/  IMAD.MOV R22, RZ, RZ, -R2 ;  /* 0x000000ffff167224 */ /* 0x000fe200078e0a02 */
[----:B------:R-:W-:Y:S01]  /*5cf0*/  ISETP.GT.U32.AND P1, PT, R0, R30, PT ;  /* 0x0000001e0000720c */ /* 0x000fe20003f24070 */
[----:B------:R-:W-:Y:S02]  /*5d00*/  IMAD.MOV.U32 R2, RZ, RZ, R5 ;  /* 0x000000ffff027224 */ /* 0x000fe400078e0005 */
[----:B------:R-:W-:Y:S01]  /*5d10*/  IMAD.MOV R13, RZ, RZ, -R13 ;  /* 0x000000ffff0d7224 */ /* 0x000fe200078e0a0d */
[----:B------:R-:W1:Y:S01]  /*5d20*/  LDC.64 R4, c[0x0][0x238] ;  /* 0x00008e00ff047b82 */ /* 0x000e620000000a00 */
[----:B------:R-:W-:-:S02]  /*5d30*/  IMAD.MOV R11, RZ, RZ, -R11 ;  /* 0x000000ffff0b7224 */ /* 0x000fc400078e0a0b */
[----:B------:R-:W-:Y:S01]  /*5d40*/  @!P2 IMAD.MOV R2, RZ, RZ, -R2 ;  /* 0x000000ffff02a224 */ /* 0x000fe200078e0a02 */
[----:B------:R-:W-:Y:S01]  /*5d50*/  ISETP.GT.U32.AND P2, PT, R0, R34, PT ;  /* 0x000000220000720c */ /* 0x000fe20003f44070 */
[--C-:B------:R-:W-:Y:S01]  /*5d60*/  @!P0 IMAD.IADD R242, R242, 0x1, -R0.reuse ;  /* 0x00000001f2f28824 */ /* 0x100fe200078e0a00 */
[C---:B------:R-:W-:Y:S01]  /*5d70*/  ISETP.GT.U32.AND P0, PT, R0.reuse, R42, PT ;  /* 0x0000002a0000720c */ /* 0x040fe20003f04070 */
[----:B------:R-:W-:Y:S02]  /*5d80*/  IMAD R24, R0, R13, R21 ;  /* 0x0000000d00187224 */ /* 0x000fe400078e0215 */
[----:B------:R-:W-:Y:S01]  /*5d90*/  @!P1 IADD3 R30, R30, -R0, RZ ;  /* 0x800000001e1e9210 */ /* 0x000fe20007ffe0ff */
[C---:B------:R-:W-:Y:S01]  /*5da0*/  IMAD R238, R0.reuse, R11, R19 ;  /* 0x0000000b00ee7224 */ /* 0x040fe200078e0213 */
[C---:B------:R-:W-:Y:S01]  /*5db0*/  ISETP.GT.U32.AND P1, PT, R0.reuse, R7, PT ;  /* 0x000000070000720c */ /* 0x040fe20003f24070 */
[C---:B------:R-:W-:Y:S01]  /*5dc0*/  IMAD R22, R0.reuse, R22, R25 ;  /* 0x0000001600167224 */ /* 0x040fe200078e0219 */
[----:B------:R-:W-:Y:S01]  /*5dd0*/  ISETP.GT.U32.AND P4, PT, R0, R24, PT ;  /* 0x000000180000720c */ /* 0x000fe20003f84070 */
[--C-:B------:R-:W-:Y:S01]  /*5de0*/  @!P3 IMAD.IADD R40, R40, 0x1, -R0.reuse ;  /* 0x000000012828b824 */ /* 0x100fe200078e0a00 */
[----:B------:R-:W-:Y:S01]  /*5df0*/  ISETP.GT.U32.AND P3, PT, R0, R238, PT ;  /* 0x000000ee0000720c */ /* 0x000fe20003f64070 */
[----:B------:R-:W-:Y:S01]  /*5e00*/  @!P5 IMAD.IADD R32, R32, 0x1, -R0 ;  /* 0x000000012020d824 */ /* 0x000fe200078e0a00 */
[C---:B------:R-:W-:Y:S01]  /*5e10*/  ISETP.GT.U32.AND P5, PT, R0.reuse, R22, PT ;  /* 0x000000160000720c */ /* 0x040fe20003fa4070 */
[----:B------:R-:W-:-:S02]  /*5e20*/  IMAD R236, R0, R15, R23 ;  /* 0x0000000f00ec7224 */ /* 0x000fc400078e0217 */
[--C-:B------:R-:W-:Y:S01]  /*5e30*/  @!P0 IMAD.IADD R42, R42, 0x1, -R0.reuse ;  /* 0x000000012a2a8824 */ /* 0x100fe200078e0a00 */
[----:B------:R-:W-:Y:S01]  /*5e40*/  ISETP.GT.U32.AND P0, PT, R0, R28, PT ;  /* 0x0000001c0000720c */ /* 0x000fe20003f04070 */
[--C-:B------:R-:W-:Y:S01]  /*5e50*/  @!P2 IMAD.IADD R34, R34, 0x1, -R0.reuse ;  /* 0x000000012222a824 */ /* 0x100fe200078e0a00 */
[----:B------:R-:W-:Y:S01]  /*5e60*/  ISETP.GT.U32.AND P2, PT, R0, R236, PT ;  /* 0x000000ec0000720c */ /* 0x000fe20003f44070 */
[--C-:B------:R-:W-:Y:S02]  /*5e70*/  @!P1 IMAD.IADD R7, R7, 0x1, -R0.reuse ;  /* 0x0000000107079824 */ /* 0x100fe400078e0a00 */
[----:B------:R-:W-:Y:S01]  /*5e80*/  @!P4 IMAD.IADD R24, R24, 0x1, -R0 ;  /* 0x000000011818c824 */ /* 0x000fe200078e0a00 */
[----:B------:R-:W-:Y:S01]  /*5e90*/  ISETP.GE.AND P4, PT, R35, RZ, PT ;  /* 0x000000ff2300720c */ /* 0x000fe20003f86270 */
[----:B------:R-:W-:Y:S01]  /*5ea0*/  @!P6 IMAD.MOV R8, RZ, RZ, -R8 ;  /* 0x000000ffff08e224 */ /* 0x000fe200078e0a08 */
[----:B------:R-:W-:Y:S02]  /*5eb0*/  @!P3 IADD3 R238, R238, -R0, RZ ;  /* 0x80000000eeeeb210 */ /* 0x000fe40007ffe0ff */
[----:B------:R-:W-:-:S02]  /*5ec0*/  ISETP.GT.U32.AND P6, PT, R0, R242, PT ;  /* 0x000000f20000720c */ /* 0x000fc40003fc4070 */
[----:B------:R-:W-:Y:S01]  /*5ed0*/  ISETP.GE.AND P3, PT, R33, RZ, PT ;  /* 0x000000ff2100720c */ /* 0x000fe20003f66270 */
[--C-:B------:R-:W-:Y:S01]  /*5ee0*/  @!P0 IMAD.IADD R28, R28, 0x1, -R0.reuse ;  /* 0x000000011c1c8824 */ /* 0x100fe200078e0a00 */
[----:B------:R-:W-:Y:S01]  /*5ef0*/  ISETP.GE.AND P0, PT, R31, RZ, PT ;  /* 0x000000ff1f00720c */ /* 0x000fe20003f06270 */
[----:B------:R-:W-:Y:S01]  /*5f00*/  @!P2 IMAD.IADD R236, R236, 0x1, -R0 ;  /* 0x00000001ececa824 */ /* 0x000fe200078e0a00 */
[----:B------:R-:W-:Y:S02]  /*5f10*/  @!P5 IADD3 R22, R22, -R0, RZ ;  /* 0x800000001616d210 */ /* 0x000fe40007ffe0ff */
[----:B------:R-:W-:Y:S01]  /*5f20*/  ISETP.GT.U32.AND P1, PT, R0, R28, PT ;  /* 0x0000001c0000720c */ /* 0x000fe20003f24070 */
[----:B------:R-:W-:Y:S01]  /*5f30*/  @!P4 IMAD.MOV R34, RZ, RZ, -R34 ;  /* 0x000000ffff22c224 */ /* 0x000fe200078e0a22 */
[----:B------:R-:W-:Y:S02]  /*5f40*/  ISETP.GE.AND P5, PT, R39, RZ, PT ;  /* 0x000000ff2700720c */ /* 0x000fe40003fa6270 */
[----:B------:R-:W-:Y:S01]  /*5f50*/  ISETP.GE.AND P2, PT, R37, RZ, PT ;  /* 0x000000ff2500720c */ /* 0x000fe20003f46270 */
[----:B------:R-:W-:Y:S01]  /*5f60*/  @!P6 IMAD.IADD R242, R242, 0x1, -R0 ;  /* 0x00000001f2f2e824 */ /* 0x000fe200078e0a00 */
[----:B------:R-:W-:Y:S01]  /*5f70*/  ISETP.GT.U32.AND P4, PT, R0, R236, PT ;  /* 0x000000ec0000720c */ /* 0x000fe20003f84070 */
[----:B------:R-:W-:Y:S01]  /*5f80*/  @!P3 IMAD.MOV R36, RZ, RZ, -R36 ;  /* 0x000000ffff24b224 */ /* 0x000fe200078e0a24 */
[----:B------:R-:W-:-:S02]  /*5f90*/  ISETP.GE.AND P6, PT, R29, RZ, PT ;  /* 0x000000ff1d00720c */ /* 0x000fc40003fc6270 */
[----:B------:R-:W-:Y:S02]  /*5fa0*/  @!P0 IADD3 R40, -R40, RZ, RZ ;  /* 0x000000ff28288210 */ /* 0x000fe40007ffe1ff */
[----:B------:R-:W-:Y:S01]  /*5fb0*/  ISETP.GT.U32.AND P0, PT, R0, R238, PT ;  /* 0x000000ee0000720c */ /* 0x000fe20003f04070 */
[----:B------:R-:W-:Y:S01]  /*5fc0*/  @!P1 IMAD.IADD R28, R28, 0x1, -R0 ;  /* 0x000000011c1c9824 */ /* 0x000fe200078e0a00 */
[----:B------:R-:W-:Y:S01]  /*5fd0*/  ISETP.GE.AND P1, PT, R43, RZ, PT ;  /* 0x000000ff2b00720c */ /* 0x000fe20003f26270 */
[----:B------:R-:W-:Y:S01]  /*5fe0*/  @!P5 IMAD.MOV R30, RZ, RZ, -R30 ;  /* 0x000000ffff1ed224 */ /* 0x000fe200078e0a1e */
[C---:B------:R-:W-:Y:S02]  /*5ff0*/  ISETP.GT.U32.AND P3, PT, R0.reuse, R24, PT ;  /* 0x000000180000720c */ /* 0x040fe40003f64070 */
[----:B------:R-:W-:Y:S01]  /*6000*/  ISETP.GT.U32.AND P5, PT, R0, R7, PT ;  /* 0x000000070000720c */ /* 0x000fe20003fa4070 */
[----:B------:R-:W-:Y:S01]  /*6010*/  @!P4 IMAD.IADD R236, R236, 0x1, -R0 ;  /* 0x00000001ececc824 */ /* 0x000fe200078e0a00 */
[----:B------:R-:W-:Y:S01]  /*6020*/  @!P2 IADD3 R32, -R32, RZ, RZ ;  /* 0x000000ff2020a210 */ /* 0x000fe20007ffe1ff */
[----:B------:R-:W-:Y:S01]  /*6030*/  @!P6 IMAD.MOV R42, RZ, RZ, -R42 ;  /* 0x000000ffff2ae224 */ /* 0x000fe200078e0a2a */
[----:B------:R-:W-:-:S02]  /*6040*/  ISETP.GT.U32.AND P2, PT, R0, R22, PT ;  /* 0x000000160000720c */ /* 0x000fc40003f44070 */
[----:B------:R-:W-:Y:S02]  /*6050*/  ISETP.GE.AND P4, PT, R49, RZ, PT ;  /* 0x000000ff3100720c */ /* 0x000fe40003f86270 */
[----:B------:R-:W-:Y:S02]  /*6060*/  @!P0 IADD3 R238, R238, -R0, RZ ;  /* 0x80000000eeee8210 */ /* 0x000fe40007ffe0ff */
[----:B------:R-:W-:Y:S01]  /*6070*/  ISETP.GE.AND P0, PT, R45, RZ, PT ;  /* 0x000000ff2d00720c */ /* 0x000fe20003f06270 */
[--C-:B------:R-:W-:Y:S01]  /*6080*/  @!P3 IMAD.IADD R24, R24, 0x1, -R0.reuse ;  /* 0x000000011818b824 */ /* 0x100fe200078e0a00 */
[----:B------:R-:W-:Y:S01]  /*6090*/  @!P1 IADD3 R28, -R28, RZ, RZ ;  /* 0x000000ff1c1c9210 */ /* 0x000fe20007ffe1ff */
[----:B------:R-:W-:Y:S01]  /*60a0*/  @!P5 IMAD.IADD R7, R7, 0x1, -R0 ;  /* 0x000000010707d824 */ /* 0x000fe200078e0a00 */
[----:B------:R-:W-:Y:S02]  /*60b0*/  ISETP.GE.AND P1, PT, R67, RZ, PT ;  /* 0x000000ff4300720c */ /* 0x000fe40003f26270 */
[----:B------:R-:W-:-:S02]  /*60c0*/  ISETP.GE.AND P6, PT, R41, RZ, PT ;  /* 0x000000ff2900720c */ /* 0x000fc40003fc6270 */
[----:B------:R-:W-:Y:S01]  /*60d0*/  ISETP.GE.AND P3, PT, R47, RZ, PT ;  /* 0x000000ff2f00720c */ /* 0x000fe20003f66270 */
[----:B------:R-:W-:Y:S01]  /*60e0*/  @!P4 IMAD.MOV R236, RZ, RZ, -R236 ;  /* 0x000000ffffecc224 */ /* 0x000fe200078e0aec */
[----:B------:R-:W-:Y:S01]  /*60f0*/  @!P2 IADD3 R22, R22, -R0, RZ ;  /* 0x800000001616a210 */ /* 0x000fe20007ffe0ff */
[----:B-1----:R-:W-:Y:S01]  /*6100*/  IMAD R0, R63, R5, RZ ;  /* 0x000000053f007224 */ /* 0x002fe200078e02ff */
[----:B------:R-:W-:Y:S01]  /*6110*/  ISETP.NE.AND P5, PT, R65, RZ, PT ;  /* 0x000000ff4100720c */ /* 0x000fe20003fa5270 */
[----:B------:R-:W-:Y:S01]  /*6120*/  @!P0 IMAD.MOV R238, RZ, RZ, -R238 ;  /* 0x000000ffffee8224 */ /* 0x000fe200078e0aee */
[----:B------:R-:W-:Y:S02]  /*6130*/  ISETP.GE.AND P0, PT, R61, RZ, PT ;  /* 0x000000ff3d00720c */ /* 0x000fe40003f06270 */
[----:B------:R-:W-:Y:S02]  /*6140*/  ISETP.GE.AND P2, PT, R53, RZ, PT ;  /* 0x000000ff3500720c */ /* 0x000fe40003f46270 */
[----:B------:R-:W-:Y:S01]  /*6150*/  @!P1 IADD3 R7, -R7, RZ, RZ ;  /* 0x000000ff07079210 */ /* 0x000fe20007ffe1ff */
[----:B------:R-:W-:Y:S01]  /*6160*/  @!P6 IMAD.MOV R242, RZ, RZ, -R242 ;  /* 0x000000fffff2e224 */ /* 0x000fe200078e0af2 */
[C---:B------:R-:W-:Y:S01]  /*6170*/  SEL R43, R217.reuse, R216, !P5 ;  /* 0x000000d8d92b7207 */ /* 0x040fe20006800000 */
[----:B------:R-:W-:Y:S01]  /*6180*/  @!P3 IMAD.MOV R24, RZ, RZ, -R24 ;  /* 0x000000ffff18b224 */ /* 0x000fe200078e0a18 */
[----:B------:R-:W-:-:S02]  /*6190*/  SEL R223, R217, R7, !P5 ;  /* 0x00000007d9df7207 */ /* 0x000fc40006800000 */
[----:B------:R-:W-:Y:S01]  /*61a0*/  LEA R216, P4, R0, UR4, 0x2 ;  /* 0x0000000400d87c11 */ /* 0x000fe2000f8810ff */
[----:B------:R-:W-:Y:S01]  /*61b0*/  ULDC UR4, c[0x0][0x240] ;  /* 0x0000900000047ab9 */ /* 0x000fe20000000800 */
[----:B------:R-:W-:Y:S01]  /*61c0*/  ISETP.GE.AND P3, PT, R59, RZ, PT ;  /* 0x000000ff3b00720c */ /* 0x000fe20003f66270 */
[----:B------:R-:W-:Y:S01]  /*61d0*/  IMAD R223, R223, UR4, RZ ;  /* 0x00000004dfdf7c24 */ /* 0x000fe2000f8e02ff */
[----:B------:R-:W-:Y:S01]  /*61e0*/  ISETP.GE.AND P6, PT, R57, RZ, PT ;  /* 0x000000ff3900720c */ /* 0x000fe20003fc6270 */
[----:B------:R-:W-:Y:S01]  /*61f0*/  @!P2 IMAD.MOV R22, RZ, RZ, -R22 ;  /* 0x000000ffff16a224 */ /* 0x000fe200078e0a16 */
[----:B------:R-:W-:Y:S01]  /*6200*/  ISETP.GE.AND P1, PT, R55, RZ, PT ;  /* 0x000000ff3700720c */ /* 0x000fe20003f26270 */
[----:B------:R-:W-:Y:S01]  /*6210*/  IMAD R43, R43, UR4, RZ ;  /* 0x000000042b2b7c24 */ /* 0x000fe2000f8e02ff */
[----:B------:R-:W-:Y:S02]  /*6220*/  SEL R109, R217, R224, !P5 ;  /* 0x000000e0d96d7207 */ /* 0x000fe40006800000 */
[----:B------:R-:W-:-:S02]  /*6230*/  @!P0 IADD3 R16, -R16, RZ, RZ ;  /* 0x000000ff10108210 */ /* 0x000fc40007ffe1ff */
[----:B------:R-:W-:Y:S01]  /*6240*/  SEL R221, R217, R26, !P5 ;  /* 0x0000001ad9dd7207 */ /* 0x000fe20006800000 */
[----:B------:R-:W-:Y:S01]  /*6250*/  IMAD R109, R109, UR4, RZ ;  /* 0x000000046d6d7c24 */ /* 0x000fe2000f8e02ff */
[----:B------:R-:W-:Y:S01]  /*6260*/  LEA.HI.X.SX32 R0, R0, UR5, 0x2, P4 ;  /* 0x0000000500007c11 */ /* 0x000fe2000a0f16ff */
[----:B------:R-:W-:Y:S01]  /*6270*/  @!P3 IMAD.MOV R6, RZ, RZ, -R6 ;  /* 0x000000ffff06b224 */ /* 0x000fe200078e0a06 */
[----:B------:R-:W-:Y:S01]  /*6280*/  LEA R224, P0, R223, R216, 0x2 ;  /* 0x000000d8dfe07211 */ /* 0x000fe200078010ff */
[----:B------:R-:W-:Y:S01]  /*6290*/  IMAD R221, R221, UR4, RZ ;  /* 0x00000004dddd7c24 */ /* 0x000fe2000f8e02ff */
[----:B------:R-:W-:Y:S01]  /*62a0*/  SEL R219, R217, R54, !P5 ;  /* 0x00000036d9db7207 */ /* 0x000fe20006800000 */
[----:B------:R-:W-:Y:S01]  /*62b0*/  @!P6 IMAD.MOV R12, RZ, RZ, -R12 ;  /* 0x000000ffff0ce224 */ /* 0x000fe200078e0a0c */
[----:B------:R-:W-:Y:S02]  /*62c0*/  ISETP.NE.AND P2, PT, R225, RZ, PT ;  /* 0x000000ffe100720c */ /* 0x000fe40003f45270 */
[----:B------:R-:W-:Y:S01]  /*62d0*/  SEL R213, R217, R58, !P5 ;  /* 0x0000003ad9d57207 */ /* 0x000fe20006800000 */
[----:B------:R-:W-:Y:S01]  /*62e0*/  IMAD R219, R219, UR4, RZ ;  /* 0x00000004dbdb7c24 */ /* 0x000fe2000f8e02ff */
[----:B------:R-:W-:-:S02]  /*62f0*/  LEA.HI.X.SX32 R225, R223, R0, 0x2, P0 ;  /* 0x00000000dfe17211 */ /* 0x000fc400000f16ff */
[----:B------:R-:W-:Y:S01]  /*6300*/  SEL R211, R217, R60, !P5 ;  /* 0x0000003cd9d37207 */ /* 0x000fe20006800000 */
[----:B------:R-:W-:Y:S01]  /*6310*/  IMAD R213, R213, UR4, RZ ;  /* 0x00000004d5d57c24 */ /* 0x000fe2000f8e02ff */
[C---:B------:R-:W-:Y:S01]  /*6320*/  SEL R209, R217.reuse, R62, !P5 ;  /* 0x0000003ed9d17207 */ /* 0x040fe20006800000 */
[----:B------:R1:W-:Y:S01]  /*6330*/  STL.64 [R1+0x58], R224 ;  /* 0x000058e001007387 */ /* 0x0003e20000100a00 */
[----:B------:R-:W-:Y:S01]  /*6340*/  SEL R207, R217, R64, !P5 ;  /* 0x00000040d9cf7207 */ /* 0x000fe20006800000 */
[----:B------:R-:W-:Y:S01]  /*6350*/  IMAD R211, R211, UR4, RZ ;  /* 0x00000004d3d37c24 */ /* 0x000fe2000f8e02ff */
[----:B------:R-:W-:Y:S01]  /*6360*/  @!P1 IADD3 R20, -R20, RZ, RZ ;  /* 0x000000ff14149210 */ /* 0x000fe20007ffe1ff */
[----:B------:R-:W-:Y:S01]  /*6370*/  IMAD R209, R209, UR4, RZ ;  /* 0x00000004d1d17c24 */ /* 0x000fe2000f8e02ff */
[----:B------:R-:W-:Y:S01]  /*6380*/  SEL R205, R217, R66, !P5 ;  /* 0x00000042d9cd7207 */ /* 0x000fe20006800000 */
[----:B------:R-:W-:Y:S01]  /*6390*/  IMAD R207, R207, UR4, RZ ;  /* 0x00000004cfcf7c24 */ /* 0x000fe2000f8e02ff */
[----:B------:R-:W-:-:S02]  /*63a0*/  SEL R203, R217, R70, !P5 ;  /* 0x00000046d9cb7207 */ /* 0x000fc40006800000 */
[----:B------:R-:W-:Y:S01]  /*63b0*/  SEL R47, R217, R232, !P5 ;  /* 0x000000e8d92f7207 */ /* 0x000fe20006800000 */
[----:B------:R-:W-:Y:S01]  /*63c0*/  IMAD R205, R205, UR4, RZ ;  /* 0x00000004cdcd7c24 */ /* 0x000fe2000f8e02ff */
[----:B------:R-:W-:Y:S01]  /*63d0*/  SEL R91, R217, R234, !P5 ;  /* 0x000000ead95b7207 */ /* 0x000fe20006800000 */
[----:B------:R-:W-:Y:S01]  /*63e0*/  IMAD R203, R203, UR4, RZ ;  /* 0x00000004cbcb7c24 */ /* 0x000fe2000f8e02ff */
[----:B-1----:R-:W-:Y:S01]  /*63f0*/  LEA R224, P3, R221, R216, 0x2 ;  /* 0x000000d8dde07211 */ /* 0x002fe200078610ff */
[----:B------:R-:W-:Y:S01]  /*6400*/  IMAD R47, R47, UR4, RZ ;  /* 0x000000042f2f7c24 */ /* 0x000fe2000f8e02ff */
[----:B------:R-:W-:Y:S01]  /*6410*/  SEL R195, R217, R74, !P5 ;  /* 0x0000004ad9c37207 */ /* 0x000fe20006800000 */
[----:B------:R-:W-:Y:S01]  /*6420*/  IMAD R91, R91, UR4, RZ ;  /* 0x000000045b5b7c24 */ /* 0x000fe2000f8e02ff */
[C---:B------:R-:W-:Y:S02]  /*6430*/  SEL R234, R235.reuse, R16, !P2 ;  /* 0x00000010ebea7207 */ /* 0x040fe40005000000 */
[----:B------:R-:W-:Y:S01]  /*6440*/  SEL R233, R235, R6, !P2 ;  /* 0x00000006ebe97207 */ /* 0x000fe20005000000 */
[----:B------:R-:W-:Y:S01]  /*6450*/  IMAD R195, R195, UR4, RZ ;  /* 0x00000004c3c37c24 */ /* 0x000fe2000f8e02ff */
[----:B------:R-:W-:-:S02]  /*6460*/  SEL R232, R235, R12, !P2 ;  /* 0x0000000cebe87207 */ /* 0x000fc40005000000 */
[C---:B------:R-:W-:Y:S02]  /*6470*/  SEL R201, R217.reuse, R68, !P5 ;  /* 0x00000044d9c97207 */ /* 0x040fe40006800000 */
[----:B------:R-:W-:Y:S02]  /*6480*/  SEL R74, R217, R250, !P5 ;  /* 0x000000fad94a7207 */ /* 0x000fe40006800000 */
[----:B------:R-:W-:Y:S01]  /*6490*/  SEL R235, R235, R20, !P2 ;  /* 0x00000014ebeb7207 */ /* 0x000fe20005000000 */
[----:B------:R-:W-:Y:S01]  /*64a0*/  IMAD R201, R201, UR4, RZ ;  /* 0x00000004c9c97c24 */ /* 0x000fe2000f8e02ff */
[C---:B------:R-:W-:Y:S01]  /*64b0*/  SEL R79, R217.reuse, R92, !P5 ;  /* 0x0000005cd94f7207 */ /* 0x040fe20006800000 */
[----:B------:R-:W-:Y:S01]  /*64c0*/  IMAD R74, R74, UR4, RZ ;  /* 0x000000044a4a7c24 */ /* 0x000fe2000f8e02ff */
[----:B------:R-:W-:Y:S02]  /*64d0*/  SEL R75, R217, R248, !P5 ;  /* 0x000000f8d94b7207 */ /* 0x000fe40006800000 */
[----:B------:R-:W-:Y:S01]  /*64e0*/  LEA R250, P2, R219, R216, 0x2 ;  /* 0x000000d8dbfa7211 */ /* 0x000fe200078410ff */
[----:B------:R-:W-:Y:S01]  /*64f0*/  IMAD R79, R79, UR4, RZ ;  /* 0x000000044f4f7c24 */ /* 0x000fe2000f8e02ff */
[----:B------:R-:W-:Y:S01]  /*6500*/  SEL R199, R217, R72, !P5 ;  /* 0x00000048d9c77207 */ /* 0x000fe20006800000 */
[----:B------:R-:W-:Y:S01]  /*6510*/  IMAD R75, R75, UR4, RZ ;  /* 0x000000044b4b7c24 */ /* 0x000fe2000f8e02ff */
[----:B------:R-:W-:-:S02]  /*6520*/  SEL R92, R217, R246, !P5 ;  /* 0x000000f6d95c7207 */ /* 0x000fc40006800000 */
[----:B------:R-:W-:Y:S01]  /*6530*/  LEA R248, P1, R213, R216, 0x2 ;  /* 0x000000d8d5f87211 */ /* 0x000fe200078210ff */
[----:B------:R-:W-:Y:S01]  /*6540*/  IMAD R199, R199, UR4, RZ ;  /* 0x00000004c7c77c24 */ /* 0x000fe2000f8e02ff */
[----:B------:R-:W-:Y:S01]  /*6550*/  LEA.HI.X.SX32 R225, R221, R0, 0x2, P3 ;  /* 0x00000000dde17211 */ /* 0x000fe200018f16ff */
[----:B------:R-:W-:Y:S01]  /*6560*/  IMAD R92, R92, UR4, RZ ;  /* 0x000000045c5c7c24 */ /* 0x000fe2000f8e02ff */
[C---:B------:R-:W-:Y:S02]  /*6570*/  SEL R101, R217.reuse, R230, !P5 ;  /* 0x000000e6d9657207 */ /* 0x040fe40006800000 */
[C---:B------:R-:W-:Y:S01]  /*6580*/  SEL R72, R217.reuse, R3, !P5 ;  /* 0x00000003d9487207 */ /* 0x040fe20006800000 */
[----:B------:R1:W-:Y:S01]  /*6590*/  STL.64 [R1+0x1240], R224 ;  /* 0x001240e001007387 */ /* 0x0003e20000100a00 */
[----:B------:R-:W-:Y:S01]  /*65a0*/  SEL R54, R217, R9, !P5 ;  /* 0x00000009d9367207 */ /* 0x000fe20006800000 */
[----:B------:R-:W-:Y:S01]  /*65b0*/  IMAD R101, R101, UR4, RZ ;  /* 0x0000000465657c24 */ /* 0x000fe2000f8e02ff */
[----:B------:R-:W-:Y:S01]  /*65c0*/  LEA R246, P0, R211, R216, 0x2 ;  /* 0x000000d8d3f67211 */ /* 0x000fe200078010ff */
[----:B------:R-:W-:Y:S01]  /*65d0*/  IMAD R72, R72, UR4, RZ ;  /* 0x0000000448487c24 */ /* 0x000fe2000f8e02ff */
[C---:B------:R-:W-:Y:S01]  /*65e0*/  SEL R197, R217.reuse, R76, !P5 ;  /* 0x0000004cd9c57207 */ /* 0x040fe20006800000 */
[----:B------:R-:W-:Y:S01]  /*65f0*/  IMAD R54, R54, UR4, RZ ;  /* 0x0000000436367c24 */ /* 0x000fe2000f8e02ff */
[----:B------:R-:W-:-:S02]  /*6600*/  SEL R193, R217, R82, !P5 ;  /* 0x00000052d9c17207 */ /* 0x000fc40006800000 */
[----:B------:R-:W-:Y:S01]  /*6610*/  SEL R191, R217, R78, !P5 ;  /* 0x0000004ed9bf7207 */ /* 0x000fe20006800000 */
[----:B------:R-:W-:Y:S01]  /*6620*/  IMAD R197, R197, UR4, RZ ;  /* 0x00000004c5c57c24 */ /* 0x000fe2000f8e02ff */
        /* <DEDUP_REMOVED lines=150> */
[C---:B------:R-:W-:Y:S01]  /*6f90*/  SEL R73, R217.reuse, R73, !P5 ;  /* 0x00000049d9497207 */ /* 0x040fe20006800000 */
        /* <DEDUP_REMOVED lines=11> */
[C---:B------:R-:W-:Y:S01]  /*7050*/  SEL R39, R217.reuse, R56, !P5 ;  /* 0x00000038d9277207 */ /* 0x040fe20006800000 */
[----:B------:R-:W-:Y:S01]  /*7060*/  IMAD R10, R10, UR4, RZ ;  /* 0x000000040a0a7c24 */ /* 0x000fe2000f8e02ff */
[C---:B------:R-:W-:Y:S01]  /*7070*/  SEL R38, R217.reuse, R38, !P5 ;  /* 0x00000026d9267207 */ /* 0x040fe20006800000 */
[----:B------:R-:W2:Y:S01]  /*7080*/  LDC.64 R240, c[0x0][0x230] ;  /* 0x00008c00fff07b82 */ /* 0x000ea20000000a00 */
        /* <DEDUP_REMOVED lines=36> */
[----:B------:R-:W-:Y:S01]  /*72d0*/  LEA R230, P6, R209, R216, 0x2 ;  /* 0x000000d8d1e67211 */ /* 0x000fe200078c10ff */
[----:B------:R-:W-:Y:S01]  /*72e0*/  IMAD R238, R238, UR4, RZ ;  /* 0x00000004eeee7c24 */ /* 0x000fe2000f8e02ff */
[----:B------:R-:W-:Y:S01]  /*72f0*/  SEL R217, R217, R22, !P5 ;  /* 0x00000016d9d97207 */ /* 0x000fe20006800000 */
[----:B------:R-:W-:Y:S01]  /*7300*/  IMAD R237, R237, UR4, RZ ;  /* 0x00000004eded7c24 */ /* 0x000fe2000f8e02ff */
[----:B------:R-:W-:Y:S01]  /*7310*/  LEA.HI.X.SX32 R251, R219, R0, 0x2, P2 ;  /* 0x00000000dbfb7211 */ /* 0x000fe200010f16ff */
[----:B------:R-:W-:Y:S01]  /*7320*/  IMAD R236, R236, UR4, RZ ;  /* 0x00000004ecec7c24 */ /* 0x000fe2000f8e02ff */
[----:B------:R-:W-:Y:S01]  /*7330*/  LEA R228, P5, R207, R216, 0x2 ;  /* 0x000000d8cfe47211 */ /* 0x000fe200078a10ff */
[----:B------:R-:W-:Y:S01]  /*7340*/  IMAD R217, R217, UR4, RZ ;  /* 0x00000004d9d97c24 */ /* 0x000fe2000f8e02ff */
[----:B------:R-:W-:Y:S01]  /*7350*/  LEA.HI.X.SX32 R249, R213, R0, 0x2, P1 ;  /* 0x00000000d5f97211 */ /* 0x000fe200008f16ff */
[----:B------:R3:W-:Y:S01]  /*7360*/  STL.64 [R1+0x50], R250 ;  /* 0x000050fa01007387 */ /* 0x0007e20000100a00 */
[----:B------:R-:W-:-:S02]  /*7370*/  LEA R226, P4, R205, R216, 0x2 ;  /* 0x000000d8cde27211 */ /* 0x000fc400078810ff */
[----:B------:R-:W-:Y:S01]  /*7380*/  LEA.HI.X.SX32 R247, R211, R0, 0x2, P0 ;  /* 0x00000000d3f77211 */ /* 0x000fe200000f16ff */
[----:B------:R4:W-:Y:S01]  /*7390*/  STL.64 [R1+0x48], R248 ;  /* 0x000048f801007387 */ /* 0x0009e20000100a00 */
[----:B-1----:R-:W-:Y:S02]  /*73a0*/  LEA R224, P3, R203, R216, 0x2 ;  /* 0x000000d8cbe07211 */ /* 0x002fe400078610ff */
[----:B------:R-:W-:Y:S01]  /*73b0*/  LEA.HI.X.SX32 R231, R209, R0, 0x2, P6 ;  /* 0x00000000d1e77211 */ /* 0x000fe200030f16ff */
[----:B------:R1:W-:Y:S01]  /*73c0*/  STL.64 [R1+0x40], R246 ;  /* 0x000040f601007387 */ /* 0x0003e20000100a00 */
[-C--:B------:R-:W-:Y:S02]  /*73d0*/  LEA R210, P6, R195, R216.reuse, 0x2 ;  /* 0x000000d8c3d27211 */ /* 0x080fe400078c10ff */
[----:B------:R-:W-:Y:S01]  /*73e0*/  LEA R220, P2, R201, R216, 0x2 ;  /* 0x000000d8c9dc7211 */ /* 0x000fe200078410ff */
[----:B------:R-:W-:Y:S01]  /*73f0*/  STL.64 [R1+0x38], R230 ;  /* 0x000038e601007387 */ /* 0x000fe20000100a00 */
[----:B------:R-:W-:-:S02]  /*7400*/  LEA.HI.X.SX32 R229, R207, R0, 0x2, P5 ;  /* 0x00000000cfe57211 */ /* 0x000fc400028f16ff */
[-C--:B------:R-:W-:Y:S01]  /*7410*/  LEA.HI.X.SX32 R227, R205, R0.reuse, 0x2, P4 ;  /* 0x00000000cde37211 */ /* 0x080fe200020f16ff */
[----:B------:R-:W-:Y:S01]  /*7420*/  STL [R1], R210 ;  /* 0x000000d201007387 */ /* 0x000fe20000100800 */
[-C--:B------:R-:W-:Y:S02]  /*7430*/  LEA.HI.X.SX32 R225, R203, R0.reuse, 0x2, P3 ;  /* 0x00000000cbe17211 */ /* 0x080fe400018f16ff */
[----:B------:R-:W-:Y:S01]  /*7440*/  LEA.HI.X.SX32 R221, R201, R0, 0x2, P2 ;  /* 0x00000000c9dd7211 */ /* 0x000fe200010f16ff */
[----:B------:R-:W-:Y:S01]  /*7450*/  STL.64 [R1+0x30], R228 ;  /* 0x000030e401007387 */ /* 0x000fe20000100a00 */
[-C--:B------:R-:W-:Y:S02]  /*7460*/  LEA R212, P0, R197, R216.reuse, 0x2 ;  /* 0x000000d8c5d47211 */ /* 0x080fe400078010ff */
[-C--:B------:R-:W-:Y:S01]  /*7470*/  LEA R218, P1, R199, R216.reuse, 0x2 ;  /* 0x000000d8c7da7211 */ /* 0x080fe200078210ff */
[----:B------:R-:W-:Y:S01]  /*7480*/  STL.64 [R1+0x28], R226 ;  /* 0x000028e201007387 */ /* 0x000fe20000100a00 */
[----:B---3--:R-:W-:-:S02]  /*7490*/  LEA R250, P5, R193, R216, 0x2 ;  /* 0x000000d8c1fa7211 */ /* 0x008fc400078a10ff */
[-C--:B----4-:R-:W-:Y:S01]  /*74a0*/  LEA R248, P4, R191, R216.reuse, 0x2 ;  /* 0x000000d8bff87211 */ /* 0x090fe200078810ff */
[----:B------:R-:W-:Y:S01]  /*74b0*/  STL.64 [R1+0x20], R224 ;  /* 0x000020e001007387 */ /* 0x000fe20000100a00 */
[-C--:B-1----:R-:W-:Y:S02]  /*74c0*/  LEA R246, P3, R189, R216.reuse, 0x2 ;  /* 0x000000d8bdf67211 */ /* 0x082fe400078610ff */
[----:B------:R-:W-:Y:S01]  /*74d0*/  LEA R16, P2, R17, R216, 0x2 ;  /* 0x000000d811107211 */ /* 0x000fe200078410ff */
[----:B------:R1:W-:Y:S04]  /*74e0*/  STL.64 [R1+0x1248], R224 ;  /* 0x001248e001007387 */ /* 0x0003e80000100a00 */
[----:B------:R-:W-:Y:S04]  /*74f0*/  STL.64 [R1+0x18], R220 ;  /* 0x000018dc01007387 */ /* 0x000fe80000100a00 */
[----:B-1----:R-:W3:Y:S01]  /*7500*/  LDL.64 R224, [R1] ;  /* 0x0000000001e07983 */ /* 0x002ee20000100a00 */
[-C--:B------:R-:W-:Y:S01]  /*7510*/  LEA.HI.X.SX32 R213, R197, R0.reuse, 0x2, P0 ;  /* 0x00000000c5d57211 */ /* 0x080fe200000f16ff */
[----:B------:R-:W1:Y:S01]  /*7520*/  S2UR UR5, SR_CgaCtaId ;  /* 0x00000000000579c3 */ /* 0x000e620000008800 */
[----:B------:R-:W-:Y:S01]  /*7530*/  LEA.HI.X.SX32 R219, R199, R0, 0x2, P1 ;  /* 0x00000000c7db7211 */ /* 0x000fe200008f16ff */
[----:B------:R-:W-:Y:S01]  /*7540*/  UMOV UR4, 0x400 ;  /* 0x0000040000047882 */ /* 0x000fe20000000000 */
[----:B------:R-:W-:Y:S01]  /*7550*/  LEA R36, P0, R37, R216, 0x2 ;  /* 0x000000d825247211 */ /* 0x000fe200078010ff */
[----:B------:R-:W-:Y:S01]  /*7560*/  ULDC.64 UR8, c[0x0][0x208] ;  /* 0x0000820000087ab9 */ /* 0x000fe20000000a00 */
[-C--:B------:R-:W-:Y:S01]  /*7570*/  LEA.HI.X.SX32 R251, R193, R0.reuse, 0x2, P5 ;  /* 0x00000000c1fb7211 */ /* 0x080fe200028f16ff */
[----:B------:R4:W-:Y:S01]  /*7580*/  STL.64 [R1+0x10], R218 ;  /* 0x000010da01007387 */ /* 0x0009e20000100a00 */
[----:B------:R-:W-:-:S02]  /*7590*/  LEA.HI.X.SX32 R249, R191, R0, 0x2, P4 ;  /* 0x00000000bff97211 */ /* 0x000fc400020f16ff */
[-C--:B------:R-:W-:Y:S01]  /*75a0*/  LEA R188, P1, R187, R216.reuse, 0x2 ;  /* 0x000000d8bbbc7211 */ /* 0x080fe200078210ff */
[----:B------:R-:W-:Y:S01]  /*75b0*/  STL.64 [R1+0x8], R212 ;  /* 0x000008d401007387 */ /* 0x000fe20000100a00 */
[-C--:B------:R-:W-:Y:S02]  /*75c0*/  LEA R80, P5, R81, R216.reuse, 0x2 ;  /* 0x000000d851507211 */ /* 0x080fe400078a10ff */
[----:B------:R-:W-:Y:S01]  /*75d0*/  LEA R116, P4, R117, R216, 0x2 ;  /* 0x000000d875747211 */ /* 0x000fe200078810ff */
[----:B------:R5:W-:Y:S01]  /*75e0*/  STL.64 [R1+0x1250], R250 ;  /* 0x001250fa01007387 */ /* 0x000be20000100a00 */
[----:B------:R-:W-:Y:S02]  /*75f0*/  LEA.HI.X.SX32 R247, R189, R0, 0x2, P3 ;  /* 0x00000000bdf77211 */ /* 0x000fe400018f16ff */
[----:B------:R-:W-:Y:S02]  /*7600*/  LEA R156, P3, R157, R216, 0x2 ;  /* 0x000000d89d9c7211 */ /* 0x000fe400078610ff */
[----:B------:R-:W-:-:S02]  /*7610*/  LEA.HI.X.SX32 R37, R37, R0, 0x2, P0 ;  /* 0x0000000025257211 */ /* 0x000fc400000f16ff */
[-C--:B------:R-:W-:Y:S02]  /*7620*/  LEA.HI.X.SX32 R17, R17, R0.reuse, 0x2, P2 ;  /* 0x0000000011117211 */ /* 0x080fe400010f16ff */
[----:B------:R-:W-:Y:S01]  /*7630*/  LEA.HI.X.SX32 R189, R187, R0, 0x2, P1 ;  /* 0x00000000bbbd7211 */ /* 0x000fe200008f16ff */
[----:B-1----:R-:W-:Y:S01]  /*7640*/  ULEA UR4, UR5, UR4, 0x18 ;  /* 0x0000000405047291 */ /* 0x002fe2000f8ec03f */
[----:B------:R-:W-:Y:S02]  /*7650*/  LEA R190, P0, R183, R216, 0x2 ;  /* 0x000000d8b7be7211 */ /* 0x000fe400078010ff */
[-C--:B------:R-:W-:Y:S01]  /*7660*/  LEA.HI.X.SX32 R81, R81, R0.reuse, 0x2, P5 ;  /* 0x0000000051517211 */ /* 0x080fe200028f16ff */
[----:B------:R-:W-:Y:S01]  /*7670*/  ULDC UR5, c[0x0][0x230] ;  /* 0x00008c0000057ab9 */ /* 0x000fe20000000800 */
[----:B------:R-:W-:Y:S02]  /*7680*/  LEA.HI.X.SX32 R117, R117, R0, 0x2, P4 ;  /* 0x0000000075757211 */ /* 0x000fe400020f16ff */
[----:B------:R-:W-:-:S02]  /*7690*/  LEA R184, P2, R185, R216, 0x2 ;  /* 0x000000d8b9b87211 */ /* 0x000fc400078410ff */
[-C--:B------:R-:W-:Y:S02]  /*76a0*/  LEA R24, P1, R25, R216.reuse, 0x2 ;  /* 0x000000d819187211 */ /* 0x080fe400078210ff */
[-C--:B------:R-:W-:Y:S02]  /*76b0*/  LEA R58, P5, R59, R216.reuse, 0x2 ;  /* 0x000000d83b3a7211 */ /* 0x080fe400078a10ff */
[----:B------:R-:W-:Y:S02]  /*76c0*/  LEA R96, P4, R97, R216, 0x2 ;  /* 0x000000d861607211 */ /* 0x000fe400078810ff */
[----:B------:R-:W-:Y:S02]  /*76d0*/  LEA.HI.X.SX32 R157, R157, R0, 0x2, P3 ;  /* 0x000000009d9d7211 */ /* 0x000fe400018f16ff */
[----:B------:R-:W-:Y:S02]  /*76e0*/  LEA R118, P3, R119, R216, 0x2 ;  /* 0x000000d877767211 */ /* 0x000fe400078610ff */
[----:B------:R-:W-:-:S02]  /*76f0*/  LEA.HI.X.SX32 R191, R183, R0, 0x2, P0 ;  /* 0x00000000b7bf7211 */ /* 0x000fc400000f16ff */
[-C--:B------:R-:W-:Y:S02]  /*7700*/  LEA.HI.X.SX32 R185, R185, R0.reuse, 0x2, P2 ;  /* 0x00000000b9b97211 */ /* 0x080fe400010f16ff */
[----:B------:R-:W-:Y:S02]  /*7710*/  LEA.HI.X.SX32 R25, R25, R0, 0x2, P1 ;  /* 0x0000000019197211 */ /* 0x000fe400008f16ff */
[----:B----4-:R-:W-:Y:S02]  /*7720*/  LEA R218, P0, R179, R216, 0x2 ;  /* 0x000000d8b3da7211 */ /* 0x010fe400078010ff */
[-C--:B------:R-:W-:Y:S02]  /*7730*/  LEA.HI.X.SX32 R59, R59, R0.reuse, 0x2, P5 ;  /* 0x000000003b3b7211 */ /* 0x080fe400028f16ff */
        /* <DEDUP_REMOVED lines=10> */
[----:B------:R-:W-:Y:S02]  /*77e0*/  LEA R166, P0, R167, R216, 0x2 ;  /* 0x000000d8a7a67211 */ /* 0x000fe400078010ff */
        /* <DEDUP_REMOVED lines=12> */
[----:B------:R-:W-:Y:S02]  /*78b0*/  LEA.HI.X.SX32 R45, R45, R0, 0x2, P4 ;  /* 0x000000002d2d7211 */ /* 0x000fe400020f16ff */
[-C--:B------:R-:W-:Y:S02]  /*78c0*/  LEA R88, P2, R89, R216.reuse, 0x2 ;  /* 0x000000d859587211 */ /* 0x080fe400078410ff */
[----:B------:R-:W-:-:S02]  /*78d0*/  LEA R154, P1, R155, R216, 0x2 ;  /* 0x000000d89b9a7211 */ /* 0x000fc400078210ff */
[----:B------:R-:W-:Y:S02]  /*78e0*/  LEA R196, P4, R173, R216, 0x2 ;  /* 0x000000d8adc47211 */ /* 0x000fe400078810ff */
[----:B------:R-:W-:Y:S02]  /*78f0*/  LEA.HI.X.SX32 R63, R63, R0, 0x2, P3 ;  /* 0x000000003f3f7211 */ /* 0x000fe400018f16ff */
[----:B------:R-:W-:Y:S02]  /*7900*/  LEA R56, P3, R57, R216, 0x2 ;  /* 0x000000d839387211 */ /* 0x000fe400078610ff */
[-C--:B------:R-:W-:Y:S02]  /*7910*/  LEA.HI.X.SX32 R153, R153, R0.reuse, 0x2, P0 ;  /* 0x0000000099997211 */ /* 0x080fe400000f16ff */
[-C--:B------:R-:W-:Y:S02]  /*7920*/  LEA.HI.X.SX32 R89, R89, R0.reuse, 0x2, P2 ;  /* 0x0000000059597211 */ /* 0x080fe400010f16ff */
[----:B------:R-:W-:-:S02]  /*7930*/  LEA.HI.X.SX32 R155, R155, R0, 0x2, P1 ;  /* 0x000000009b9b7211 */ /* 0x000fc400008f16ff */
[----:B------:R-:W-:Y:S02]  /*7940*/  LEA R134, P0, R135, R216, 0x2 ;  /* 0x000000d887867211 */ /* 0x000fe400078010ff */
[----:B------:R-:W-:Y:S02]  /*7950*/  LEA.HI.X.SX32 R197, R173, R0, 0x2, P4 ;  /* 0x00000000adc57211 */ /* 0x000fe400020f16ff */
[-C--:B------:R-:W-:Y:S02]  /*7960*/  LEA R84, P2, R85, R216.reuse, 0x2 ;  /* 0x000000d855547211 */ /* 0x080fe400078410ff */
[-C--:B------:R-:W-:Y:S02]  /*7970*/  LEA R102, P1, R103, R216.reuse, 0x2 ;  /* 0x000000d867667211 */ /* 0x080fe400078210ff */
[----:B------:R-:W-:Y:S02]  /*7980*/  LEA R12, P4, R13, R216, 0x2 ;  /* 0x000000d80d0c7211 */ /* 0x000fe400078810ff */
[----:B------:R-:W-:-:S02]  /*7990*/  LEA.HI.X.SX32 R57, R57, R0, 0x2, P3 ;  /* 0x0000000039397211 */ /* 0x000fc400018f16ff */
[----:B------:R-:W-:Y:S02]  /*79a0*/  LEA R198, P3, R161, R216, 0x2 ;  /* 0x000000d8a1c67211 */ /* 0x000fe400078610ff */
[-C--:B------:R-:W-:Y:S02]  /*79b0*/  LEA.HI.X.SX32 R135, R135, R0.reuse, 0x2, P0 ;  /* 0x0000000087877211 */ /* 0x080fe400000f16ff */
[-C--:B------:R-:W-:Y:S02]  /*79c0*/  LEA.HI.X.SX32 R85, R85, R0.reuse, 0x2, P2 ;  /* 0x0000000055557211 */ /* 0x080fe400010f16ff */
[----:B------:R-:W-:Y:S02]  /*79d0*/  LEA.HI.X.SX32 R103, R103, R0, 0x2, P1 ;  /* 0x0000000067677211 */ /* 0x000fe400008f16ff */
[----:B------:R-:W-:Y:S02]  /*79e0*/  LEA R112, P0, R113, R216, 0x2 ;  /* 0x000000d871707211 */ /* 0x000fe400078010ff */
[----:B------:R-:W-:-:S02]  /*79f0*/  LEA.HI.X.SX32 R13, R13, R0, 0x2, P4 ;  /* 0x000000000d0d7211 */ /* 0x000fc400020f16ff */
        /* <DEDUP_REMOVED lines=34> */
[-C--:B------:R-:W-:Y:S02]  /*7c20*/  LEA R22, P0, R23, R216.reuse, 0x2 ;  /* 0x000000d817167211 */ /* 0x080fe400078010ff */
[----:B------:R-:W-:-:S02]  /*7c30*/  LEA R170, P2, R109, R216, 0x2 ;  /* 0x000000d86daa7211 */ /* 0x000fc400078410ff */
[----:B------:R-:W-:Y:S02]  /*7c40*/  LEA R180, P1, R105, R216, 0x2 ;  /* 0x000000d869b47211 */ /* 0x000fe400078210ff */
[----:B------:R-:W-:Y:S02]  /*7c50*/  LEA.HI.X.SX32 R143, R123, R0, 0x2, P3 ;  /* 0x000000007b8f7211 */ /* 0x000fe400018f16ff */
[----:B------:R-:W-:Y:S02]  /*7c60*/  LEA R100, P3, R93, R216, 0x2 ;  /* 0x000000d85d647211 */ /* 0x000fe400078610ff */
[-C--:B------:R-:W-:Y:S02]  /*7c70*/  LEA.HI.X.SX32 R23, R23, R0.reuse, 0x2, P0 ;  /* 0x0000000017177211 */ /* 0x080fe400000f16ff */
[----:B------:R-:W-:Y:S02]  /*7c80*/  LEA.HI.X.SX32 R181, R105, R0, 0x2, P1 ;  /* 0x0000000069b57211 */ /* 0x000fe400008f16ff */
[----:B------:R-:W-:-:S02]  /*7c90*/  LEA R182, P0, R75, R216, 0x2 ;  /* 0x000000d84bb67211 */ /* 0x000fc400078010ff */
[----:B------:R-:W-:Y:S02]  /*7ca0*/  LEA R150, P1, R83, R216, 0x2 ;  /* 0x000000d853967211 */ /* 0x000fe400078210ff */
[-C--:B------:R-:W-:Y:S02]  /*7cb0*/  LEA.HI.X.SX32 R183, R75, R0.reuse, 0x2, P0 ;  /* 0x000000004bb77211 */ /* 0x080fe400000f16ff */
[----:B------:R-:W-:Y:S02]  /*7cc0*/  LEA.HI.X.SX32 R151, R83, R0, 0x2, P1 ;  /* 0x0000000053977211 */ /* 0x000fe400008f16ff */
[-C--:B------:R-:W-:Y:S02]  /*7cd0*/  LEA R176, P0, R51, R216.reuse, 0x2 ;  /* 0x000000d833b07211 */ /* 0x080fe400078010ff */
[----:B------:R-:W-:Y:S02]  /*7ce0*/  LEA R146, P1, R54, R216, 0x2 ;  /* 0x000000d836927211 */ /* 0x000fe400078210ff */
[----:B-----5:R-:W-:-:S02]  /*7cf0*/  LOP3.LUT R251, R245, 0x1f, RZ, 0xc0, !PT ;  /* 0x0000001ff5fb7812 */ /* 0x020fc400078ec0ff */
[----:B------:R-:W-:Y:S02]  /*7d00*/  LEA.HI.X.SX32 R147, R54, R0, 0x2, P1 ;  /* 0x0000000036937211 */ /* 0x000fe400008f16ff */
[----:B------:R-:W-:Y:S01]  /*7d10*/  LEA R128, P1, R38, R216, 0x2 ;  /* 0x000000d826807211 */ /* 0x000fe200078210ff */
[----:B------:R-:W-:Y:S01]  /*7d20*/  IMAD.SHL.U32 R250, R251, 0x4, RZ ;  /* 0x00000004fbfa7824 */ /* 0x000fe200078e00ff */
[----:B--2---:R-:W-:Y:S02]  /*7d30*/  IADD3 R252, R240, 0x1f, RZ ;  /* 0x0000001ff0fc7810 */ /* 0x004fe40007ffe0ff */
[-C--:B------:R-:W-:Y:S02]  /*7d40*/  LEA.HI.X.SX32 R129, R38, R0.reuse, 0x2, P1 ;  /* 0x0000000026817211 */ /* 0x080fe400008f16ff */
[----:B---3--:R-:W-:Y:S01]  /*7d50*/  LEA.HI.X.SX32 R225, R195, R0, 0x2, P6 ;  /* 0x00000000c3e17211 */ /* 0x008fe200030f16ff */
[----:B------:R-:W-:Y:S01]  /*7d60*/  IMAD.MOV.U32 R224, RZ, RZ, R210 ;  /* 0x000000ffffe07224 */ /* 0x000fe200078e00d2 */
[----:B------:R-:W-:-:S02]  /*7d70*/  LEA R78, P6, R79, R216, 0x2 ;  /* 0x000000d84f4e7211 */ /* 0x000fc400078c10ff */
[-C--:B------:R-:W-:Y:S01]  /*7d80*/  LEA.HI.X.SX32 R195, R175, R0.reuse, 0x2, P5 ;  /* 0x00000000afc37211 */ /* 0x080fe200028f16ff */
[----:B------:R-:W-:Y:S01]  /*7d90*/  STL [R1+0x4], R225 ;  /* 0x000004e101007387 */ /* 0x000fe20000100800 */
[----:B------:R-:W-:Y:S02]  /*7da0*/  LEA.HI.X.SX32 R79, R79, R0, 0x2, P6 ;  /* 0x000000004f4f7211 */ /* 0x000fe400030f16ff */
[-C--:B------:R-:W-:Y:S01]  /*7db0*/  LEA R48, P6, R49, R216.reuse, 0x2 ;  /* 0x000000d831307211 */ /* 0x080fe200078c10ff */
[----:B------:R-:W-:Y:S01]  /*7dc0*/  STL.64 [R1+0x1258], R224 ;  /* 0x001258e001007387 */ /* 0x000fe20000100a00 */
[----:B------:R-:W-:Y:S02]  /*7dd0*/  LEA R32, P5, R33, R216, 0x2 ;  /* 0x000000d821207211 */ /* 0x000fe400078a10ff */
[----:B------:R-:W-:Y:S01]  /*7de0*/  LEA.HI.X.SX32 R49, R49, R0, 0x2, P6 ;  /* 0x0000000031317211 */ /* 0x000fe200030f16ff */
[----:B------:R1:W-:Y:S01]  /*7df0*/  STL.64 [R1+0x1260], R248 ;  /* 0x001260f801007387 */ /* 0x0003e20000100a00 */
[----:B------:R-:W-:-:S02]  /*7e00*/  LEA R192, P6, R177, R216, 0x2 ;  /* 0x000000d8b1c07211 */ /* 0x000fc400078c10ff */
[-C--:B------:R-:W-:Y:S01]  /*7e10*/  LEA.HI.X.SX32 R33, R33, R0.reuse, 0x2, P5 ;  /* 0x0000000021217211 */ /* 0x080fe200028f16ff */
[----:B------:R-:W-:Y:S01]  /*7e20*/  STL.64 [R1+0x1268], R246 ;  /* 0x001268f601007387 */ /* 0x000fe20000100a00 */
[----:B------:R-:W-:Y:S02]  /*7e30*/  LEA.HI.X.SX32 R193, R177, R0, 0x2, P6 ;  /* 0x00000000b1c17211 */ /* 0x000fe400030f16ff */
[-C--:B------:R-:W-:Y:S01]  /*7e40*/  LEA R6, P6, R7, R216.reuse, 0x2 ;  /* 0x000000d807067211 */ /* 0x080fe200078c10ff */
[----:B------:R-:W-:Y:S01]  /*7e50*/  STL.64 [R1+0x1270], R16 ;  /* 0x0012701001007387 */ /* 0x000fe20000100a00 */
[----:B------:R-:W-:Y:S02]  /*7e60*/  LEA R226, P5, R171, R216, 0x2 ;  /* 0x000000d8abe27211 */ /* 0x000fe400078a10ff */
[----:B------:R-:W-:Y:S01]  /*7e70*/  LEA.HI.X.SX32 R7, R7, R0, 0x2, P6 ;  /* 0x0000000007077211 */ /* 0x000fe200030f16ff */
[----:B------:R2:W-:Y:S01]  /*7e80*/  STL.64 [R1+0x1278], R188 ;  /* 0x001278bc01007387 */ /* 0x0005e20000100a00 */
[----:B------:R-:W-:Y:S01]  /*7e90*/  LEA R168, P6, R169, R216, 0x2 ;  /* 0x000000d8a9a87211 */ /* 0x000fe200078c10ff */
[----:B-1----:R-:W1:Y:S01]  /*7ea0*/  LDC R249, c[0x0][0x230] ;  /* 0x00008c00fff97b82 */ /* 0x002e620000000800 */
[----:B------:R-:W-:-:S02]  /*7eb0*/  LEA.HI.X.SX32 R227, R171, R0, 0x2, P5 ;  /* 0x00000000abe37211 */ /* 0x000fc400028f16ff */
[----:B------:R-:W-:Y:S02]  /*7ec0*/  LEA.HI.X.SX32 R169, R169, R0, 0x2, P6 ;  /* 0x00000000a9a97211 */ /* 0x000fe400030f16ff */
[-C--:B------:R-:W-:Y:S02]  /*7ed0*/  LEA R164, P6, R165, R216.reuse, 0x2 ;  /* 0x000000d8a5a47211 */ /* 0x080fe400078c10ff */
[----:B------:R-:W-:Y:S01]  /*7ee0*/  LEA R144, P5, R145, R216, 0x2 ;  /* 0x000000d891907211 */ /* 0x000fe200078a10ff */
[----:B------:R-:W3:Y:S01]  /*7ef0*/  LDC R248, c[0x0][0x230] ;  /* 0x00008c00fff87b82 */ /* 0x000ee20000000800 */
[----:B------:R-:W-:Y:S02]  /*7f00*/  LEA.HI.X.SX32 R165, R165, R0, 0x2, P6 ;  /* 0x00000000a5a57211 */ /* 0x000fe400030f16ff */
[----:B------:R-:W-:Y:S02]  /*7f10*/  LEA R114, P6, R115, R216, 0x2 ;  /* 0x000000d873727211 */ /* 0x000fe400078c10ff */
[----:B------:R-:W-:-:S02]  /*7f20*/  LEA.HI.X.SX32 R145, R145, R0, 0x2, P5 ;  /* 0x0000000091917211 */ /* 0x000fc400028f16ff */
[----:B------:R-:W-:Y:S02]  /*7f30*/  LEA.HI.X.SX32 R115, R115, R0, 0x2, P6 ;  /* 0x0000000073737211 */ /* 0x000fe400030f16ff */
[-C--:B------:R-:W-:Y:S02]  /*7f40*/  LEA R94, P6, R95, R216.reuse, 0x2 ;  /* 0x000000d85f5e7211 */ /* 0x080fe400078c10ff */
[----:B------:R-:W-:Y:S02]  /*7f50*/  LEA R140, P5, R141, R216, 0x2 ;  /* 0x000000d88d8c7211 */ /* 0x000fe400078a10ff */
        /* <DEDUP_REMOVED lines=18> */
[-C--:B------:R-:W-:Y:S02]  /*8080*/  LEA.HI.X.SX32 R207, R101, R0.reuse, 0x2, P6 ;  /* 0x0000000065cf7211 */ /* 0x080fe400030f16ff */
[----:B------:R-:W-:Y:S02]  /*8090*/  LEA.HI.X.SX32 R171, R109, R0, 0x2, P2 ;  /* 0x000000006dab7211 */ /* 0x000fe400010f16ff */
[----:B------:R-:W-:-:S02]  /*80a0*/  LEA R222, P6, R74, R216, 0x2 ;  /* 0x000000d84ade7211 */ /* 0x000fc400078c10ff */
        /* <DEDUP_REMOVED lines=8> */
[----:B------:R-:W-:Y:S02]  /*8130*/  LEA.HI.X.SX32 R123, R92, R0, 0x2, P2 ;  /* 0x000000005c7b7211 */ /* 0x000fe400010f16ff */
[----:B------:R-:W-:Y:S02]  /*8140*/  LEA R228, P6, R27, R216, 0x2 ;  /* 0x000000d81be47211 */ /* 0x000fe400078c10ff */
        /* <DEDUP_REMOVED lines=21> */
[-C--:B------:R-:W-:Y:S02]  /*82a0*/  LEA.HI.X.SX32 R93, R39, R0.reuse, 0x2, P2 ;  /* 0x00000000275d7211 */ /* 0x080fe400010f16ff */
[-C--:B------:R-:W-:Y:S02]  /*82b0*/  LEA.HI.X.SX32 R19, R9, R0.reuse, 0x2, P5 ;  /* 0x0000000009137211 */ /* 0x080fe400028f16ff */
[----:B------:R-:W-:Y:S01]  /*82c0*/  LEA.HI.X.SX32 R11, R3, R0, 0x2, P4 ;  /* 0x00000000030b7211 */ /* 0x000fe200020f16ff */
[----:B------:R-:W-:Y:S01]  /*82d0*/  VIADD R3, R240, 0xfffffff7 ;  /* 0xfffffff7f0037836 */ /* 0x000fe20000000000 */
[-C--:B------:R-:W-:Y:S02]  /*82e0*/  LEA R50, P2, R8, R216.reuse, 0x2 ;  /* 0x000000d808327211 */ /* 0x080fe400078410ff */
[----:B------:R-:W-:-:S02]  /*82f0*/  LEA R74, P1, R14, R216, 0x2 ;  /* 0x000000d80e4a7211 */ /* 0x000fc400078210ff */
[-C--:B------:R-:W-:Y:S02]  /*8300*/  LEA R108, P0, R15, R216.reuse, 0x2 ;  /* 0x000000d80f6c7211 */ /* 0x080fe400078010ff */
[-C--:B------:R-:W-:Y:S02]  /*8310*/  LEA R148, P6, R55, R216.reuse, 0x2 ;  /* 0x000000d837947211 */ /* 0x080fe400078c10ff */
[-C--:B------:R-:W-:Y:S02]  /*8320*/  LEA R158, P5, R99, R216.reuse, 0x2 ;  /* 0x000000d8639e7211 */ /* 0x080fe400078a10ff */
[----:B------:R-:W-:Y:S02]  /*8330*/  LEA R230, P4, R131, R216, 0x2 ;  /* 0x000000d883e67211 */ /* 0x000fe400078810ff */
[----:B------:R-:W-:Y:S01]  /*8340*/  LEA.HI.X.SX32 R213, R2, R0, 0x2, P3 ;  /* 0x0000000002d57211 */ /* 0x000fe200018f16ff */
[----:B------:R-:W-:Y:S01]  /*8350*/  VIADD R2, R240, 0xfffffff3 ;  /* 0xfffffff3f0027836 */ /* 0x000fe20000000000 */
[----:B------:R-:W-:-:S02]  /*8360*/  LEA R38, P3, R215, R216, 0x2 ;  /* 0x000000d8d7267211 */ /* 0x000fc400078610ff */
[-C--:B------:R-:W-:Y:S02]  /*8370*/  LEA.HI.X.SX32 R51, R8, R0.reuse, 0x2, P2 ;  /* 0x0000000008337211 */ /* 0x080fe400010f16ff */
[-C--:B------:R-:W-:Y:S02]  /*8380*/  LEA.HI.X.SX32 R75, R14, R0.reuse, 0x2, P1 ;  /* 0x000000000e4b7211 */ /* 0x080fe400008f16ff */
[-C--:B------:R-:W-:Y:S02]  /*8390*/  LEA.HI.X.SX32 R109, R15, R0.reuse, 0x2, P0 ;  /* 0x000000000f6d7211 */ /* 0x080fe400000f16ff */
[-C--:B------:R-:W-:Y:S02]  /*83a0*/  LEA.HI.X.SX32 R149, R55, R0.reuse, 0x2, P6 ;  /* 0x0000000037957211 */ /* 0x080fe400030f16ff */
[-C--:B------:R-:W-:Y:S02]  /*83b0*/  LEA.HI.X.SX32 R159, R99, R0.reuse, 0x2, P5 ;  /* 0x00000000639f7211 */ /* 0x080fe400028f16ff */
[----:B------:R-:W-:-:S02]  /*83c0*/  LEA.HI.X.SX32 R231, R131, R0, 0x2, P4 ;  /* 0x0000000083e77211 */ /* 0x000fc400020f16ff */
[-C--:B------:R-:W-:Y:S02]  /*83d0*/  LEA R214, P2, R243, R216.reuse, 0x2 ;  /* 0x000000d8f3d67211 */ /* 0x080fe400078410ff */
[-C--:B------:R-:W-:Y:S02]  /*83e0*/  LEA R54, P1, R242, R216.reuse, 0x2 ;  /* 0x000000d8f2367211 */ /* 0x080fe400078210ff */
[-C--:B------:R-:W-:Y:S02]  /*83f0*/  LEA R98, P0, R239, R216.reuse, 0x2 ;  /* 0x000000d8ef627211 */ /* 0x080fe400078010ff */
[-C--:B------:R-:W-:Y:S02]  /*8400*/  LEA R8, P6, R238, R216.reuse, 0x2 ;  /* 0x000000d8ee087211 */ /* 0x080fe400078c10ff */
[-C--:B------:R-:W-:Y:S02]  /*8410*/  LEA R130, P5, R237, R216.reuse, 0x2 ;  /* 0x000000d8ed827211 */ /* 0x080fe400078a10ff */
[----:B------:R-:W-:-:S02]  /*8420*/  LEA R14, P4, R236, R216, 0x2 ;  /* 0x000000d8ec0e7211 */ /* 0x000fc400078810ff */
[----:B------:R-:W-:Y:S02]  /*8430*/  LEA.HI.X.SX32 R39, R215, R0, 0x2, P3 ;  /* 0x00000000d7277211 */ /* 0x000fe400018f16ff */
[----:B------:R-:W-:Y:S02]  /*8440*/  LEA R216, P3, R217, R216, 0x2 ;  /* 0x000000d8d9d87211 */ /* 0x000fe400078610ff */
[-C--:B------:R-:W-:Y:S02]  /*8450*/  LEA.HI.X.SX32 R215, R243, R0.reuse, 0x2, P2 ;  /* 0x00000000f3d77211 */ /* 0x080fe400010f16ff */
[-C--:B------:R-:W-:Y:S01]  /*8460*/  LEA.HI.X.SX32 R55, R242, R0.reuse, 0x2, P1 ;  /* 0x00000000f2377211 */ /* 0x080fe200008f16ff */
[----:B------:R-:W4:Y:S01]  /*8470*/  LDC R243, c[0x0][0x230] ;  /* 0x00008c00fff37b82 */ /* 0x000f220000000800 */
[-C--:B------:R-:W-:Y:S02]  /*8480*/  LEA.HI.X.SX32 R99, R239, R0.reuse, 0x2, P0 ;  /* 0x00000000ef637211 */ /* 0x080fe400000f16ff */
[----:B------:R-:W-:-:S02]  /*8490*/  LEA.HI.X.SX32 R9, R238, R0, 0x2, P6 ;  /* 0x00000000ee097211 */ /* 0x000fc400030f16ff */
[-C--:B------:R-:W-:Y:S02]  /*84a0*/  LEA.HI.X.SX32 R131, R237, R0.reuse, 0x2, P5 ;  /* 0x00000000ed837211 */ /* 0x080fe400028f16ff */
[-C--:B------:R-:W-:Y:S01]  /*84b0*/  LEA.HI.X.SX32 R15, R236, R0.reuse, 0x2, P4 ;  /* 0x00000000ec0f7211 */ /* 0x080fe200020f16ff */
[----:B------:R-:W5:Y:S01]  /*84c0*/  LDC R242, c[0x0][0x230] ;  /* 0x00008c00fff27b82 */ /* 0x000f620000000800 */
[----:B------:R-:W-:Y:S01]  /*84d0*/  LEA.HI.X.SX32 R217, R217, R0, 0x2, P3 ;  /* 0x00000000d9d97211 */ /* 0x000fe200018f16ff */
[----:B------:R-:W-:Y:S01]  /*84e0*/  VIADD R0, R240, 0xffffffff ;  /* 0xfffffffff0007836 */ /* 0x000fe20000000000 */
[----:B------:R-:W-:Y:S01]  /*84f0*/  ISETP.GE.U32.AND P2, PT, R2, 0x7fffffd4, PT ;  /* 0x7fffffd40200780c */ /* 0x000fe20003f46070 */
[-C--:B------:R-:W-:Y:S01]  /*8500*/  IMAD R2, R233, R241.reuse, RZ ;  /* 0x000000f1e9027224 */ /* 0x080fe200078e02ff */
[----:B------:R-:W-:Y:S01]  /*8510*/  ISETP.GE.U32.AND P1, PT, R3, 0x7fffffd8, PT ;  /* 0x7fffffd80300780c */ /* 0x000fe20003f26070 */
[-C--:B------:R-:W-:Y:S01]  /*8520*/  IMAD R3, R232, R241.reuse, RZ ;  /* 0x000000f1e8037224 */ /* 0x080fe200078e02ff */
[----:B------:R-:W-:Y:S01]  /*8530*/  ISETP.GE.U32.AND P5, PT, R0, 0x7fffffe0, PT ;  /* 0x7fffffe00000780c */ /* 0x000fe20003fa6070 */
[-C--:B------:R-:W-:Y:S01]  /*8540*/  IMAD R0, R234, R241.reuse, RZ ;  /* 0x000000f1ea007224 */ /* 0x080fe200078e02ff */
[----:B------:R-:W-:Y:S01]  /*8550*/  LEA R234, P3, R2, UR6, 0x2 ;  /* 0x0000000602ea7c11 */ /* 0x000fe2000f8610ff */
[----:B------:R-:W-:Y:S01]  /*8560*/  IMAD R241, R235, R241, RZ ;  /* 0x000000f1ebf17224 */ /* 0x000fe200078e02ff */
[----:B------:R-:W-:-:S02]  /*8570*/  IADD3 R239, R240, -0x2, RZ ;  /* 0xfffffffef0ef7810 */ /* 0x000fc40007ffe0ff */
[----:B------:R-:W-:Y:S01]  /*8580*/  LEA.HI.X.SX32 R235, R2, UR7, 0x2, P3 ;  /* 0x0000000702eb7c11 */ /* 0x000fe200098f16ff */
[----:B------:R-:W-:Y:S01]  /*8590*/  VIADD R2, R250, UR4 ;  /* 0x00000004fa027c36 */ /* 0x000fe20008000000 */
[----:B------:R-:W-:Y:S02]  /*85a0*/  LEA R238, P6, R241, UR6, 0x2 ;  /* 0x00000006f1ee7c11 */ /* 0x000fe4000f8c10ff */
[----:B------:R-:W-:Y:S02]  /*85b0*/  IADD3 R236, R240, -0x5, RZ ;  /* 0xfffffffbf0ec7810 */ /* 0x000fe40007ffe0ff */
[----:B------:R-:W-:Y:S02]  /*85c0*/  LEA R232, P0, R0, UR6, 0x2 ;  /* 0x0000000600e87c11 */ /* 0x000fe4000f8010ff */
[----:B------:R-:W-:Y:S02]  /*85d0*/  ISETP.GE.U32.AND P3, PT, R239, 0x7fffffdf, PT ;  /* 0x7fffffdfef00780c */ /* 0x000fe40003f66070 */
[----:B------:R-:W-:-:S02]  /*85e0*/  LEA.HI.X.SX32 R239, R241, UR7, 0x2, P6 ;  /* 0x00000007f1ef7c11 */ /* 0x000fc4000b0f16ff */
[----:B------:R-:W1:Y:S01]  /*85f0*/  LDC R241, c[0x0][0x230] ;  /* 0x00008c00fff17b82 */ /* 0x000e620000000800 */
[----:B------:R-:W-:Y:S02]  /*8600*/  ISETP.GE.U32.AND P4, PT, R236, 0x7fffffdc, PT ;  /* 0x7fffffdcec00780c */ /* 0x000fe40003f86070 */
[----:B------:R-:W-:Y:S01]  /*8610*/  LEA.HI.X.SX32 R233, R0, UR7, 0x2, P0 ;  /* 0x0000000700e97c11 */ /* 0x000fe200080f16ff */
[----:B------:R-:W-:Y:S01]  /*8620*/  VIADD R0, R240, 0xfffffffa ;  /* 0xfffffffaf0007836 */ /* 0x000fe20000000000 */
[----:B------:R-:W-:-:S03]  /*8630*/  LEA R236, P0, R3, UR6, 0x2 ;  /* 0x0000000603ec7c11 */ /* 0x000fc6000f8010ff */
[----:B------:R-:W-:Y:S01]  /*8640*/  @!PT LDS RZ, [RZ] ;  /* 0x00000000fffff984 */ /* 0x000fe20000000800 */
[----:B------:R-:W-:Y:S01]  /*8650*/  @!PT LDS RZ, [RZ] ;  /* 0x00000000fffff984 */ /* 0x000fe20000000800 */
[----:B------:R-:W-:Y:S01]  /*8660*/  @!PT LDS RZ, [RZ] ;  /* 0x00000000fffff984 */ /* 0x000fe20000000800 */
[----:B------:R-:W-:Y:S01]  /*8670*/  LDGSTS.E [R2], desc[UR8][R232.64], !P5 ;  /* 0x00000000e8027fae */ /* 0x000fe2000e921848 */
[----:B------:R-:W-:Y:S01]  /*8680*/  LEA.HI.X.SX32 R237, R3, UR7, 0x2, P0 ;  /* 0x0000000703ed7c11 */ /* 0x000fe200080f16ff */
[----:B------:R-:W-:Y:S01]  /*8690*/  VIADD R3, R240, 0xfffffff6 ;  /* 0xfffffff6f0037836 */ /* 0x000fe20000000000 */
[----:B------:R-:W-:Y:S01]  /*86a0*/  ISETP.GE.U32.AND P0, PT, R0, 0x7fffffdb, PT ;  /* 0x7fffffdb0000780c */ /* 0x000fe20003f06070 */
[----:B------:R-:W-:Y:S01]  /*86b0*/  LDGSTS.E [R2+0x80], desc[UR8][R234.64], !P5 ;  /* 0x00080000ea027fae */ /* 0x000fe2000e921848 */
[----:B------:R-:W-:-:S03]  /*86c0*/  SHF.L.U32 R0, R4, 0x2, RZ ;  /* 0x0000000204007819 */ /* 0x000fc600000006ff */
[----:B------:R-:W-:Y:S02]  /*86d0*/  LDGSTS.E [R2+0x100], desc[UR8][R236.64], !P5 ;  /* 0x00100000ec027fae */ /* 0x000fe4000e921848 */
[C---:B------:R-:W-:Y:S02]  /*86e0*/  IMAD.WIDE R244, R0.reuse, 0x4, R232 ;  /* 0x0000000400f47825 */ /* 0x040fe400078e02e8 */
[----:B------:R-:W-:Y:S01]  /*86f0*/  LDGSTS.E [R2+0x180], desc[UR8][R238.64], !P5 ;  /* 0x00180000ee027fae */ /* 0x000fe2000e921848 */
[----:B------:R-:W-:Y:S01]  /*8700*/  ISETP.GE.U32.AND P5, PT, R3, 0x7fffffd7, PT ;  /* 0x7fffffd70300780c */ /* 0x000fe20003fa6070 */
[----:B------:R-:W-:Y:S01]  /*8710*/  IMAD.WIDE R224, R0, 0x4, R234 ;  /* 0x0000000400e07825 */ /* 0x000fe200078e02ea */
[----:B------:R-:W-:Y:S01]  /*8720*/  SHF.L.U32 R3, R4, 0x3, RZ ;  /* 0x0000000304037819 */ /* 0x000fe200000006ff */
[----:B------:R3:W-:Y:S02]  /*8730*/  STL.64 [R1+0x338], R244 ;  /* 0x000338f401007387 */ /* 0x0007e40000100a00 */
[----:B--2---:R-:W-:-:S02]  /*8740*/  IMAD.WIDE R188, R0, 0x4, R236 ;  /* 0x0000000400bc7825 */ /* 0x004fc400078e02ec */
[----:B------:R3:W-:Y:S02]  /*8750*/  LDGSTS.E [R2+0x800], desc[UR8][R244.64], !P4 ;  /* 0x00800000f4027fae */ /* 0x0007e4000e121848 */
[----:B------:R-:W-:Y:S02]  /*8760*/  IMAD.WIDE R16, R0, 0x4, R238 ;  /* 0x0000000400107825 */ /* 0x000fe400078e02ee */
[----:B------:R2:W-:Y:S02]  /*8770*/  STL.64 [R1+0x330], R224 ;  /* 0x000330e001007387 */ /* 0x0005e40000100a00 */
[----:B------:R-:W-:Y:S02]  /*8780*/  VIADD R0, R240, 0xfffffffd ;  /* 0xfffffffdf0007836 */ /* 0x000fe40000000000 */
[----:B------:R2:W-:Y:S04]  /*8790*/  LDGSTS.E [R2+0x880], desc[UR8][R224.64], !P4 ;  /* 0x00880000e0027fae */ /* 0x0005e8000e121848 */
[----:B------:R4:W-:Y:S01]  /*87a0*/  STL.64 [R1+0x328], R188 ;  /* 0x000328bc01007387 */ /* 0x0009e20000100a00 */
[----:B---3--:R-:W-:-:S03]  /*87b0*/  IMAD.WIDE R244, R3, 0x4, R232 ;  /* 0x0000000403f47825 */ /* 0x008fc600078e02e8 */
[----:B------:R4:W-:Y:S04]  /*87c0*/  LDGSTS.E [R2+0x900], desc[UR8][R188.64], !P4 ;  /* 0x00900000bc027fae */ /* 0x0009e8000e121848 */
[----:B------:R3:W-:Y:S01]  /*87d0*/  STL.64 [R1+0x320], R16 ;  /* 0x0003201001007387 */ /* 0x0007e20000100a00 */
[----:B--2---:R-:W-:-:S03]  /*87e0*/  IMAD.WIDE R224, R3, 0x4, R234 ;  /* 0x0000000403e07825 */ /* 0x004fc600078e02ea */
[----:B------:R3:W-:Y:S01]  /*87f0*/  LDGSTS.E [R2+0x980], desc[UR8][R16.64], !P4 ;  /* 0x0098000010027fae */ /* 0x0007e2000e121848 */
[----:B------:R-:W-:Y:S01]  /*8800*/  ISETP.GE.U32.AND P4, PT, R0, 0x7fffffde, PT ;  /* 0x7fffffde0000780c */ /* 0x000fe20003f86070 */
[----:B------:R-:W-:Y:S02]  /*8810*/  IMAD R0, R4, 0xc, RZ ;  /* 0x0000000c04007824 */ /* 0x000fe400078e02ff */
[C---:B----4-:R-:W-:Y:S01]  /*8820*/  IMAD.WIDE R188, R3.reuse, 0x4, R236 ;  /* 0x0000000403bc7825 */ /* 0x050fe200078e02ec */
[----:B------:R2:W-:Y:S04]  /*8830*/  LDGSTS.E [R2+0x1000], desc[UR8][R244.64], !P1 ;  /* 0x01000000f4027fae */ /* 0x0005e8000c921848 */
[----:B------:R4:W-:Y:S01]  /*8840*/  LDGSTS.E [R2+0x1080], desc[UR8][R224.64], !P1 ;  /* 0x01080000e0027fae */ /* 0x0009e2000c921848 */
[----:B---3--:R-:W-:-:S03]  /*8850*/  IMAD.WIDE R16, R3, 0x4, R238 ;  /* 0x0000000403107825 */ /* 0x008fc600078e02ee */
[----:B------:R3:W-:Y:S01]  /*8860*/  LDGSTS.E [R2+0x1100], desc[UR8][R188.64], !P1 ;  /* 0x01100000bc027fae */ /* 0x0007e2000c921848 */
[----:B-1----:R-:W-:-:S03]  /*8870*/  VIADD R3, R241, 0xffffffef ;  /* 0xffffffeff1037836 */ /* 0x002fc60000000000 */
[----:B------:R1:W-:Y:S01]  /*8880*/  LDGSTS.E [R2+0x1180], desc[UR8][R16.64], !P1 ;  /* 0x0118000010027fae */ /* 0x0003e2000c921848 */
[----:B------:R-:W5:Y:S01]  /*8890*/  LDC R241, c[0x0][0x230] ;  /* 0x00008c00fff17b82 */ /* 0x000f620000000800 */
[----:B------:R-:W-:Y:S02]  /*88a0*/  ISETP.GE.U32.AND P1, PT, R3, 0x7fffffd0, PT ;  /* 0x7fffffd00300780c */ /* 0x000fe40003f26070 */
[----:B------:R2:W-:Y:S01]  /*88b0*/  STL.64 [R1+0x2f8], R244 ;  /* 0x0002f8f401007387 */ /* 0x0005e20000100a00 */
[----:B------:R-:W-:-:S03]  /*88c0*/  SHF.L.U32 R3, R4, 0x4, RZ ;  /* 0x0000000404037819 */ /* 0x000fc600000006ff */
[----:B------:R4:W-:Y:S04]  /*88d0*/  STL.64 [R1+0x2f0], R224 ;  /* 0x0002f0e001007387 */ /* 0x0009e80000100a00 */
[----:B------:R3:W-:Y:S01]  /*88e0*/  STL.64 [R1+0x2e8], R188 ;  /* 0x0002e8bc01007387 */ /* 0x0007e20000100a00 */
[----:B--2---:R-:W-:-:S03]  /*88f0*/  IMAD.WIDE R244, R0, 0x4, R232 ;  /* 0x0000000400f47825 */ /* 0x004fc600078e02e8 */
[----:B------:R1:W-:Y:S01]  /*8900*/  STL.64 [R1+0x2e0], R16 ;  /* 0x0002e01001007387 */ /* 0x0003e20000100a00 */
[----:B----4-:R-:W-:-:S03]  /*8910*/  IMAD.WIDE R224, R0, 0x4, R234 ;  /* 0x0000000400e07825 */ /* 0x010fc600078e02ea */
[----:B------:R2:W-:Y:S01]  /*8920*/  STL.64 [R1+0x2b8], R244 ;  /* 0x0002b8f401007387 */ /* 0x0005e20000100a00 */
[----:B---3--:R-:W-:-:S03]  /*8930*/  IMAD.WIDE R188, R0, 0x4, R236 ;  /* 0x0000000400bc7825 */ /* 0x008fc600078e02ec */
[----:B------:R2:W-:Y:S01]  /*8940*/  LDGSTS.E [R2+0x1800], desc[UR8][R244.64], !P2 ;  /* 0x01800000f4027fae */ /* 0x0005e2000d121848 */
[----:B-1----:R-:W-:-:S03]  /*8950*/  IMAD.WIDE R16, R0, 0x4, R238 ;  /* 0x0000000400107825 */ /* 0x002fc600078e02ee */
[----:B------:R1:W-:Y:S01]  /*8960*/  STL.64 [R1+0x2b0], R224 ;  /* 0x0002b0e001007387 */ /* 0x0003e20000100a00 */
[----:B-----5:R-:W-:-:S03]  /*8970*/  VIADD R0, R242, 0xffffffeb ;  /* 0xffffffebf2007836 */ /* 0x020fc60000000000 */
[----:B------:R1:W-:Y:S01]  /*8980*/  LDGSTS.E [R2+0x1880], desc[UR8][R224.64], !P2 ;  /* 0x01880000e0027fae */ /* 0x0003e2000d121848 */
[----:B--2---:R-:W-:-:S03]  /*8990*/  IMAD.WIDE R244, R3, 0x4, R232 ;  /* 0x0000000403f47825 */ /* 0x004fc600078e02e8 */
[----:B------:R2:W-:Y:S04]  /*89a0*/  STL.64 [R1+0x2a8], R188 ;  /* 0x0002a8bc01007387 */ /* 0x0005e80000100a00 */
[----:B------:R2:W-:Y:S01]  /*89b0*/  LDGSTS.E [R2+0x1900], desc[UR8][R188.64], !P2 ;  /* 0x01900000bc027fae */ /* 0x0005e2000d121848 */
[----:B-1----:R-:W-:-:S03]  /*89c0*/  IMAD.WIDE R224, R3, 0x4, R234 ;  /* 0x0000000403e07825 */ /* 0x002fc600078e02ea */
[----:B------:R1:W-:Y:S04]  /*89d0*/  STL.64 [R1+0x2a0], R16 ;  /* 0x0002a01001007387 */ /* 0x0003e80000100a00 */
[----:B------:R1:W-:Y:S01]  /*89e0*/  LDGSTS.E [R2+0x1980], desc[UR8][R16.64], !P2 ;  /* 0x0198000010027fae */ /* 0x0003e2000d121848 */
[----:B------:R-:W-:Y:S01]  /*89f0*/  ISETP.GE.U32.AND P2, PT, R0, 0x7fffffcc, PT ;  /* 0x7fffffcc0000780c */ /* 0x000fe20003f46070 */
[----:B------:R-:W-:Y:S02]  /*8a00*/  IMAD R0, R4, 0x14, RZ ;  /* 0x0000001404007824 */ /* 0x000fe400078e02ff */
[C---:B--2---:R-:W-:Y:S01]  /*8a10*/  IMAD.WIDE R188, R3.reuse, 0x4, R236 ;  /* 0x0000000403bc7825 */ /* 0x044fe200078e02ec */
[----:B------:R2:W-:Y:S04]  /*8a20*/  LDGSTS.E [R2+0x2000], desc[UR8][R244.64], !P1 ;  /* 0x02000000f4027fae */ /* 0x0005e8000c921848 */
[----:B------:R2:W-:Y:S01]  /*8a30*/  STL.64 [R1+0x278], R244 ;  /* 0x000278f401007387 */ /* 0x0005e20000100a00 */
[----:B-1----:R-:W-:-:S03]  /*8a40*/  IMAD.WIDE R16, R3, 0x4, R238 ;  /* 0x0000000403107825 */ /* 0x002fc600078e02ee */
[----:B------:R1:W-:Y:S01]  /*8a50*/  LDGSTS.E [R2+0x2080], desc[UR8][R224.64], !P1 ;  /* 0x02080000e0027fae */ /* 0x0003e2000c921848 */
[----:B------:R-:W-:-:S03]  /*8a60*/  VIADD R3, R243, 0xffffffe7 ;  /* 0xffffffe7f3037836 */ /* 0x000fc60000000000 */
[----:B------:R1:W-:Y:S01]  /*8a70*/  STL.64 [R1+0x270], R224 ;  /* 0x000270e001007387 */ /* 0x0003e20000100a00 */
[----:B------:R-:W-:-:S03]  /*8a80*/  IMAD.WIDE R242, R0, 0x4, R232 ;  /* 0x0000000400f27825 */ /* 0x000fc600078e02e8 */
[----:B------:R3:W-:Y:S01]  /*8a90*/  LDGSTS.E [R2+0x2100], desc[UR8][R188.64], !P1 ;  /* 0x02100000bc027fae */ /* 0x0007e2000c921848 */
[----:B--2---:R-:W-:-:S03]  /*8aa0*/  IMAD.WIDE R244, R4, 0x4, R232 ;  /* 0x0000000404f47825 */ /* 0x004fc600078e02e8 */
[----:B------:R3:W-:Y:S04]  /*8ab0*/  STL.64 [R1+0x268], R188 ;  /* 0x000268bc01007387 */ /* 0x0007e80000100a00 */
[----:B------:R2:W-:Y:S01]  /*8ac0*/  LDGSTS.E [R2+0x2180], desc[UR8][R16.64], !P1 ;  /* 0x0218000010027fae */ /* 0x0005e2000c921848 */
[----:B------:R-:W-:Y:S01]  /*8ad0*/  ISETP.GE.U32.AND P1, PT, R3, 0x7fffffc8, PT ;  /* 0x7fffffc80300780c */ /* 0x000fe20003f26070 */
[----:B-1----:R-:W-:Y:S02]  /*8ae0*/  IMAD.WIDE R224, R0, 0x4, R234 ;  /* 0x0000000400e07825 */ /* 0x002fe400078e02ea */
[----:B------:R2:W-:Y:S02]  /*8af0*/  STL.64 [R1+0x260], R16 ;  /* 0x0002601001007387 */ /* 0x0005e40000100a00 */
[----:B------:R-:W-:-:S02]  /*8b00*/  IMAD R3, R4, 0x18, RZ ;  /* 0x0000001804037824 */ /* 0x000fc400078e02ff */
[C---:B---3--:R-:W-:Y:S01]  /*8b10*/  IMAD.WIDE R188, R0.reuse, 0x4, R236 ;  /* 0x0000000400bc7825 */ /* 0x048fe200078e02ec */
[----:B------:R1:W-:Y:S04]  /*8b20*/  STL.64 [R1+0x238], R242 ;  /* 0x000238f201007387 */ /* 0x0003e80000100a00 */
[----:B------:R1:W-:Y:S01]  /*8b30*/  LDGSTS.E [R2+0x2800], desc[UR8][R242.64], !P2 ;  /* 0x02800000f2027fae */ /* 0x0003e2000d121848 */
[----:B--2---:R-:W-:Y:S01]  /*8b40*/  IMAD.WIDE R16, R0, 0x4, R238 ;  /* 0x0000000400107825 */ /* 0x004fe200078e02ee */
[----:B------:R-:W-:Y:S02]  /*8b50*/  IADD3 R0, R241, -0x1d, RZ ;  /* 0xffffffe3f1007810 */ /* 0x000fe40007ffe0ff */
[----:B------:R2:W-:Y:S01]  /*8b60*/  STL.64 [R1+0x230], R224 ;  /* 0x000230e001007387 */ /* 0x0005e20000100a00 */
[----:B------:R-:W-:Y:S01]  /*8b70*/  VIADD R241, R240, 0xfffffff9 ;  /* 0xfffffff9f0f17836 */ /* 0x000fe20000000000 */
[----:B------:R-:W-:-:S02]  /*8b80*/  ISETP.GE.U32.AND P6, PT, R0, 0x7fffffc4, PT ;  /* 0x7fffffc40000780c */ /* 0x000fc40003fc6070 */
[----:B------:R2:W-:Y:S01]  /*8b90*/  LDGSTS.E [R2+0x2880], desc[UR8][R224.64], !P2 ;  /* 0x02880000e0027fae */ /* 0x0005e2000d121848 */
[----:B------:R-:W-:Y:S02]  /*8ba0*/  IMAD R0, R4, 0x1c, RZ ;  /* 0x0000001c04007824 */ /* 0x000fe400078e02ff */
[C---:B-1----:R-:W-:Y:S01]  /*8bb0*/  IMAD.WIDE R242, R3.reuse, 0x4, R232 ;  /* 0x0000000403f27825 */ /* 0x042fe200078e02e8 */
[----:B------:R1:W-:Y:S04]  /*8bc0*/  STL.64 [R1+0x228], R188 ;  /* 0x000228bc01007387 */ /* 0x0003e80000100a00 */
[----:B------:R1:W-:Y:S01]  /*8bd0*/  LDGSTS.E [R2+0x2900], desc[UR8][R188.64], !P2 ;  /* 0x02900000bc027fae */ /* 0x0003e2000d121848 */
[----:B--2---:R-:W-:-:S03]  /*8be0*/  IMAD.WIDE R224, R3, 0x4, R234 ;  /* 0x0000000403e07825 */ /* 0x004fc600078e02ea */
[----:B------:R2:W-:Y:S04]  /*8bf0*/  STL.64 [R1+0x220], R16 ;  /* 0x0002201001007387 */ /* 0x0005e80000100a00 */
[----:B------:R2:W-:Y:S01]  /*8c00*/  LDGSTS.E [R2+0x2980], desc[UR8][R16.64], !P2 ;  /* 0x0298000010027fae */ /* 0x0005e2000d121848 */
[----:B-1----:R-:W-:-:S03]  /*8c10*/  IMAD.WIDE R188, R3, 0x4, R236 ;  /* 0x0000000403bc7825 */ /* 0x002fc600078e02ec */
[----:B------:R1:W-:Y:S04]  /*8c20*/  STL.64 [R1+0x1f8], R242 ;  /* 0x0001f8f201007387 */ /* 0x0003e80000100a00 */
[----:B------:R1:W-:Y:S01]  /*8c30*/  LDGSTS.E [R2+0x3000], desc[UR8][R242.64], !P1 ;  /* 0x03000000f2027fae */ /* 0x0003e2000c921848 */
[----:B--2---:R-:W-:-:S03]  /*8c40*/  IMAD.WIDE R16, R3, 0x4, R238 ;  /* 0x0000000403107825 */ /* 0x004fc600078e02ee */
[----:B------:R2:W-:Y:S01]  /*8c50*/  STL.64 [R1+0x1f0], R224 ;  /* 0x0001f0e001007387 */ /* 0x0005e20000100a00 */
[----:B------:R-:W-:-:S03]  /*8c60*/  VIADD R3, R240, 0xfffffffc ;  /* 0xfffffffcf0037836 */ /* 0x000fc60000000000 */
[----:B------:R2:W-:Y:S01]  /*8c70*/  LDGSTS.E [R2+0x3080], desc[UR8][R224.64], !P1 ;  /* 0x03080000e0027fae */ /* 0x0005e2000c921848 */
[----:B-1----:R-:W-:-:S03]  /*8c80*/  IMAD.WIDE R242, R0, 0x4, R232 ;  /* 0x0000000400f27825 */ /* 0x002fc600078e02e8 */
[----:B------:R1:W-:Y:S01]  /*8c90*/  STL.64 [R1+0x1e8], R188 ;  /* 0x0001e8bc01007387 */ /* 0x0003e20000100a00 */
[----:B------:R-:W-:Y:S02]  /*8ca0*/  ISETP.GE.U32.AND P2, PT, R3, 0x7fffffdd, PT ;  /* 0x7fffffdd0300780c */ /* 0x000fe40003f46070 */
[----:B------:R-:W-:Y:S01]  /*8cb0*/  LOP3.LUT R3, R250, 0x20, RZ, 0x3c, !PT ;  /* 0x00000020fa037812 */ /* 0x000fe200078e3cff */
[----:B------:R1:W-:Y:S03]  /*8cc0*/  LDGSTS.E [R2+0x3100], desc[UR8][R188.64], !P1 ;  /* 0x03100000bc027fae */ /* 0x0003e6000c921848 */
[----:B------:R-:W-:Y:S01]  /*8cd0*/  IADD3 R3, R3, UR4, RZ ;  /* 0x0000000403037c10 */ /* 0x000fe2000fffe0ff */
[----:B------:R3:W-:Y:S01]  /*8ce0*/  STL.64 [R1+0x1e0], R16 ;  /* 0x0001e01001007387 */ /* 0x0007e20000100a00 */
[----:B--2---:R-:W-:-:S03]  /*8cf0*/  IMAD.WIDE R224, R0, 0x4, R234 ;  /* 0x0000000400e07825 */ /* 0x004fc600078e02ea */
[----:B------:R3:W-:Y:S01]  /*8d00*/  LDGSTS.E [R2+0x3180], desc[UR8][R16.64], !P1 ;  /* 0x0318000010027fae */ /* 0x0007e2000c921848 */
[----:B------:R-:W-:Y:S01]  /*8d10*/  ISETP.GE.U32.AND P1, PT, R241, 0x7fffffda, PT ;  /* 0x7fffffdaf100780c */ /* 0x000fe20003f26070 */
[----:B------:R-:W-:Y:S02]  /*8d20*/  VIADD R241, R240, 0xfffffff8 ;  /* 0xfffffff8f0f17836 */ /* 0x000fe40000000000 */
[----:B------:R2:W-:Y:S01]  /*8d30*/  STL.64 [R1+0x1b8], R242 ;  /* 0x0001b8f201007387 */ /* 0x0005e20000100a00 */
[----:B-1----:R-:W-:-:S03]  /*8d40*/  IMAD.WIDE R188, R0, 0x4, R236 ;  /* 0x0000000400bc7825 */ /* 0x002fc600078e02ec */
[----:B------:R2:W-:Y:S01]  /*8d50*/  LDGSTS.E [R2+0x3800], desc[UR8][R242.64], !P6 ;  /* 0x03800000f2027fae */ /* 0x0005e2000f121848 */
[----:B---3--:R-:W-:-:S03]  /*8d60*/  IMAD.WIDE R16, R0, 0x4, R238 ;  /* 0x0000000400107825 */ /* 0x008fc600078e02ee */
[----:B------:R1:W-:Y:S01]  /*8d70*/  STL.64 [R1+0x1b0], R224 ;  /* 0x0001b0e001007387 */ /* 0x0003e20000100a00 */
[----:B------:R-:W-:-:S03]  /*8d80*/  IMAD R0, R4, 0x5, RZ ;  /* 0x0000000504007824 */ /* 0x000fc600078e02ff */
[----:B------:R1:W-:Y:S01]  /*8d90*/  LDGSTS.E [R2+0x3880], desc[UR8][R224.64], !P6 ;  /* 0x03880000e0027fae */ /* 0x0003e2000f121848 */
[----:B--2---:R-:W2:Y:S03]  /*8da0*/  LDC R242, c[0x0][0x230] ;  /* 0x00008c00fff27b82 */ /* 0x004ea60000000800 */
[----:B------:R3:W-:Y:S04]  /*8db0*/  STL.64 [R1+0x1a8], R188 ;  /* 0x0001a8bc01007387 */ /* 0x0007e80000100a00 */
[----:B------:R3:W-:Y:S01]  /*8dc0*/  LDGSTS.E [R2+0x3900], desc[UR8][R188.64], !P6 ;  /* 0x03900000bc027fae */ /* 0x0007e2000f121848 */
[----:B------:R-:W4:Y:S01]  /*8dd0*/  LDC R243, c[0x0][0x230] ;  /* 0x00008c00fff37b82 */ /* 0x000f220000000800 */
[----:B-1----:R-:W-:-:S02]  /*8de0*/  IMAD.WIDE R224, R4, 0x4, R234 ;  /* 0x0000000404e07825 */ /* 0x002fc400078e02ea */
[----:B------:R1:W-:Y:S04]  /*8df0*/  STL.64 [R1+0x1a0], R16 ;  /* 0x0001a01001007387 */ /* 0x0003e80000100a00 */
[----:B------:R1:W-:Y:S01]  /*8e00*/  LDGSTS.E [R2+0x3980], desc[UR8][R16.64], !P6 ;  /* 0x0398000010027fae */ /* 0x0003e2000f121848 */
[----:B---3--:R-:W-:-:S03]  /*8e10*/  IMAD.WIDE R188, R4, 0x4, R236 ;  /* 0x0000000404bc7825 */ /* 0x008fc600078e02ec */
[----:B------:R3:W-:Y:S04]  /*8e20*/  STL.64 [R1+0x358], R244 ;  /* 0x000358f401007387 */ /* 0x0007e80000100a00 */
[----:B------:R3:W-:Y:S01]  /*8e30*/  LDGSTS.E [R3+0x200], desc[UR8][R244.64], !P3 ;  /* 0x00200000f4037fae */ /* 0x0007e2000d921848 */
[----:B-1----:R-:W-:-:S03]  /*8e40*/  IMAD.WIDE R16, R4, 0x4, R238 ;  /* 0x0000000404107825 */ /* 0x002fc600078e02ee */
        /* <DEDUP_REMOVED lines=8> */
[----:B------:R-:W-:Y:S01]  /*8ed0*/  ISETP.GE.U32.AND P3, PT, R241, 0x7fffffd9, PT ;  /* 0x7fffffd9f100780c */ /* 0x000fe20003f66070 */
[----:B------:R-:W-:Y:S02]  /*8ee0*/  IMAD R241, R4, 0x9, RZ ;  /* 0x0000000904f17824 */ /* 0x000fe400078e02ff */
[C---:B---3--:R-:W-:Y:S01]  /*8ef0*/  IMAD.WIDE R188, R0.reuse, 0x4, R236 ;  /* 0x0000000400bc7825 */ /* 0x048fe200078e02ec */
[----:B------:R3:W-:Y:S03]  /*8f00*/  LDGSTS.E [R3+0xa00], desc[UR8][R244.64], !P0 ;  /* 0x00a00000f4037fae */ /* 0x0007e6000c121848 */
[C---:B------:R-:W-:Y:S01]  /*8f10*/  IMAD.WIDE R246, R241.reuse, 0x4, R232 ;  /* 0x00000004f1f67825 */ /* 0x040fe200078e02e8 */
[----:B------:R5:W-:Y:S03]  /*8f20*/  LDGSTS.E [R3+0xa80], desc[UR8][R224.64], !P0 ;  /* 0x00a80000e0037fae */ /* 0x000be6000c121848 */
[----:B-1----:R-:W-:Y:S01]  /*8f30*/  IMAD.WIDE R16, R0, 0x4, R238 ;  /* 0x0000000400107825 */ /* 0x002fe200078e02ee */
[----:B------:R3:W-:Y:S03]  /*8f40*/  STL.64 [R1+0x318], R244 ;  /* 0x000318f401007387 */ /* 0x0007e60000100a00 */
[----:B------:R-:W-:Y:S01]  /*8f50*/  VIADD R0, R240, 0xfffffff2 ;  /* 0xfffffff2f0007836 */ /* 0x000fe20000000000 */
[----:B------:R1:W-:Y:S04]  /*8f60*/  LDGSTS.E [R3+0xb00], desc[UR8][R188.64], !P0 ;  /* 0x00b00000bc037fae */ /* 0x0003e8000c121848 */
[----:B------:R2:W-:Y:S01]  /*8f70*/  LDGSTS.E [R3+0xb80], desc[UR8][R16.64], !P0 ;  /* 0x00b8000010037fae */ /* 0x0005e2000c121848 */
[----:B------:R-:W-:Y:S01]  /*8f80*/  ISETP.GE.U32.AND P0, PT, R0, 0x7fffffd3, PT ;  /* 0x7fffffd30000780c */ /* 0x000fe20003f06070 */
[----:B------:R-:W-:Y:S01]  /*8f90*/  IMAD R0, R4, 0xd, RZ ;  /* 0x0000000d04007824 */ /* 0x000fe200078e02ff */
[----:B---3--:R-:W3:Y:S01]  /*8fa0*/  LDC R244, c[0x0][0x230] ;  /* 0x00008c00fff47b82 */ /* 0x008ee20000000800 */
[----:B------:R5:W-:Y:S04]  /*8fb0*/  STL.64 [R1+0x310], R224 ;  /* 0x000310e001007387 */ /* 0x000be80000100a00 */
[----:B------:R1:W-:Y:S04]  /*8fc0*/  STL.64 [R1+0x308], R188 ;  /* 0x000308bc01007387 */ /* 0x0003e80000100a00 */
[----:B------:R2:W-:Y:S01]  /*8fd0*/  STL.64 [R1+0x300], R16 ;  /* 0x0003001001007387 */ /* 0x0005e20000100a00 */
[----:B-----5:R-:W-:-:S03]  /*8fe0*/  IMAD.WIDE R224, R241, 0x4, R234 ;  /* 0x00000004f1e07825 */ /* 0x020fc600078e02ea */
[----:B------:R5:W-:Y:S01]  /*8ff0*/  STL.64 [R1+0x2d8], R246 ;  /* 0x0002d8f601007387 */ /* 0x000be20000100a00 */
[----:B-1----:R-:W-:-:S03]  /*9000*/  IMAD.WIDE R188, R241, 0x4, R236 ;  /* 0x00000004f1bc7825 */ /* 0x002fc600078e02ec */
[----:B------:R5:W-:Y:S01]  /*9010*/  LDGSTS.E [R3+0x1200], desc[UR8][R246.64], !P5 ;  /* 0x01200000f6037fae */ /* 0x000be2000e921848 */
[----:B--2---:R-:W-:Y:S01]  /*9020*/  IMAD.WIDE R16, R241, 0x4, R238 ;  /* 0x00000004f1107825 */ /* 0x004fe200078e02ee */
[----:B------:R-:W-:Y:S02]  /*9030*/  IADD3 R241, R242, -0x12, RZ ;  /* 0xffffffeef2f17810 */ /* 0x000fe40007ffe0ff */
[----:B------:R1:W-:Y:S01]  /*9040*/  STL.64 [R1+0x2d0], R224 ;  /* 0x0002d0e001007387 */ /* 0x0003e20000100a00 */
[----:B------:R-:W2:Y:S03]  /*9050*/  LDC R242, c[0x0][0x230] ;  /* 0x00008c00fff27b82 */ /* 0x000ea60000000800 */
[----:B------:R1:W-:Y:S01]  /*9060*/  LDGSTS.E [R3+0x1280], desc[UR8][R224.64], !P5 ;  /* 0x01280000e0037fae */ /* 0x0003e2000e921848 */
[----:B-----5:R-:W-:-:S03]  /*9070*/  IMAD.WIDE R246, R0, 0x4, R232 ;  /* 0x0000000400f67825 */ /* 0x020fc600078e02e8 */
[----:B------:R5:W-:Y:S04]  /*9080*/  STL.64 [R1+0x2c8], R188 ;  /* 0x0002c8bc01007387 */ /* 0x000be80000100a00 */
[----:B------:R5:W-:Y:S01]  /*9090*/  LDGSTS.E [R3+0x1300], desc[UR8][R188.64], !P5 ;  /* 0x01300000bc037fae */ /* 0x000be2000e921848 */
[----:B-1----:R-:W-:-:S03]  /*90a0*/  IMAD.WIDE R224, R0, 0x4, R234 ;  /* 0x0000000400e07825 */ /* 0x002fc600078e02ea */
[----:B------:R1:W-:Y:S04]  /*90b0*/  STL.64 [R1+0x2c0], R16 ;  /* 0x0002c01001007387 */ /* 0x0003e80000100a00 */
[----:B------:R1:W-:Y:S01]  /*90c0*/  LDGSTS.E [R3+0x1380], desc[UR8][R16.64], !P5 ;  /* 0x0138000010037fae */ /* 0x0003e2000e921848 */
[----:B------:R-:W-:Y:S01]  /*90d0*/  ISETP.GE.U32.AND P5, PT, R241, 0x7fffffcf, PT ;  /* 0x7fffffcff100780c */ /* 0x000fe20003fa6070 */
[----:B------:R-:W-:Y:S02]  /*90e0*/  IMAD R241, R4, 0x11, RZ ;  /* 0x0000001104f17824 */ /* 0x000fe400078e02ff */
[C---:B-----5:R-:W-:Y:S01]  /*90f0*/  IMAD.WIDE R188, R0.reuse, 0x4, R236 ;  /* 0x0000000400bc7825 */ /* 0x060fe200078e02ec */
[----:B------:R5:W-:Y:S04]  /*9100*/  LDGSTS.E [R3+0x1a00], desc[UR8][R246.64], !P0 ;  /* 0x01a00000f6037fae */ /* 0x000be8000c121848 */
[----:B------:R3:W-:Y:S01]  /*9110*/  LDGSTS.E [R3+0x1a80], desc[UR8][R224.64], !P0 ;  /* 0x01a80000e0037fae */ /* 0x0007e2000c121848 */
[----:B-1----:R-:W-:-:S03]  /*9120*/  IMAD.WIDE R16, R0, 0x4, R238 ;  /* 0x0000000400107825 */ /* 0x002fc600078e02ee */
[----:B------:R1:W-:Y:S01]  /*9130*/  LDGSTS.E [R3+0x1b00], desc[UR8][R188.64], !P0 ;  /* 0x01b00000bc037fae */ /* 0x0003e2000c121848 */
[----:B----4-:R-:W-:-:S03]  /*9140*/  VIADD R0, R243, 0xffffffea ;  /* 0xffffffeaf3007836 */ /* 0x010fc60000000000 */
[----:B------:R4:W-:Y:S02]  /*9150*/  LDGSTS.E [R3+0x1b80], desc[UR8][R16.64], !P0 ;  /* 0x01b8000010037fae */ /* 0x0009e4000c121848 */
[----:B------:R-:W-:Y:S02]  /*9160*/  ISETP.GE.U32.AND P0, PT, R0, 0x7fffffcb, PT ;  /* 0x7fffffcb0000780c */ /* 0x000fe40003f06070 */
[----:B------:R5:W-:Y:S01]  /*9170*/  STL.64 [R1+0x298], R246 ;  /* 0x000298f601007387 */ /* 0x000be20000100a00 */
[----:B------:R-:W-:-:S03]  /*9180*/  IMAD R0, R4, 0x15, RZ ;  /* 0x0000001504007824 */ /* 0x000fc600078e02ff */
[----:B------:R3:W-:Y:S04]  /*9190*/  STL.64 [R1+0x290], R224 ;  /* 0x000290e001007387 */ /* 0x0007e80000100a00 */
[----:B------:R1:W-:Y:S01]  /*91a0*/  STL.64 [R1+0x288], R188 ;  /* 0x000288bc01007387 */ /* 0x0003e20000100a00 */
[----:B-----5:R-:W-:-:S03]  /*91b0*/  IMAD.WIDE R246, R241, 0x4, R232 ;  /* 0x00000004f1f67825 */ /* 0x020fc600078e02e8 */
[----:B------:R4:W-:Y:S01]  /*91c0*/  STL.64 [R1+0x280], R16 ;  /* 0x0002801001007387 */ /* 0x0009e20000100a00 */
[----:B---3--:R-:W-:-:S03]  /*91d0*/  IMAD.WIDE R224, R241, 0x4, R234 ;  /* 0x00000004f1e07825 */ /* 0x008fc600078e02ea */
[----:B------:R-:W-:Y:S01]  /*91e0*/  STL.64 [R1+0x258], R246 ;  /* 0x000258f601007387 */ /* 0x000fe20000100a00 */
[----:B-1----:R-:W-:-:S03]  /*91f0*/  IMAD.WIDE R188, R241, 0x4, R236 ;  /* 0x00000004f1bc7825 */ /* 0x002fc600078e02ec */
[----:B------:R-:W-:Y:S01]  /*9200*/  LDGSTS.E [R3+0x2200], desc[UR8][R246.64], !P5 ;  /* 0x02200000f6037fae */ /* 0x000fe2000e921848 */
[----:B----4-:R-:W-:-:S03]  /*9210*/  IMAD.WIDE R16, R241, 0x4, R238 ;  /* 0x00000004f1107825 */ /* 0x010fc600078e02ee */
[----:B------:R1:W-:Y:S01]  /*9220*/  STL.64 [R1+0x250], R224 ;  /* 0x000250e001007387 */ /* 0x0003e20000100a00 */
[----:B------:R-:W-:-:S03]  /*9230*/  VIADD R241, R244, 0xffffffe6 ;  /* 0xffffffe6f4f17836 */ /* 0x000fc60000000000 */
[----:B------:R1:W-:Y:S01]  /*9240*/  LDGSTS.E [R3+0x2280], desc[UR8][R224.64], !P5 ;  /* 0x02280000e0037fae */ /* 0x0003e2000e921848 */
[----:B------:R-:W-:-:S03]  /*9250*/  IMAD.WIDE R244, R0, 0x4, R232 ;  /* 0x0000000400f47825 */ /* 0x000fc600078e02e8 */
        /* <DEDUP_REMOVED lines=8> */
[----:B------:R3:W-:Y:S04]  /*92e0*/  LDGSTS.E [R3+0x2a00], desc[UR8][R244.64], !P0 ;  /* 0x02a00000f4037fae */ /* 0x0007e8000c121848 */
[----:B------:R4:W-:Y:S01]  /*92f0*/  LDGSTS.E [R3+0x2a80], desc[UR8][R224.64], !P0 ;  /* 0x02a80000e0037fae */ /* 0x0009e2000c121848 */
[----:B-1----:R-:W-:Y:S01]  /*9300*/  IMAD.WIDE R16, R0, 0x4, R238 ;  /* 0x0000000400107825 */ /* 0x002fe200078e02ee */
[----:B--2---:R-:W-:-:S02]  /*9310*/  IADD3 R0, R242, -0x1e, RZ ;  /* 0xffffffe2f2007810 */ /* 0x004fc40007ffe0ff */
[----:B------:R1:W-:Y:S01]  /*9320*/  LDGSTS.E [R3+0x2b00], desc[UR8][R188.64], !P0 ;  /* 0x02b00000bc037fae */ /* 0x0003e2000c121848 */
[----:B------:R-:W-:-:S03]  /*9330*/  IMAD.WIDE R242, R241, 0x4, R232 ;  /* 0x00000004f1f27825 */ /* 0x000fc600078e02e8 */
[----:B------:R2:W-:Y:S01]  /*9340*/  LDGSTS.E [R3+0x2b80], desc[UR8][R16.64], !P0 ;  /* 0x02b8000010037fae */ /* 0x0005e2000c121848 */
[----:B------:R-:W-:Y:S01]  /*9350*/  ISETP.GE.U32.AND P0, PT, R0, 0x7fffffc3, PT ;  /* 0x7fffffc30000780c */ /* 0x000fe20003f06070 */
[----:B------:R-:W-:Y:S02]  /*9360*/  IMAD R0, R4, 0x1d, RZ ;  /* 0x0000001d04007824 */ /* 0x000fe400078e02ff */
[----:B------:R3:W-:Y:S04]  /*9370*/  STL.64 [R1+0x218], R244 ;  /* 0x000218f401007387 */ /* 0x0007e80000100a00 */
[----:B------:R4:W-:Y:S04]  /*9380*/  STL.64 [R1+0x210], R224 ;  /* 0x000210e001007387 */ /* 0x0009e80000100a00 */
[----:B------:R1:W-:Y:S04]  /*9390*/  STL.64 [R1+0x208], R188 ;  /* 0x000208bc01007387 */ /* 0x0003e80000100a00 */
[----:B------:R2:W-:Y:S01]  /*93a0*/  STL.64 [R1+0x200], R16 ;  /* 0x0002001001007387 */ /* 0x0005e20000100a00 */
[----:B---3--:R-:W3:Y:S01]  /*93b0*/  LDC R244, c[0x0][0x230] ;  /* 0x00008c00fff47b82 */ /* 0x008ee20000000800 */
[----:B----4-:R-:W-:-:S02]  /*93c0*/  IMAD.WIDE R224, R241, 0x4, R234 ;  /* 0x00000004f1e07825 */ /* 0x010fc400078e02ea */
[----:B------:R4:W-:Y:S02]  /*93d0*/  STL.64 [R1+0x1d8], R242 ;  /* 0x0001d8f201007387 */ /* 0x0009e40000100a00 */
[C---:B-1----:R-:W-:Y:S02]  /*93e0*/  IMAD.WIDE R188, R241.reuse, 0x4, R236 ;  /* 0x00000004f1bc7825 */ /* 0x042fe400078e02ec */
[----:B------:R4:W-:Y:S01]  /*93f0*/  LDGSTS.E [R3+0x3200], desc[UR8][R242.64], !P5 ;  /* 0x03200000f2037fae */ /* 0x0009e2000e921848 */
[----:B------:R-:W1:Y:S01]  /*9400*/  LDC R245, c[0x0][0x230] ;  /* 0x00008c00fff57b82 */ /* 0x000e620000000800 */
[----:B--2---:R-:W-:Y:S02]  /*9410*/  IMAD.WIDE R16, R241, 0x4, R238 ;  /* 0x00000004f1107825 */ /* 0x004fe400078e02ee */
[----:B------:R2:W-:Y:S02]  /*9420*/  STL.64 [R1+0x1d0], R224 ;  /* 0x0001d0e001007387 */ /* 0x0005e40000100a00 */
[----:B------:R-:W-:-:S02]  /*9430*/  VIADD R241, R240, 0xfffffff5 ;  /* 0xfffffff5f0f17836 */ /* 0x000fc40000000000 */
[----:B------:R2:W-:Y:S01]  /*9440*/  LDGSTS.E [R3+0x3280], desc[UR8][R224.64], !P5 ;  /* 0x03280000e0037fae */ /* 0x0005e2000e921848 */
[----:B----4-:R-:W-:-:S03]  /*9450*/  IMAD.WIDE R242, R0, 0x4, R232 ;  /* 0x0000000400f27825 */ /* 0x010fc600078e02e8 */
[----:B------:R4:W-:Y:S01]  /*9460*/  STL.64 [R1+0x1c8], R188 ;  /* 0x0001c8bc01007387 */ /* 0x0009e20000100a00 */
[----:B------:R-:W-:Y:S01]  /*9470*/  ISETP.GE.U32.AND P6, PT, R241, 0x7fffffd6, PT ;  /* 0x7fffffd6f100780c */ /* 0x000fe20003fc6070 */
[----:B------:R-:W-:Y:S02]  /*9480*/  IMAD.SHL.U32 R241, R4, 0x2, RZ ;  /* 0x0000000204f17824 */ /* 0x000fe400078e00ff */
[----:B------:R4:W-:Y:S01]  /*9490*/  LDGSTS.E [R3+0x3300], desc[UR8][R188.64], !P5 ;  /* 0x03300000bc037fae */ /* 0x0009e2000e921848 */
[----:B--2---:R-:W-:-:S03]  /*94a0*/  IMAD.WIDE R224, R0, 0x4, R234 ;  /* 0x0000000400e07825 */ /* 0x004fc600078e02ea */
[----:B------:R2:W-:Y:S01]  /*94b0*/  STL.64 [R1+0x1c0], R16 ;  /* 0x0001c01001007387 */ /* 0x0005e20000100a00 */
[----:B------:R-:W-:-:S03]  /*94c0*/  IMAD.WIDE R246, R241, 0x4, R232 ;  /* 0x00000004f1f67825 */ /* 0x000fc600078e02e8 */
[----:B------:R2:W-:Y:S01]  /*94d0*/  LDGSTS.E [R3+0x3380], desc[UR8][R16.64], !P5 ;  /* 0x0338000010037fae */ /* 0x0005e2000e921848 */
[----:B------:R-:W-:-:S03]  /*94e0*/  ISETP.GT.AND P5, PT, R252, 0x1f, PT ;  /* 0x0000001ffc00780c */ /* 0x000fc60003fa4270 */
[----:B------:R5:W-:Y:S01]  /*94f0*/  STL.64 [R1+0x198], R242 ;  /* 0x000198f201007387 */ /* 0x000be20000100a00 */
[----:B----4-:R-:W-:-:S03]  /*9500*/  IMAD.WIDE R188, R0, 0x4, R236 ;  /* 0x0000000400bc7825 */ /* 0x010fc600078e02ec */
[----:B------:R5:W-:Y:S01]  /*9510*/  LDGSTS.E [R3+0x3a00], desc[UR8][R242.64], !P0 ;  /* 0x03a00000f2037fae */ /* 0x000be2000c121848 */
[----:B--2---:R-:W-:-:S03]  /*9520*/  IMAD.WIDE R16, R0, 0x4, R238 ;  /* 0x0000000400107825 */ /* 0x004fc600078e02ee */
[----:B------:R2:W-:Y:S01]  /*9530*/  LDGSTS.E [R3+0x3a80], desc[UR8][R224.64], !P0 ;  /* 0x03a80000e0037fae */ /* 0x0005e2000c121848 */
[----:B------:R-:W-:Y:S01]  /*9540*/  VIADD R0, R240, 0xfffffff4 ;  /* 0xfffffff4f0007836 */ /* 0x000fe20000000000 */
[----:B------:R-:W-:Y:S02]  /*9550*/  LOP3.LUT R240, R250, 0x40, RZ, 0x3c, !PT ;  /* 0x00000040faf07812 */ /* 0x000fe400078e3cff */
[----:B------:R4:W-:Y:S01]  /*9560*/  LDGSTS.E [R3+0x3b00], desc[UR8][R188.64], !P0 ;  /* 0x03b00000bc037fae */ /* 0x0009e2000c121848 */
[----:B-----5:R-:W5:Y:S01]  /*9570*/  LDC R243, c[0x0][0x230] ;  /* 0x00008c00fff37b82 */ /* 0x020f620000000800 */
[----:B------:R-:W-:Y:S02]  /*9580*/  IMAD R242, R4, 0x6, RZ ;  /* 0x0000000604f27824 */ /* 0x000fe400078e02ff */
[----:B------:R3:W-:Y:S01]  /*9590*/  LDGSTS.E [R3+0x3b80], desc[UR8][R16.64], !P0 ;  /* 0x03b8000010037fae */ /* 0x0007e2000c121848 */
[----:B------:R-:W-:Y:S01]  /*95a0*/  ISETP.GE.U32.AND P0, PT, R0, 0x7fffffd5, PT ;  /* 0x7fffffd50000780c */ /* 0x000fe20003f06070 */
[----:B------:R-:W-:Y:S01]  /*95b0*/  VIADD R240, R240, UR4 ;  /* 0x00000004f0f07c36 */ /* 0x000fe20008000000 */
[----:B------:R-:W-:Y:S01]  /*95c0*/  SEL R0, RZ, 0x4, !P5 ;  /* 0x00000004ff007807 */ /* 0x000fe20006800000 */
[----:B------:R2:W-:Y:S01]  /*95d0*/  STL.64 [R1+0x190], R224 ;  /* 0x000190e001007387 */ /* 0x0005e20000100a00 */
[----:B------:R-:W-:-:S03]  /*95e0*/  ISETP.GE.AND P5, PT, R251, UR5, PT ;  /* 0x00000005fb007c0c */ /* 0x000fc6000bfa6270 */
[----:B------:R4:W-:Y:S01]  /*95f0*/  STL.64 [R1+0x188], R188 ;  /* 0x000188bc01007387 */ /* 0x0009e20000100a00 */
[----:B------:R-:W-:-:S03]  /*9600*/  SEL R0, R0, RZ, !P5 ;  /* 0x000000ff00007207 */ /* 0x000fc60006800000 */
[----:B------:R3:W-:Y:S01]  /*9610*/  STL.64 [R1+0x180], R16 ;  /* 0x0001801001007387 */ /* 0x0007e20000100a00 */
[----:B------:R-:W-:Y:S01]  /*9620*/  ISETP.NE.U32.AND P5, PT, R0, RZ, PT ;  /* 0x000000ff0000720c */ /* 0x000fe20003fa5070 */
[----:B------:R-:W-:Y:S02]  /*9630*/  IMAD R0, R4, 0xa, RZ ;  /* 0x0000000a04007824 */ /* 0x000fe400078e02ff */
[C---:B--2---:R-:W-:Y:S01]  /*9640*/  IMAD.WIDE R224, R241.reuse, 0x4, R234 ;  /* 0x00000004f1e07825 */ /* 0x044fe200078e02ea */
[----:B------:R2:W-:Y:S03]  /*9650*/  STL.64 [R1+0x178], R246 ;  /* 0x000178f601007387 */ /* 0x0005e60000100a00 */
[C---:B----4-:R-:W-:Y:S01]  /*9660*/  IMAD.WIDE R188, R241.reuse, 0x4, R236 ;  /* 0x00000004f1bc7825 */ /* 0x050fe200078e02ec */
[----:B------:R2:W-:Y:S03]  /*9670*/  LDGSTS.E [R240+0x400], desc[UR8][R246.64], !P4 ;  /* 0x00400000f6f07fae */ /* 0x0005e6000e121848 */
[----:B---3--:R-:W-:Y:S01]  /*9680*/  IMAD.WIDE R16, R241, 0x4, R238 ;  /* 0x00000004f1107825 */ /* 0x008fe200078e02ee */
[----:B------:R3:W-:Y:S01]  /*9690*/  STL.64 [R1+0x170], R224 ;  /* 0x000170e001007387 */ /* 0x0007e20000100a00 */
[----:B-----5:R-:W-:-:S02]  /*96a0*/  IADD3 R241, R243, -0xf, RZ ;  /* 0xfffffff1f3f17810 */ /* 0x020fc40007ffe0ff */
[----:B------:R-:W4:Y:S01]  /*96b0*/  LDC R243, c[0x0][0x230] ;  /* 0x00008c00fff37b82 */ /* 0x000f220000000800 */
[----:B------:R3:W-:Y:S01]  /*96c0*/  LDGSTS.E [R240+0x480], desc[UR8][R224.64], !P4 ;  /* 0x00480000e0f07fae */ /* 0x0007e2000e121848 */
[----:B--2---:R-:W-:-:S03]  /*96d0*/  IMAD.WIDE R246, R242, 0x4, R232 ;  /* 0x00000004f2f67825 */ /* 0x004fc600078e02e8 */
[----:B------:R2:W-:Y:S04]  /*96e0*/  STL.64 [R1+0x168], R188 ;  /* 0x000168bc01007387 */ /* 0x0005e80000100a00 */
[----:B------:R2:W-:Y:S01]  /*96f0*/  LDGSTS.E [R240+0x500], desc[UR8][R188.64], !P4 ;  /* 0x00500000bcf07fae */ /* 0x0005e2000e121848 */
[----:B---3--:R-:W-:-:S03]  /*9700*/  IMAD.WIDE R224, R242, 0x4, R234 ;  /* 0x00000004f2e07825 */ /* 0x008fc600078e02ea */
[----:B------:R3:W-:Y:S04]  /*9710*/  STL.64 [R1+0x160], R16 ;  /* 0x0001601001007387 */ /* 0x0007e80000100a00 */
[----:B------:R3:W-:Y:S01]  /*9720*/  LDGSTS.E [R240+0x580], desc[UR8][R16.64], !P4 ;  /* 0x0058000010f07fae */ /* 0x0007e2000e121848 */
[----:B--2---:R-:W-:-:S03]  /*9730*/  IMAD.WIDE R188, R242, 0x4, R236 ;  /* 0x00000004f2bc7825 */ /* 0x004fc600078e02ec */
[----:B------:R2:W-:Y:S04]  /*9740*/  LDGSTS.E [R240+0xc00], desc[UR8][R246.64], !P1 ;  /* 0x00c00000f6f07fae */ /* 0x0005e8000c921848 */
[----:B------:R5:W-:Y:S01]  /*9750*/  LDGSTS.E [R240+0xc80], desc[UR8][R224.64], !P1 ;  /* 0x00c80000e0f07fae */ /* 0x000be2000c921848 */
[----:B---3--:R-:W-:-:S03]  /*9760*/  IMAD.WIDE R16, R242, 0x4, R238 ;  /* 0x00000004f2107825 */ /* 0x008fc600078e02ee */
[----:B------:R3:W-:Y:S01]  /*9770*/  LDGSTS.E [R240+0xd00], desc[UR8][R188.64], !P1 ;  /* 0x00d00000bcf07fae */ /* 0x0007e2000c921848 */
[----:B------:R-:W4:Y:S03]  /*9780*/  LDC R242, c[0x0][0x230] ;  /* 0x00008c00fff27b82 */ /* 0x000f260000000800 */
[----:B------:R2:W-:Y:S04]  /*9790*/  STL.64 [R1+0x138], R246 ;  /* 0x000138f601007387 */ /* 0x0005e80000100a00 */
[----:B------:R1:W-:Y:S01]  /*97a0*/  LDGSTS.E [R240+0xd80], desc[UR8][R16.64], !P1 ;  /* 0x00d8000010f07fae */ /* 0x0003e2000c921848 */
[----:B------:R-:W-:Y:S01]  /*97b0*/  ISETP.GE.U32.AND P1, PT, R241, 0x7fffffd2, PT ;  /* 0x7fffffd2f100780c */ /* 0x000fe20003f26070 */
[----:B------:R-:W-:-:S02]  /*97c0*/  IMAD R241, R4, 0xe, RZ ;  /* 0x0000000e04f17824 */ /* 0x000fc400078e02ff */
[----:B------:R5:W-:Y:S01]  /*97d0*/  STL.64 [R1+0x130], R224 ;  /* 0x000130e001007387 */ /* 0x000be20000100a00 */
[----:B--2---:R-:W-:-:S03]  /*97e0*/  IMAD.WIDE R246, R0, 0x4, R232 ;  /* 0x0000000400f67825 */ /* 0x004fc600078e02e8 */
[----:B------:R3:W-:Y:S04]  /*97f0*/  STL.64 [R1+0x128], R188 ;  /* 0x000128bc01007387 */ /* 0x0007e80000100a00 */
[----:B------:R1:W-:Y:S01]  /*9800*/  STL.64 [R1+0x120], R16 ;  /* 0x0001201001007387 */ /* 0x0003e20000100a00 */
[----:B-----5:R-:W-:-:S03]  /*9810*/  IMAD.WIDE R224, R0, 0x4, R234 ;  /* 0x0000000400e07825 */ /* 0x020fc600078e02ea */
[----:B------:R2:W-:Y:S01]  /*9820*/  STL.64 [R1+0x118], R246 ;  /* 0x000118f601007387 */ /* 0x0005e20000100a00 */
[----:B---3--:R-:W-:-:S03]  /*9830*/  IMAD.WIDE R188, R0, 0x4, R236 ;  /* 0x0000000400bc7825 */ /* 0x008fc600078e02ec */
[----:B------:R2:W-:Y:S01]  /*9840*/  LDGSTS.E [R240+0x1400], desc[UR8][R246.64], !P6 ;  /* 0x01400000f6f07fae */ /* 0x0005e2000f121848 */
[----:B-1----:R-:W-:-:S03]  /*9850*/  IMAD.WIDE R16, R0, 0x4, R238 ;  /* 0x0000000400107825 */ /* 0x002fc600078e02ee */
[----:B------:R1:W-:Y:S01]  /*9860*/  STL.64 [R1+0x110], R224 ;  /* 0x000110e001007387 */ /* 0x0003e20000100a00 */
[----:B------:R-:W-:-:S03]  /*9870*/  VIADD R0, R244, 0xffffffed ;  /* 0xffffffedf4007836 */ /* 0x000fc60000000000 */
[----:B------:R1:W-:Y:S01]  /*9880*/  LDGSTS.E [R240+0x1480], desc[UR8][R224.64], !P6 ;  /* 0x01480000e0f07fae */ /* 0x0003e2000f121848 */
[----:B------:R-:W3:Y:S03]  /*9890*/  LDC R244, c[0x0][0x230] ;  /* 0x00008c00fff47b82 */ /* 0x000ee60000000800 */
[----:B------:R5:W-:Y:S01]  /*98a0*/  STL.64 [R1+0x108], R188 ;  /* 0x000108bc01007387 */ /* 0x000be20000100a00 */
[----:B--2---:R-:W-:Y:S01]  /*98b0*/  IMAD.WIDE R246, R241, 0x4, R232 ;  /* 0x00000004f1f67825 */ /* 0x004fe200078e02e8 */
[----:B------:R-:W-:Y:S02]  /*98c0*/  ISETP.GE.U32.AND P4, PT, R0, 0x7fffffce, PT ;  /* 0x7fffffce0000780c */ /* 0x000fe40003f86070 */
[----:B------:R5:W-:Y:S01]  /*98d0*/  LDGSTS.E [R240+0x1500], desc[UR8][R188.64], !P6 ;  /* 0x01500000bcf07fae */ /* 0x000be2000f121848 */
[----:B------:R-:W-:-:S03]  /*98e0*/  IMAD R0, R4, 0x12, RZ ;  /* 0x0000001204007824 */ /* 0x000fc600078e02ff */
[----:B------:R2:W-:Y:S01]  /*98f0*/  STL.64 [R1+0x100], R16 ;  /* 0x0001001001007387 */ /* 0x0005e20000100a00 */
[----:B-1----:R-:W-:-:S03]  /*9900*/  IMAD.WIDE R224, R241, 0x4, R234 ;  /* 0x00000004f1e07825 */ /* 0x002fc600078e02ea */
[----:B------:R2:W-:Y:S01]  /*9910*/  LDGSTS.E [R240+0x1580], desc[UR8][R16.64], !P6 ;  /* 0x0158000010f07fae */ /* 0x0005e2000f121848 */
[----:B-----5:R-:W-:-:S03]  /*9920*/  IMAD.WIDE R188, R241, 0x4, R236 ;  /* 0x00000004f1bc7825 */ /* 0x020fc600078e02ec */
[----:B------:R1:W-:Y:S04]  /*9930*/  LDGSTS.E [R240+0x1c00], desc[UR8][R246.64], !P1 ;  /* 0x01c00000f6f07fae */ /* 0x0003e8000c921848 */
[----:B------:R5:W-:Y:S01]  /*9940*/  LDGSTS.E [R240+0x1c80], desc[UR8][R224.64], !P1 ;  /* 0x01c80000e0f07fae */ /* 0x000be2000c921848 */
[----:B--2---:R-:W-:-:S03]  /*9950*/  IMAD.WIDE R16, R241, 0x4, R238 ;  /* 0x00000004f1107825 */ /* 0x004fc600078e02ee */
[----:B------:R2:W-:Y:S01]  /*9960*/  LDGSTS.E [R240+0x1d00], desc[UR8][R188.64], !P1 ;  /* 0x01d00000bcf07fae */ /* 0x0005e2000c921848 */
[----:B------:R-:W-:-:S03]  /*9970*/  VIADD R241, R245, 0xffffffe9 ;  /* 0xffffffe9f5f17836 */ /* 0x000fc60000000000 */
[----:B------:R4:W-:Y:S01]  /*9980*/  LDGSTS.E [R240+0x1d80], desc[UR8][R16.64], !P1 ;  /* 0x01d8000010f07fae */ /* 0x0009e2000c921848 */
[----:B------:R-:W3:Y:S01]  /*9990*/  LDC R245, c[0x0][0x230] ;  /* 0x00008c00fff57b82 */ /* 0x000ee20000000800 */
[----:B------:R-:W-:Y:S02]  /*99a0*/  ISETP.GE.U32.AND P1, PT, R241, 0x7fffffca, PT ;  /* 0x7fffffcaf100780c */ /* 0x000fe40003f26070 */
[----:B------:R1:W-:Y:S01]  /*99b0*/  STL.64 [R1+0xf8], R246 ;  /* 0x0000f8f601007387 */ /* 0x0003e20000100a00 */
[----:B------:R-:W-:-:S03]  /*99c0*/  IMAD R241, R4, 0x16, RZ ;  /* 0x0000001604f17824 */ /* 0x000fc600078e02ff */
[----:B------:R5:W-:Y:S04]  /*99d0*/  STL.64 [R1+0xf0], R224 ;  /* 0x0000f0e001007387 */ /* 0x000be80000100a00 */
[----:B------:R2:W-:Y:S01]  /*99e0*/  STL.64 [R1+0xe8], R188 ;  /* 0x0000e8bc01007387 */ /* 0x0005e20000100a00 */
[----:B-1----:R-:W-:-:S03]  /*99f0*/  IMAD.WIDE R246, R0, 0x4, R232 ;  /* 0x0000000400f67825 */ /* 0x002fc600078e02e8 */
[----:B------:R4:W-:Y:S01]  /*9a00*/  STL.64 [R1+0xe0], R16 ;  /* 0x0000e01001007387 */ /* 0x0009e20000100a00 */
[----:B-----5:R-:W-:-:S03]  /*9a10*/  IMAD.WIDE R224, R0, 0x4, R234 ;  /* 0x0000000400e07825 */ /* 0x020fc600078e02ea */
[----:B------:R1:W-:Y:S01]  /*9a20*/  STL.64 [R1+0xd8], R246 ;  /* 0x0000d8f601007387 */ /* 0x0003e20000100a00 */
[----:B--2---:R-:W-:-:S03]  /*9a30*/  IMAD.WIDE R188, R0, 0x4, R236 ;  /* 0x0000000400bc7825 */ /* 0x004fc600078e02ec */
[----:B------:R1:W-:Y:S01]  /*9a40*/  LDGSTS.E [R240+0x2400], desc[UR8][R246.64], !P4 ;  /* 0x02400000f6f07fae */ /* 0x0003e2000e121848 */
[----:B----4-:R-:W-:Y:S01]  /*9a50*/  IMAD.WIDE R16, R0, 0x4, R238 ;  /* 0x0000000400107825 */ /* 0x010fe200078e02ee */
[----:B------:R-:W-:Y:S02]  /*9a60*/  IADD3 R0, R242, -0x1b, RZ ;  /* 0xffffffe5f2007810 */ /* 0x000fe40007ffe0ff */
[----:B------:R2:W-:Y:S04]  /*9a70*/  STL.64 [R1+0xd0], R224 ;  /* 0x0000d0e001007387 */ /* 0x0005e80000100a00 */
[----:B------:R2:W-:Y:S01]  /*9a80*/  LDGSTS.E [R240+0x2480], desc[UR8][R224.64], !P4 ;  /* 0x02480000e0f07fae */ /* 0x0005e2000e121848 */
[----:B-1----:R-:W-:-:S03]  /*9a90*/  IMAD.WIDE R246, R241, 0x4, R232 ;  /* 0x00000004f1f67825 */ /* 0x002fc600078e02e8 */
[----:B------:R1:W-:Y:S04]  /*9aa0*/  STL.64 [R1+0xc8], R188 ;  /* 0x0000c8bc01007387 */ /* 0x0003e80000100a00 */
[----:B------:R1:W-:Y:S01]  /*9ab0*/  LDGSTS.E [R240+0x2500], desc[UR8][R188.64], !P4 ;  /* 0x02500000bcf07fae */ /* 0x0003e2000e121848 */
[----:B--2---:R-:W-:-:S03]  /*9ac0*/  IMAD.WIDE R224, R241, 0x4, R234 ;  /* 0x00000004f1e07825 */ /* 0x004fc600078e02ea */
[----:B------:R2:W-:Y:S04]  /*9ad0*/  STL.64 [R1+0xc0], R16 ;  /* 0x0000c01001007387 */ /* 0x0005e80000100a00 */
[----:B------:R2:W-:Y:S01]  /*9ae0*/  LDGSTS.E [R240+0x2580], desc[UR8][R16.64], !P4 ;  /* 0x0258000010f07fae */ /* 0x0005e2000e121848 */
[----:B------:R-:W-:Y:S01]  /*9af0*/  ISETP.GE.U32.AND P4, PT, R0, 0x7fffffc6, PT ;  /* 0x7fffffc60000780c */ /* 0x000fe20003f86070 */
[----:B------:R-:W-:Y:S02]  /*9b00*/  IMAD R0, R4, 0x1a, RZ ;  /* 0x0000001a04007824 */ /* 0x000fe400078e02ff */
[C---:B-1----:R-:W-:Y:S01]  /*9b10*/  IMAD.WIDE R188, R241.reuse, 0x4, R236 ;  /* 0x00000004f1bc7825 */ /* 0x042fe200078e02ec */
[----:B------:R-:W-:Y:S04]  /*9b20*/  STL.64 [R1+0xb8], R246 ;  /* 0x0000b8f601007387 */ /* 0x000fe80000100a00 */
[----:B------:R-:W-:Y:S01]  /*9b30*/  LDGSTS.E [R240+0x2c00], desc[UR8][R246.64], !P1 ;  /* 0x02c00000f6f07fae */ /* 0x000fe2000c921848 */
[----:B--2---:R-:W-:-:S03]  /*9b40*/  IMAD.WIDE R16, R241, 0x4, R238 ;  /* 0x00000004f1107825 */ /* 0x004fc600078e02ee */
[----:B------:R1:W-:Y:S01]  /*9b50*/  STL.64 [R1+0xb0], R224 ;  /* 0x0000b0e001007387 */ /* 0x0003e20000100a00 */
[----:B------:R-:W-:-:S03]  /*9b60*/  VIADD R241, R243, 0xffffffe1 ;  /* 0xffffffe1f3f17836 */ /* 0x000fc60000000000 */
[----:B------:R1:W-:Y:S01]  /*9b70*/  LDGSTS.E [R240+0x2c80], desc[UR8][R224.64], !P1 ;  /* 0x02c80000e0f07fae */ /* 0x0003e2000c921848 */
[----:B------:R-:W-:-:S03]  /*9b80*/  IMAD.WIDE R242, R0, 0x4, R232 ;  /* 0x0000000400f27825 */ /* 0x000fc600078e02e8 */
[----:B------:R2:W-:Y:S04]  /*9b90*/  STL.64 [R1+0xa8], R188 ;  /* 0x0000a8bc01007387 */ /* 0x0005e80000100a00 */
[----:B------:R2:W-:Y:S04]  /*9ba0*/  LDGSTS.E [R240+0x2d00], desc[UR8][R188.64], !P1 ;  /* 0x02d00000bcf07fae */ /* 0x0005e8000c921848 */
[----:B------:R4:W-:Y:S01]  /*9bb0*/  STL.64 [R1+0xa0], R16 ;  /* 0x0000a01001007387 */ /* 0x0009e20000100a00 */
[----:B-1----:R-:W-:-:S03]  /*9bc0*/  IMAD.WIDE R224, R0, 0x4, R234 ;  /* 0x0000000400e07825 */ /* 0x002fc600078e02ea */
[----:B------:R4:W-:Y:S01]  /*9bd0*/  LDGSTS.E [R240+0x2d80], desc[UR8][R16.64], !P1 ;  /* 0x02d8000010f07fae */ /* 0x0009e2000c921848 */
[----:B------:R-:W-:Y:S02]  /*9be0*/  ISETP.GE.U32.AND P1, PT, R241, 0x7fffffc2, PT ;  /* 0x7fffffc2f100780c */ /* 0x000fe40003f26070 */
[----:B------:R-:W-:Y:S01]  /*9bf0*/  LOP3.LUT R241, R250, 0x60, RZ, 0x3c, !PT ;  /* 0x00000060faf17812 */ /* 0x000fe200078e3cff */
[C---:B--2---:R-:W-:Y:S01]  /*9c00*/  IMAD.WIDE R188, R0.reuse, 0x4, R236 ;  /* 0x0000000400bc7825 */ /* 0x044fe200078e02ec */
[----:B------:R1:W-:Y:S03]  /*9c10*/  STL.64 [R1+0x98], R242 ;  /* 0x000098f201007387 */ /* 0x0003e60000100a00 */
[----:B------:R-:W-:Y:S01]  /*9c20*/  VIADD R241, R241, UR4 ;  /* 0x00000004f1f17c36 */ /* 0x000fe20008000000 */
[----:B------:R1:W-:Y:S01]  /*9c30*/  LDGSTS.E [R240+0x3400], desc[UR8][R242.64], !P4 ;  /* 0x03400000f2f07fae */ /* 0x0003e2000e121848 */
[----:B----4-:R-:W-:-:S03]  /*9c40*/  IMAD.WIDE R16, R0, 0x4, R238 ;  /* 0x0000000400107825 */ /* 0x010fc600078e02ee */
[----:B------:R2:W-:Y:S01]  /*9c50*/  STL.64 [R1+0x90], R224 ;  /* 0x000090e001007387 */ /* 0x0005e20000100a00 */
[----:B---3--:R-:W-:-:S03]  /*9c60*/  VIADD R0, R245, 0xfffffff0 ;  /* 0xfffffff0f5007836 */ /* 0x008fc60000000000 */
[----:B------:R2:W-:Y:S01]  /*9c70*/  LDGSTS.E [R240+0x3480], desc[UR8][R224.64], !P4 ;  /* 0x03480000e0f07fae */ /* 0x0005e2000e121848 */
[----:B------:R-:W3:Y:S01]  /*9c80*/  LDC R245, c[0x0][0x230] ;  /* 0x00008c00fff57b82 */ /* 0x000ee20000000800 */
[----:B------:R-:W-:Y:S01]  /*9c90*/  ISETP.GE.U32.AND P6, PT, R0, 0x7fffffd1, PT ;  /* 0x7fffffd10000780c */ /* 0x000fe20003fc6070 */
[C---:B------:R-:W-:Y:S01]  /*9ca0*/  IMAD R0, R4.reuse, 0x1e, RZ ;  /* 0x0000001e04007824 */ /* 0x040fe200078e02ff */
[----:B------:R4:W-:Y:S01]  /*9cb0*/  STL.64 [R1+0x88], R188 ;  /* 0x000088bc01007387 */ /* 0x0009e20000100a00 */
[----:B-1----:R-:W-:Y:S01]  /*9cc0*/  IMAD R242, R4, 0x3, RZ ;  /* 0x0000000304f27824 */ /* 0x002fe200078e02ff */
[----:B------:R-:W-:Y:S01]  /*9cd0*/  IADD3 R243, R244, -0x14, RZ ;  /* 0xffffffecf4f37810 */ /* 0x000fe20007ffe0ff */
[C---:B------:R-:W-:Y:S01]  /*9ce0*/  IMAD.WIDE R246, R0.reuse, 0x4, R232 ;  /* 0x0000000400f67825 */ /* 0x040fe200078e02e8 */
[----:B------:R4:W-:Y:S01]  /*9cf0*/  LDGSTS.E [R240+0x3500], desc[UR8][R188.64], !P4 ;  /* 0x03500000bcf07fae */ /* 0x0009e2000e121848 */
[----:B------:R-:W1:Y:S02]  /*9d00*/  LDC R244, c[0x0][0x230] ;  /* 0x00008c00fff47b82 */ /* 0x000e640000000800 */
[C---:B--2---:R-:W-:Y:S01]  /*9d10*/  IMAD.WIDE R224, R0.reuse, 0x4, R234 ;  /* 0x0000000400e07825 */ /* 0x044fe200078e02ea */
[----:B------:R2:W-:Y:S04]  /*9d20*/  STL.64 [R1+0x80], R16 ;  /* 0x0000801001007387 */ /* 0x0005e80000100a00 */
[----:B------:R2:W-:Y:S01]  /*9d30*/  LDGSTS.E [R240+0x3580], desc[UR8][R16.64], !P4 ;  /* 0x0358000010f07fae */ /* 0x0005e2000e121848 */
[----:B----4-:R-:W-:-:S03]  /*9d40*/  IMAD.WIDE R188, R0, 0x4, R236 ;  /* 0x0000000400bc7825 */ /* 0x010fc600078e02ec */
[----:B------:R4:W-:Y:S04]  /*9d50*/  STL.64 [R1+0x78], R246 ;  /* 0x000078f601007387 */ /* 0x0009e80000100a00 */
[----:B------:R4:W-:Y:S01]  /*9d60*/  LDGSTS.E [R240+0x3c00], desc[UR8][R246.64], !P1 ;  /* 0x03c00000f6f07fae */ /* 0x0009e2000c921848 */
[----:B--2---:R-:W-:-:S03]  /*9d70*/  IMAD.WIDE R16, R0, 0x4, R238 ;  /* 0x0000000400107825 */ /* 0x004fc600078e02ee */
[----:B------:R2:W-:Y:S01]  /*9d80*/  STL.64 [R1+0x70], R224 ;  /* 0x000070e001007387 */ /* 0x0005e20000100a00 */
[----:B------:R-:W-:-:S03]  /*9d90*/  IMAD R0, R4, 0x7, RZ ;  /* 0x0000000704007824 */ /* 0x000fc600078e02ff */
[----:B------:R2:W-:Y:S01]  /*9da0*/  LDGSTS.E [R240+0x3c80], desc[UR8][R224.64], !P1 ;  /* 0x03c80000e0f07fae */ /* 0x0005e2000c921848 */
[----:B----4-:R-:W-:-:S03]  /*9db0*/  IMAD.WIDE R246, R242, 0x4, R232 ;  /* 0x00000004f2f67825 */ /* 0x010fc600078e02e8 */
[----:B------:R4:W-:Y:S04]  /*9dc0*/  STL.64 [R1+0x68], R188 ;  /* 0x000068bc01007387 */ /* 0x0009e80000100a00 */
[----:B------:R4:W-:Y:S01]  /*9dd0*/  LDGSTS.E [R240+0x3d00], desc[UR8][R188.64], !P1 ;  /* 0x03d00000bcf07fae */ /* 0x0009e2000c921848 */
[----:B--2---:R-:W-:-:S03]  /*9de0*/  IMAD.WIDE R224, R242, 0x4, R234 ;  /* 0x00000004f2e07825 */ /* 0x004fc600078e02ea */
[----:B------:R2:W-:Y:S04]  /*9df0*/  STL.64 [R1+0x60], R16 ;  /* 0x0000601001007387 */ /* 0x0005e80000100a00 */
[----:B------:R2:W-:Y:S01]  /*9e00*/  LDGSTS.E [R240+0x3d80], desc[UR8][R16.64], !P1 ;  /* 0x03d8000010f07fae */ /* 0x0005e2000c921848 */
[----:B------:R-:W-:Y:S01]  /*9e10*/  ISETP.GE.U32.AND P1, PT, R243, 0x7fffffcd, PT ;  /* 0x7fffffcdf300780c */ /* 0x000fe20003f26070 */
[----:B------:R-:W-:Y:S02]  /*9e20*/  VIADD R243, R248, 0xffffffe0 ;  /* 0xffffffe0f8f37836 */ /* 0x000fe40000000000 */
[----:B----4-:R-:W-:Y:S01]  /*9e30*/  IMAD.WIDE R188, R242, 0x4, R236 ;  /* 0x00000004f2bc7825 */ /* 0x010fe200078e02ec */
[----:B------:R4:W-:Y:S02]  /*9e40*/  STL.64 [R1+0x158], R246 ;  /* 0x000158f601007387 */ /* 0x0009e40000100a00 */
[----:B------:R-:W-:-:S02]  /*9e50*/  ISETP.GE.AND P4, PT, R251, R243, PT ;  /* 0x000000f3fb00720c */ /* 0x000fc40003f86270 */
[----:B------:R4:W-:Y:S01]  /*9e60*/  LDGSTS.E [R241+0x600], desc[UR8][R246.64], !P2 ;  /* 0x00600000f6f17fae */ /* 0x0009e2000d121848 */
[----:B--2---:R-:W-:-:S03]  /*9e70*/  IMAD.WIDE R16, R242, 0x4, R238 ;  /* 0x00000004f2107825 */ /* 0x004fc600078e02ee */
[----:B------:R2:W-:Y:S01]  /*9e80*/  STL.64 [R1+0x150], R224 ;  /* 0x000150e001007387 */ /* 0x0005e20000100a00 */
[----:B------:R-:W-:-:S03]  /*9e90*/  VIADD R242, R249, 0xffffffe8 ;  /* 0xffffffe8f9f27836 */ /* 0x000fc60000000000 */
[----:B------:R2:W-:Y:S01]  /*9ea0*/  LDGSTS.E [R241+0x680], desc[UR8][R224.64], !P2 ;  /* 0x00680000e0f17fae */ /* 0x0005e2000d121848 */
[----:B----4-:R-:W-:-:S03]  /*9eb0*/  IMAD.WIDE R246, R0, 0x4, R232 ;  /* 0x0000000400f67825 */ /* 0x010fc600078e02e8 */
[----:B------:R4:W-:Y:S04]  /*9ec0*/  STL.64 [R1+0x148], R188 ;  /* 0x000148bc01007387 */ /* 0x0009e80000100a00 */
[----:B------:R4:W-:Y:S01]  /*9ed0*/  LDGSTS.E [R241+0x700], desc[UR8][R188.64], !P2 ;  /* 0x00700000bcf17fae */ /* 0x0009e2000d121848 */
[----:B--2---:R-:W-:-:S03]  /*9ee0*/  IMAD.WIDE R224, R0, 0x4, R234 ;  /* 0x0000000400e07825 */ /* 0x004fc600078e02ea */
[----:B------:R2:W-:Y:S04]  /*9ef0*/  STL.64 [R1+0x140], R16 ;  /* 0x0001401001007387 */ /* 0x0005e80000100a00 */
[----:B------:R2:W-:Y:S01]  /*9f00*/  LDGSTS.E [R241+0x780], desc[UR8][R16.64], !P2 ;  /* 0x0078000010f17fae */ /* 0x0005e2000d121848 */
[----:B------:R-:W-:Y:S02]  /*9f10*/  ISETP.GE.U32.AND P2, PT, R242, 0x7fffffc9, PT ;  /* 0x7fffffc9f200780c */ /* 0x000fe40003f46070 */
[----:B---3--:R-:W-:Y:S01]  /*9f20*/  IADD3 R242, R245, -0x1c, RZ ;  /* 0xffffffe4f5f27810 */ /* 0x008fe20007ffe0ff */
[C---:B----4-:R-:W-:Y:S01]  /*9f30*/  IMAD.WIDE R188, R0.reuse, 0x4, R236 ;  /* 0x0000000400bc7825 */ /* 0x050fe200078e02ec */
[----:B------:R3:W-:Y:S01]  /*9f40*/  LDGSTS.E [R241+0xe00], desc[UR8][R246.64], !P3 ;  /* 0x00e00000f6f17fae */ /* 0x0007e2000d921848 */
[----:B------:R-:W4:Y:S03]  /*9f50*/  LDC R245, c[0x0][0x230] ;  /* 0x00008c00fff57b82 */ /* 0x000f260000000800 */
[----:B------:R5:W-:Y:S01]  /*9f60*/  LDGSTS.E [R241+0xe80], desc[UR8][R224.64], !P3 ;  /* 0x00e80000e0f17fae */ /* 0x000be2000d921848 */
[----:B--2---:R-:W-:-:S03]  /*9f70*/  IMAD.WIDE R16, R0, 0x4, R238 ;  /* 0x0000000400107825 */ /* 0x004fc600078e02ee */
[----:B------:R2:W-:Y:S01]  /*9f80*/  LDGSTS.E [R241+0xf00], desc[UR8][R188.64], !P3 ;  /* 0x00f00000bcf17fae */ /* 0x0005e2000d921848 */
[----:B------:R-:W-:Y:S02]  /*9f90*/  SEL R0, RZ, 0x4, P4 ;  /* 0x00000004ff007807 */ /* 0x000fe40002000000 */
[----:B------:R-:W-:Y:S01]  /*9fa0*/  ISETP.GT.AND P4, PT, R252, 0x3f, PT ;  /* 0x0000003ffc00780c */ /* 0x000fe20003f84270 */
[----:B------:R1:W-:Y:S01]  /*9fb0*/  LDGSTS.E [R241+0xf80], desc[UR8][R16.64], !P3 ;  /* 0x00f8000010f17fae */ /* 0x0003e2000d921848 */
[----:B------:R-:W-:Y:S01]  /*9fc0*/  ISETP.GE.U32.AND P3, PT, R242, 0x7fffffc5, PT ;  /* 0x7fffffc5f200780c */ /* 0x000fe20003f66070 */
[----:B------:R-:W-:Y:S01]  /*9fd0*/  IMAD R242, R4, 0xb, RZ ;  /* 0x0000000b04f27824 */ /* 0x000fe200078e02ff */
[----:B------:R-:W-:Y:S01]  /*9fe0*/  SEL R0, R0, RZ, P4 ;  /* 0x000000ff00007207 */ /* 0x000fe20002000000 */
[----:B------:R3:W-:Y:S01]  /*9ff0*/  STL.64 [R1+0x440], R246 ;  /* 0x000440f601007387 */ /* 0x0007e20000100a00 */
[----:B------:R-:W-:Y:S02]  /*a000*/  ISETP.GE.U32.AND P4, PT, R243, 0x7fffffc1, PT ;  /* 0x7fffffc1f300780c */ /* 0x000fe40003f86070 */
[----:B------:R-:W4:Y:S01]  /*a010*/  LDC R243, c[0x0][0x230] ;  /* 0x00008c00fff37b82 */ /* 0x000f220000000800 */
[----:B------:R5:W-:Y:S04]  /*a020*/  STL.64 [R1+0x438], R224 ;  /* 0x000438e001007387 */ /* 0x000be80000100a00 */
[----:B------:R2:W-:Y:S01]  /*a030*/  STL.64 [R1+0x430], R188 ;  /* 0x000430bc01007387 */ /* 0x0005e20000100a00 */
[----:B---3--:R-:W-:-:S03]  /*a040*/  IMAD.WIDE R246, R242, 0x4, R232 ;  /* 0x00000004f2f67825 */ /* 0x008fc600078e02e8 */
[----:B------:R1:W-:Y:S01]  /*a050*/  STL.64 [R1+0x428], R16 ;  /* 0x0004281001007387 */ /* 0x0003e20000100a00 */
[----:B-----5:R-:W-:-:S03]  /*a060*/  IMAD.WIDE R224, R242, 0x4, R234 ;  /* 0x00000004f2e07825 */ /* 0x020fc600078e02ea */
[----:B------:R3:W-:Y:S01]  /*a070*/  LDGSTS.E [R241+0x1600], desc[UR8][R246.64], !P0 ;  /* 0x01600000f6f17fae */ /* 0x0007e2000c121848 */
[----:B--2---:R-:W-:-:S03]  /*a080*/  IMAD.WIDE R188, R242, 0x4, R236 ;  /* 0x00000004f2bc7825 */ /* 0x004fc600078e02ec */
[----:B------:R2:W-:Y:S01]  /*a090*/  LDGSTS.E [R241+0x1680], desc[UR8][R224.64], !P0 ;  /* 0x01680000e0f17fae */ /* 0x0005e2000c121848 */
[----:B-1----:R-:W-:-:S03]  /*a0a0*/  IMAD.WIDE R16, R242, 0x4, R238 ;  /* 0x00000004f2107825 */ /* 0x002fc600078e02ee */
[----:B------:R3:W-:Y:S01]  /*a0b0*/  STL.64 [R1+0x418], R246 ;  /* 0x000418f601007387 */ /* 0x0007e20000100a00 */
[----:B------:R-:W-:-:S03]  /*a0c0*/  IMAD R242, R4, 0xf, RZ ;  /* 0x0000000f04f27824 */ /* 0x000fc600078e02ff */
[----:B------:R1:W-:Y:S04]  /*a0d0*/  LDGSTS.E [R241+0x1700], desc[UR8][R188.64], !P0 ;  /* 0x01700000bcf17fae */ /* 0x0003e8000c121848 */
[----:B------:R2:W-:Y:S04]  /*a0e0*/  STL.64 [R1+0x410], R224 ;  /* 0x000410e001007387 */ /* 0x0005e80000100a00 */
[----:B------:R5:W-:Y:S01]  /*a0f0*/  LDGSTS.E [R241+0x1780], desc[UR8][R16.64], !P0 ;  /* 0x0178000010f17fae */ /* 0x000be2000c121848 */
[----:B---3--:R-:W-:Y:S01]  /*a100*/  IMAD.WIDE R246, R242, 0x4, R232 ;  /* 0x00000004f2f67825 */ /* 0x008fe200078e02e8 */
[----:B------:R-:W-:-:S02]  /*a110*/  ISETP.NE.U32.AND P0, PT, R0, RZ, PT ;  /* 0x000000ff0000720c */ /* 0x000fc40003f05070 */
[----:B------:R1:W-:Y:S01]  /*a120*/  STL.64 [R1+0x408], R188 ;  /* 0x000408bc01007387 */ /* 0x0003e20000100a00 */
[----:B------:R-:W-:Y:S02]  /*a130*/  IMAD R0, R4, 0x13, RZ ;  /* 0x0000001304007824 */ /* 0x000fe400078e02ff */
[C---:B--2---:R-:W-:Y:S01]  /*a140*/  IMAD.WIDE R224, R242.reuse, 0x4, R234 ;  /* 0x00000004f2e07825 */ /* 0x044fe200078e02ea */
[----:B------:R5:W-:Y:S04]  /*a150*/  STL.64 [R1+0x400], R16 ;  /* 0x0004001001007387 */ /* 0x000be80000100a00 */
[----:B------:R2:W-:Y:S01]  /*a160*/  STL.64 [R1+0x3f8], R246 ;  /* 0x0003f8f601007387 */ /* 0x0005e20000100a00 */
[----:B-1----:R-:W-:-:S03]  /*a170*/  IMAD.WIDE R188, R242, 0x4, R236 ;  /* 0x00000004f2bc7825 */ /* 0x002fc600078e02ec */
[----:B------:R2:W-:Y:S01]  /*a180*/  LDGSTS.E [R241+0x1e00], desc[UR8][R246.64], !P6 ;  /* 0x01e00000f6f17fae */ /* 0x0005e2000f121848 */
[----:B-----5:R-:W-:-:S03]  /*a190*/  IMAD.WIDE R16, R242, 0x4, R238 ;  /* 0x00000004f2107825 */ /* 0x020fc600078e02ee */
[----:B------:R1:W-:Y:S01]  /*a1a0*/  STL.64 [R1+0x3f0], R224 ;  /* 0x0003f0e001007387 */ /* 0x0003e20000100a00 */
[----:B------:R-:W-:-:S03]  /*a1b0*/  VIADD R242, R244, 0xffffffdf ;  /* 0xffffffdff4f27836 */ /* 0x000fc60000000000 */
[----:B------:R1:W-:Y:S01]  /*a1c0*/  LDGSTS.E [R241+0x1e80], desc[UR8][R224.64], !P6 ;  /* 0x01e80000e0f17fae */ /* 0x0003e2000f121848 */
[----:B------:R-:W3:Y:S01]  /*a1d0*/  LDC R244, c[0x0][0x230] ;  /* 0x00008c00fff47b82 */ /* 0x000ee20000000800 */
[C---:B--2---:R-:W-:Y:S02]  /*a1e0*/  IMAD.WIDE R246, R0.reuse, 0x4, R232 ;  /* 0x0000000400f67825 */ /* 0x044fe400078e02e8 */
        /* <DEDUP_REMOVED lines=9> */
[----:B------:R5:W-:Y:S01]  /*a280*/  LDGSTS.E [R241+0x2680], desc[UR8][R224.64], !P1 ;  /* 0x02680000e0f17fae */ /* 0x000be2000c921848 */
[----:B-1----:R-:W-:Y:S01]  /*a290*/  IMAD.WIDE R16, R0, 0x4, R238 ;  /* 0x0000000400107825 */ /* 0x002fe200078e02ee */
[----:B----4-:R-:W-:-:S02]  /*a2a0*/  IADD3 R0, R245, -0x25, RZ ;  /* 0xffffffdbf5007810 */ /* 0x010fc40007ffe0ff */
[----:B------:R2:W-:Y:S01]  /*a2b0*/  STL.64 [R1+0x3d8], R246 ;  /* 0x0003d8f601007387 */ /* 0x0005e20000100a00 */
[----:B------:R-:W1:Y:S03]  /*a2c0*/  LDC R245, c[0x0][0x230] ;  /* 0x00008c00fff57b82 */ /* 0x000e660000000800 */
[----:B------:R4:W-:Y:S04]  /*a2d0*/  LDGSTS.E [R241+0x2700], desc[UR8][R188.64], !P1 ;  /* 0x02700000bcf17fae */ /* 0x0009e8000c921848 */
[----:B------:R5:W-:Y:S04]  /*a2e0*/  STL.64 [R1+0x3d0], R224 ;  /* 0x0003d0e001007387 */ /* 0x000be80000100a00 */
[----:B------:R3:W-:Y:S01]  /*a2f0*/  LDGSTS.E [R241+0x2780], desc[UR8][R16.64], !P1 ;  /* 0x0278000010f17fae */ /* 0x0007e2000c921848 */
[----:B--2---:R-:W-:Y:S01]  /*a300*/  IMAD.WIDE R246, R242, 0x4, R232 ;  /* 0x00000004f2f67825 */ /* 0x004fe200078e02e8 */
[----:B------:R-:W-:-:S02]  /*a310*/  ISETP.GE.U32.AND P1, PT, R0, 0x7fffffbc, PT ;  /* 0x7fffffbc0000780c */ /* 0x000fc40003f26070 */
[----:B------:R4:W-:Y:S01]  /*a320*/  STL.64 [R1+0x3c8], R188 ;  /* 0x0003c8bc01007387 */ /* 0x0009e20000100a00 */
[----:B------:R-:W-:Y:S02]  /*a330*/  IMAD R0, R4, 0x1b, RZ ;  /* 0x0000001b04007824 */ /* 0x000fe400078e02ff */
[C---:B-----5:R-:W-:Y:S01]  /*a340*/  IMAD.WIDE R224, R242.reuse, 0x4, R234 ;  /* 0x00000004f2e07825 */ /* 0x060fe200078e02ea */
[----:B------:R3:W-:Y:S04]  /*a350*/  STL.64 [R1+0x3c0], R16 ;  /* 0x0003c01001007387 */ /* 0x0007e80000100a00 */
[----:B------:R2:W-:Y:S01]  /*a360*/  STL.64 [R1+0x3b8], R246 ;  /* 0x0003b8f601007387 */ /* 0x0005e20000100a00 */
[----:B----4-:R-:W-:-:S03]  /*a370*/  IMAD.WIDE R188, R242, 0x4, R236 ;  /* 0x00000004f2bc7825 */ /* 0x010fc600078e02ec */
[----:B------:R2:W-:Y:S01]  /*a380*/  LDGSTS.E [R241+0x2e00], desc[UR8][R246.64], !P2 ;  /* 0x02e00000f6f17fae */ /* 0x0005e2000d121848 */
[----:B---3--:R-:W-:-:S03]  /*a390*/  IMAD.WIDE R16, R242, 0x4, R238 ;  /* 0x00000004f2107825 */ /* 0x008fc600078e02ee */
[----:B------:R3:W-:Y:S01]  /*a3a0*/  STL.64 [R1+0x3b0], R224 ;  /* 0x0003b0e001007387 */ /* 0x0007e20000100a00 */
[----:B------:R-:W-:-:S03]  /*a3b0*/  VIADD R242, R243, 0xffffffd7 ;  /* 0xffffffd7f3f27836 */ /* 0x000fc60000000000 */
[----:B------:R3:W-:Y:S01]  /*a3c0*/  LDGSTS.E [R241+0x2e80], desc[UR8][R224.64], !P2 ;  /* 0x02e80000e0f17fae */ /* 0x0007e2000d121848 */
[----:B------:R-:W4:Y:S01]  /*a3d0*/  LDC R243, c[0x0][0x230] ;  /* 0x00008c00fff37b82 */ /* 0x000f220000000800 */
[C---:B--2---:R-:W-:Y:S02]  /*a3e0*/  IMAD.WIDE R246, R0.reuse, 0x4, R232 ;  /* 0x0000000400f67825 */ /* 0x044fe400078e02e8 */
[----:B------:R2:W-:Y:S04]  /*a3f0*/  STL.64 [R1+0x3a8], R188 ;  /* 0x0003a8bc01007387 */ /* 0x0005e80000100a00 */
[----:B------:R2:W-:Y:S01]  /*a400*/  LDGSTS.E [R241+0x2f00], desc[UR8][R188.64], !P2 ;  /* 0x02f00000bcf17fae */ /* 0x0005e2000d121848 */
[----:B---3--:R-:W-:-:S03]  /*a410*/  IMAD.WIDE R224, R0, 0x4, R234 ;  /* 0x0000000400e07825 */ /* 0x008fc600078e02ea */
[----:B------:R3:W-:Y:S01]  /*a420*/  LDGSTS.E [R241+0x2f80], desc[UR8][R16.64], !P2 ;  /* 0x02f8000010f17fae */ /* 0x0007e2000d121848 */
[----:B------:R-:W-:Y:S01]  /*a430*/  ISETP.GE.U32.AND P2, PT, R242, 0x7fffffb8, PT ;  /* 0x7fffffb8f200780c */ /* 0x000fe20003f46070 */
[----:B------:R-:W-:Y:S02]  /*a440*/  IMAD R242, R4, 0x1f, RZ ;  /* 0x0000001f04f27824 */ /* 0x000fe400078e02ff */
[----:B------:R3:W-:Y:S01]  /*a450*/  STL.64 [R1+0x3a0], R16 ;  /* 0x0003a01001007387 */ /* 0x0007e20000100a00 */
[----:B--2---:R-:W-:-:S03]  /*a460*/  IMAD.WIDE R188, R0, 0x4, R236 ;  /* 0x0000000400bc7825 */ /* 0x004fc600078e02ec */
[----:B------:R2:W-:Y:S04]  /*a470*/  STL.64 [R1+0x398], R246 ;  /* 0x000398f601007387 */ /* 0x0005e80000100a00 */
[----:B------:R-:W-:Y:S01]  /*a480*/  LDGSTS.E [R241+0x3600], desc[UR8][R246.64], !P3 ;  /* 0x03600000f6f17fae */ /* 0x000fe2000d921848 */
[----:B------:R-:W-:-:S03]  /*a490*/  IMAD.WIDE R250, R242, 0x4, R234 ;  /* 0x00000004f2fa7825 */ /* 0x000fc600078e02ea */
[----:B------:R-:W-:Y:S01]  /*a4a0*/  STL.64 [R1+0x390], R224 ;  /* 0x000390e001007387 */ /* 0x000fe20000100a00 */
[----:B---3--:R-:W-:-:S03]  /*a4b0*/  IMAD.WIDE R16, R0, 0x4, R238 ;  /* 0x0000000400107825 */ /* 0x008fc600078e02ee */
[----:B------:R-:W-:Y:S01]  /*a4c0*/  LDGSTS.E [R241+0x3680], desc[UR8][R224.64], !P3 ;  /* 0x03680000e0f17fae */ /* 0x000fe2000d921848 */
[----:B------:R-:W-:-:S03]  /*a4d0*/  VIADD R0, R244, 0xffffffd3 ;  /* 0xffffffd3f4007836 */ /* 0x000fc60000000000 */
[----:B------:R3:W-:Y:S04]  /*a4e0*/  STL.64 [R1+0x388], R188 ;  /* 0x000388bc01007387 */ /* 0x0007e80000100a00 */
[----:B------:R3:W-:Y:S04]  /*a4f0*/  LDGSTS.E [R241+0x3700], desc[UR8][R188.64], !P3 ;  /* 0x03700000bcf17fae */ /* 0x0007e8000d921848 */
[----:B--2---:R-:W2:Y:S04]  /*a500*/  LDL.64 R246, [R1+0x58] ;  /* 0x0000580001f67983 */ /* 0x004ea80000100a00 */
[----:B------:R5:W-:Y:S01]  /*a510*/  STL.64 [R1+0x380], R16 ;  /* 0x0003801001007387 */ /* 0x000be20000100a00 */
[----:B---3--:R-:W-:-:S03]  /*a520*/  IMAD.WIDE R188, R242, 0x4, R232 ;  /* 0x00000004f2bc7825 */ /* 0x008fc600078e02e8 */
[----:B------:R-:W3:Y:S01]  /*a530*/  LDL.64 R248, [R1+0x18] ;  /* 0x0000180001f87983 */ /* 0x000ee20000100a00 */
[----:B------:R-:W-:-:S03]  /*a540*/  IMAD.WIDE R224, R242, 0x4, R238 ;  /* 0x00000004f2e07825 */ /* 0x000fc600078e02ee */
[----:B------:R5:W-:Y:S01]  /*a550*/  LDGSTS.E [R241+0x3780], desc[UR8][R16.64], !P3 ;  /* 0x0378000010f17fae */ /* 0x000be2000d921848 */
[----:B------:R-:W-:Y:S02]  /*a560*/  ISETP.GE.U32.AND P3, PT, R0, 0x7fffffb4, PT ;  /* 0x7fffffb40000780c */ /* 0x000fe40003f66070 */
[----:B-1----:R-:W-:Y:S01]  /*a570*/  IADD3 R0, R245, -0x31, RZ ;  /* 0xffffffcff5007810 */ /* 0x002fe20007ffe0ff */
[----:B------:R1:W-:Y:S04]  /*a580*/  STL.64 [R1+0x378], R188 ;  /* 0x000378bc01007387 */ /* 0x0003e80000100a00 */
[----:B------:R-:W-:Y:S04]  /*a590*/  LDGSTS.E [R241+0x3e00], desc[UR8][R188.64], !P4 ;  /* 0x03e00000bcf17fae */ /* 0x000fe8000e121848 */
[----:B------:R4:W-:Y:S01]  /*a5a0*/  STL.64 [R1+0x370], R250 ;  /* 0x000370fa01007387 */ /* 0x0009e20000100a00 */
[----:B-----5:R-:W-:-:S03]  /*a5b0*/  IMAD.WIDE R16, R242, 0x4, R236 ;  /* 0x00000004f2107825 */ /* 0x020fc600078e02ec */
[----:B------:R4:W-:Y:S04]  /*a5c0*/  LDGSTS.E [R241+0x3e80], desc[UR8][R250.64], !P4 ;  /* 0x03e80000faf17fae */ /* 0x0009e8000e121848 */
[----:B-1----:R-:W5:Y:S04]  /*a5d0*/  LDL.LU.64 R188, [R1+0x1278] ;  /* 0x0012780001bc7983 */ /* 0x002f680000300a00 */
[----:B------:R1:W-:Y:S01]  /*a5e0*/  STL.64 [R1+0x368], R16 ;  /* 0x0003681001007387 */ /* 0x0003e20000100a00 */
[----:B----4-:R-:W4:Y:S03]  /*a5f0*/  S2R R251, SR_TID.X ;  /* 0x0000000000fb7919 */ /* 0x010f260000002100 */
[----:B------:R1:W-:Y:S04]  /*a600*/  STL.64 [R1+0x360], R224 ;  /* 0x000360e001007387 */ /* 0x0003e80000100a00 */
[----:B------:R-:W-:Y:S04]  /*a610*/  LDGSTS.E [R241+0x3f00], desc[UR8][R16.64], !P4 ;  /* 0x03f0000010f17fae */ /* 0x000fe8000e121848 */
[----:B------:R-:W-:Y:S04]  /*a620*/  LDGSTS.E [R241+0x3f80], desc[UR8][R224.64], !P4 ;  /* 0x03f80000e0f17fae */ /* 0x000fe8000e121848 */
[----:B------:R-:W0:Y:S04]  /*a630*/  LDGDEPBAR ;  /* 0x00000000000079af */ /* 0x000e280000000000 */
[----:B-1----:R-:W5:Y:S04]  /*a640*/  LDL.LU.64 R16, [R1+0x1270] ;  /* 0x0012700001107983 */ /* 0x002f680000300a00 */
[----:B------:R-:W5:Y:S01]  /*a650*/  LDL.64 R224, [R1+0x50] ;  /* 0x0000500001e07983 */ /* 0x000f620000100a00 */
[----:B----4-:R-:W-:-:S03]  /*a660*/  LOP3.LUT R244, R251, 0x1f, RZ, 0xc0, !PT ;  /* 0x0000001ffbf47812 */ /* 0x010fc600078ec0ff */
[----:B------:R-:W4:Y:S01]  /*a670*/  LDL.64 R250, [R1+0x10] ;  /* 0x0000100001fa7983 */ /* 0x000f220000100a00 */
[----:B------:R-:W-:Y:S01]  /*a680*/  ISETP.GE.U32.AND P4, PT, R0, 0x7fffffb0, PT ;  /* 0x7fffffb00000780c */ /* 0x000fe20003f86070 */
[----:B------:R-:W-:Y:S01]  /*a690*/  IMAD.SHL.U32 R4, R4, 0x20, RZ ;  /* 0x0000002004047824 */ /* 0x000fe200078e00ff */
[----:B------:R-:W-:Y:S01]  /*a6a0*/  IADD3 R0, R243, -0x35, RZ ;  /* 0xffffffcbf3007810 */ /* 0x000fe20007ffe0ff */
[----:B------:R-:W-:-:S05]  /*a6b0*/  IMAD.SHL.U32 R245, R244, 0x4, RZ ;  /* 0x00000004f4f57824 */ /* 0x000fca00078e00ff */
[C---:B------:R-:W-:Y:S02]  /*a6c0*/  LOP3.LUT R242, R245.reuse, 0x10, RZ, 0x3c, !PT ;  /* 0x00000010f5f27812 */ /* 0x040fe400078e3cff */
[C---:B------:R-:W-:Y:S02]  /*a6d0*/  LOP3.LUT R243, R245.reuse, 0x30, RZ, 0x3c, !PT ;  /* 0x00000030f5f37812 */ /* 0x040fe400078e3cff */
[C---:B------:R-:W-:Y:S01]  /*a6e0*/  LOP3.LUT R244, R245.reuse, 0x50, RZ, 0x3c, !PT ;  /* 0x00000050f5f47812 */ /* 0x040fe200078e3cff */
[----:B------:R-:W-:Y:S01]  /*a6f0*/  VIADD R242, R242, UR4 ;  /* 0x00000004f2f27c36 */ /* 0x000fe20008000000 */
[----:B------:R-:W-:Y:S01]  /*a700*/  LOP3.LUT R245, R245, 0x70, RZ, 0x3c, !PT ;  /* 0x00000070f5f57812 */ /* 0x000fe200078e3cff */
[----:B------:R-:W-:Y:S01]  /*a710*/  VIADD R243, R243, UR4 ;  /* 0x00000004f3f37c36 */ /* 0x000fe20008000000 */
[----:B------:R-:W-:-:S03]  /*a720*/  IADD3 R244, R244, UR4, RZ ;  /* 0x00000004f4f47c10 */ /* 0x000fc6000fffe0ff */
[----:B------:R-:W-:Y:S01]  /*a730*/  VIADD R245, R245, UR4 ;  /* 0x00000004f5f57c36 */ /* 0x000fe20008000000 */
[----:B--2---:R-:W-:Y:S04]  /*a740*/  LDGSTS.E [R2+0x8000], desc[UR8][R246.64], P5 ;  /* 0x08000000f6027fae */ /* 0x004fe8000a921848 */
[----:B---3--:R-:W-:Y:S04]  /*a750*/  LDGSTS.E [R2+0x8400], desc[UR8][R248.64], P5 ;  /* 0x08400000f8027fae */ /* 0x008fe8000a921848 */
[----:B------:R-:W2:Y:S04]  /*a760*/  LDL.LU.64 R246, [R1+0x1268] ;  /* 0x0012680001f67983 */ /* 0x000ea80000300a00 */
[----:B------:R-:W3:Y:S04]  /*a770*/  LDL.LU.64 R248, [R1+0x1260] ;  /* 0x0012600001f87983 */ /* 0x000ee80000300a00 */
[----:B-----5:R-:W-:Y:S04]  /*a780*/  LDGSTS.E [R2+0x8800], desc[UR8][R188.64], P5 ;  /* 0x08800000bc027fae */ /* 0x020fe8000a921848 */
[----:B------:R-:W-:Y:S04]  /*a790*/  LDGSTS.E [R2+0x8c00], desc[UR8][R190.64], P5 ;  /* 0x08c00000be027fae */ /* 0x000fe8000a921848 */
        /* <DEDUP_REMOVED lines=13> */
[----:B----4-:R-:W-:Y:S04]  /*a870*/  LDGSTS.E [R242+0x8480], desc[UR8][R250.64], P5 ;  /* 0x08480000faf27fae */ /* 0x010fe8000a921848 */
[----:B------:R-:W-:Y:S04]  /*a880*/  LDGSTS.E [R242+0x8880], desc[UR8][R36.64], P5 ;  /* 0x0888000024f27fae */ /* 0x000fe8000a921848 */
[----:B------:R-:W4:Y:S04]  /*a890*/  LDL.LU.64 R224, [R1+0x1258] ;  /* 0x0012580001e07983 */ /* 0x000f280000300a00 */
[----:B------:R-:W5:Y:S04]  /*a8a0*/  LDL.LU.64 R250, [R1+0x1250] ;  /* 0x0012500001fa7983 */ /* 0x000f680000300a00 */
[----:B------:R1:W-:Y:S04]  /*a8b0*/  STL.64 [R1+0x1190], R36 ;  /* 0x0011902401007387 */ /* 0x0003e80000100a00 */
[----:B------:R-:W-:Y:S04]  /*a8c0*/  LDGSTS.E [R242+0x8c80], desc[UR8][R48.64], P5 ;  /* 0x08c8000030f27fae */ /* 0x000fe8000a921848 */
[----:B------:R-:W-:Y:S04]  /*a8d0*/  LDGSTS.E [R242+0x9080], desc[UR8][R28.64], P5 ;  /* 0x090800001cf27fae */ /* 0x000fe8000a921848 */
[----:B-1----:R-:W2:Y:S04]  /*a8e0*/  LDL.64 R36, [R1+0x8] ;  /* 0x0000080001247983 */ /* 0x002ea80000100a00 */
[----:B------:R1:W-:Y:S04]  /*a8f0*/  STL.64 [R1+0x1198], R48 ;  /* 0x0011983001007387 */ /* 0x0003e80000100a00 */
[----:B------:R-:W-:Y:S04]  /*a900*/  LDGSTS.E [R242+0x9480], desc[UR8][R44.64], P5 ;  /* 0x094800002cf27fae */ /* 0x000fe8000a921848 */
[----:B------:R-:W-:Y:S04]  /*a910*/  LDGSTS.E [R242+0x9880], desc[UR8][R56.64], P5 ;  /* 0x0988000038f27fae */ /* 0x000fe8000a921848 */
[----:B-1----:R-:W3:Y:S04]  /*a920*/  LDL.64 R48, [R1+0x40] ;  /* 0x0000400001307983 */ /* 0x002ee80000100a00 */
[----:B------:R1:W-:Y:S04]  /*a930*/  STL.64 [R1+0x11a0], R28 ;  /* 0x0011a01c01007387 */ /* 0x0003e80000100a00 */
[----:B------:R-:W-:Y:S04]  /*a940*/  LDGSTS.E [R242+0x9c80], desc[UR8][R34.64], P5 ;  /* 0x09c8000022f27fae */ /* 0x000fe8000a921848 */
[----:B------:R-:W-:Y:S04]  /*a950*/  LDGSTS.E [R242+0xa080], desc[UR8][R52.64], P5 ;  /* 0x0a08000034f27fae */ /* 0x000fe8000a921848 */
[----:B-1----:R-:W4:Y:S04]  /*a960*/  LDL.64 R28, [R1+0x48] ;  /* 0x00004800011c7983 */ /* 0x002f280000100a00 */
[----:B------:R-:W-:Y:S04]  /*a970*/  STL.64 [R1+0x11a8], R44 ;  /* 0x0011a82c01007387 */ /* 0x000fe80000100a00 */
[----:B------:R-:W-:Y:S04]  /*a980*/  STL.64 [R1+0x11b0], R56 ;  /* 0x0011b03801007387 */ /* 0x000fe80000100a00 */
[----:B------:R-:W-:Y:S04]  /*a990*/  STL.64 [R1+0x11b8], R34 ;  /* 0x0011b82201007387 */ /* 0x000fe80000100a00 */
[----:B------:R-:W-:Y:S04]  /*a9a0*/  LDGSTS.E [R242+0xa480], desc[UR8][R64.64], P5 ;  /* 0x0a48000040f27fae */ /* 0x000fe8000a921848 */
        /* <DEDUP_REMOVED lines=9> */
[----:B------:R1:W-:Y:S04]  /*aa40*/  LDGSTS.E [R242+0xb880], desc[UR8][R50.64], P5 ;  /* 0x0b88000032f27fae */ /* 0x0003e8000a921848 */
[----:B------:R-:W-:Y:S04]  /*aa50*/  STL.64 [R1+0x11e8], R72 ;  /* 0x0011e84801007387 */ /* 0x000fe80000100a00 */
[----:B------:R-:W-:Y:S04]  /*aa60*/  LDGSTS.E [R242+0xbc80], desc[UR8][R54.64], P5 ;  /* 0x0bc8000036f27fae */ /* 0x000fe8000a921848 */
[----:B------:R1:W-:Y:S04]  /*aa70*/  STL.64 [R1+0x11f0], R50 ;  /* 0x0011f03201007387 */ /* 0x0003e80000100a00 */
[----:B------:R-:W-:Y:S04]  /*aa80*/  STL.64 [R1+0x11f8], R54 ;  /* 0x0011f83601007387 */ /* 0x000fe80000100a00 */
[----:B----4-:R-:W-:Y:S04]  /*aa90*/  LDGSTS.E [R3+0x8100], desc[UR8][R28.64], P5 ;  /* 0x081000001c037fae */ /* 0x010fe8000a921848 */
[----:B--2---:R-:W-:Y:S04]  /*aaa0*/  LDGSTS.E [R3+0x8500], desc[UR8][R36.64], P5 ;  /* 0x0850000024037fae */ /* 0x004fe8000a921848 */
[----:B------:R-:W-:Y:S04]  /*aab0*/  LDGSTS.E [R3+0x8900], desc[UR8][R78.64], P5 ;  /* 0x089000004e037fae */ /* 0x000fe8000a921848 */
[----:B------:R2:W-:Y:S04]  /*aac0*/  LDGSTS.E [R3+0x8d00], desc[UR8][R58.64], P5 ;  /* 0x08d000003a037fae */ /* 0x0005e8000a921848 */
[----:B------:R-:W4:Y:S04]  /*aad0*/  LDL.64 R36, [R1+0x38] ;  /* 0x0000380001247983 */ /* 0x000f280000100a00 */
[----:B------:R-:W-:Y:S04]  /*aae0*/  LDGSTS.E [R3+0x9100], desc[UR8][R60.64], P5 ;  /* 0x091000003c037fae */ /* 0x000fe8000a921848 */
[----:B------:R-:W-:Y:S04]  /*aaf0*/  LDGSTS.E [R3+0x9500], desc[UR8][R62.64], P5 ;  /* 0x095000003e037fae */ /* 0x000fe8000a921848 */
[----:B------:R-:W-:Y:S04]  /*ab00*/  LDGSTS.E [R3+0x9900], desc[UR8][R84.64], P5 ;  /* 0x0990000054037fae */ /* 0x000fe8000a921848 */
[----:B------:R-:W-:Y:S04]  /*ab10*/  LDGSTS.E [R3+0x9d00], desc[UR8][R76.64], P5 ;  /* 0x09d000004c037fae */ /* 0x000fe8000a921848 */
[----:B------:R-:W-:Y:S04]  /*ab20*/  LDGSTS.E [R3+0xa100], desc[UR8][R86.64], P5 ;  /* 0x0a10000056037fae */ /* 0x000fe8000a921848 */
[----:B------:R-:W-:Y:S04]  /*ab30*/  LDGSTS.E [R3+0xa500], desc[UR8][R66.64], P5 ;  /* 0x0a50000042037fae */ /* 0x000fe8000a921848 */
[----:B------:R-:W-:Y:S04]  /*ab40*/  STL.64 [R1+0x1200], R78 ;  /* 0x0012004e01007387 */ /* 0x000fe80000100a00 */
[----:B------:R-:W-:Y:S04]  /*ab50*/  LDGSTS.E [R3+0xa900], desc[UR8][R70.64], P5 ;  /* 0x0a90000046037fae */ /* 0x000fe8000a921848 */
[----:B------:R2:W-:Y:S04]  /*ab60*/  STL.64 [R1+0x1208], R58 ;  /* 0x0012083a01007387 */ /* 0x0005e80000100a00 */
[----:B------:R-:W-:Y:S04]  /*ab70*/  LDGSTS.E [R3+0xad00], desc[UR8][R90.64], P5 ;  /* 0x0ad000005a037fae */ /* 0x000fe8000a921848 */
[----:B------:R-:W-:Y:S04]  /*ab80*/  STL.64 [R1+0x1210], R60 ;  /* 0x0012103c01007387 */ /* 0x000fe80000100a00 */
[----:B------:R-:W-:Y:S01]  /*ab90*/  LDGSTS.E [R3+0xb100], desc[UR8][R82.64], P5 ;  /* 0x0b10000052037fae */ /* 0x000fe2000a921848 */
[C---:B-1----:R-:W-:Y:S01]  /*aba0*/  IMAD.WIDE R50, R4.reuse, 0x4, R232 ;  /* 0x0000000404327825 */ /* 0x042fe200078e02e8 */
[----:B--2---:R-:W1:Y:S02]  /*abb0*/  LDC R58, c[0x0][0x230] ;  /* 0x00008c00ff3a7b82 */ /* 0x004e640000000800 */
[----:B------:R-:W-:Y:S04]  /*abc0*/  STL.64 [R1+0x1218], R62 ;  /* 0x0012183e01007387 */ /* 0x000fe80000100a00 */
[----:B------:R-:W-:Y:S01]  /*abd0*/  LDGSTS.E [R3+0xb500], desc[UR8][R92.64], P5 ;  /* 0x0b5000005c037fae */ /* 0x000fe2000a921848 */
[C---:B------:R-:W-:Y:S01]  /*abe0*/  IMAD.WIDE R42, R4.reuse, 0x4, R236 ;  /* 0x00000004042a7825 */ /* 0x040fe200078e02ec */
[----:B------:R-:W2:Y:S02]  /*abf0*/  LDC R233, c[0x0][0x230] ;  /* 0x00008c00ffe97b82 */ /* 0x000ea40000000800 */
[----:B------:R-:W-:Y:S04]  /*ac00*/  STL.64 [R1+0x1220], R84 ;  /* 0x0012205401007387 */ /* 0x000fe80000100a00 */
[----:B------:R-:W-:Y:S01]  /*ac10*/  LDGSTS.E [R3+0xb900], desc[UR8][R74.64], P5 ;  /* 0x0b9000004a037fae */ /* 0x000fe2000a921848 */
[----:B------:R-:W-:Y:S01]  /*ac20*/  IMAD.WIDE R28, R4, 0x4, R238 ;  /* 0x00000004041c7825 */ /* 0x000fe200078e02ee */
[----:B------:R-:W2:Y:S02]  /*ac30*/  LDC R232, c[0x0][0x230] ;  /* 0x00008c00ffe87b82 */ /* 0x000ea40000000800 */
[----:B------:R-:W-:Y:S04]  /*ac40*/  STL.64 [R1+0x1228], R76 ;  /* 0x0012284c01007387 */ /* 0x000fe80000100a00 */
[----:B------:R-:W-:Y:S04]  /*ac50*/  LDGSTS.E [R3+0xbd00], desc[UR8][R98.64], P5 ;  /* 0x0bd0000062037fae */ /* 0x000fe8000a921848 */
[----:B------:R-:W-:Y:S04]  /*ac60*/  STL.64 [R1+0x1230], R86 ;  /* 0x0012305601007387 */ /* 0x000fe80000100a00 */
[----:B---3--:R-:W-:Y:S04]  /*ac70*/  LDGSTS.E [R243+0x8180], desc[UR8][R48.64], P5 ;  /* 0x0818000030f37fae */ /* 0x008fe8000a921848 */
[----:B------:R-:W-:Y:S04]  /*ac80*/  STL.64 [R1+0x1238], R66 ;  /* 0x0012384201007387 */ /* 0x000fe80000100a00 */
[----:B------:R-:W-:Y:S04]  /*ac90*/  LDGSTS.E [R243+0x8580], desc[UR8][R224.64], P5 ;  /* 0x08580000e0f37fae */ /* 0x000fe8000a921848 */
[----:B------:R-:W-:Y:S04]  /*aca0*/  LDGSTS.E [R243+0x8980], desc[UR8][R80.64], P5 ;  /* 0x0898000050f37fae */ /* 0x000fe8000a921848 */
[----:B------:R-:W-:Y:S04]  /*acb0*/  LDGSTS.E [R243+0x8d80], desc[UR8][R96.64], P5 ;  /* 0x08d8000060f37fae */ /* 0x000fe8000a921848 */
[----:B------:R-:W3:Y:S04]  /*acc0*/  LDL.LU.64 R224, [R1+0x1248] ;  /* 0x0012480001e07983 */ /* 0x000ee80000300a00 */
[----:B------:R-:W2:Y:S04]  /*acd0*/  LDL.64 R48, [R1+0x30] ;  /* 0x0000300001307983 */ /* 0x000ea80000100a00 */
        /* <DEDUP_REMOVED lines=13> */
[----:B-----5:R-:W-:Y:S04]  /*adb0*/  LDGSTS.E [R240+0x8600], desc[UR8][R250.64], P5 ;  /* 0x08600000faf07fae */ /* 0x020fe8000a921848 */
[----:B------:R-:W-:Y:S04]  /*adc0*/  LDGSTS.E [R240+0x8a00], desc[UR8][R116.64], P5 ;  /* 0x08a0000074f07fae */ /* 0x000fe8000a921848 */
[----:B------:R-:W4:Y:S04]  /*add0*/  LDL.64 R36, [R1+0x28] ;  /* 0x0000280001247983 */ /* 0x000f280000100a00 */
        /* <DEDUP_REMOVED lines=13> */
[----:B--2---:R2:W-:Y:S04]  /*aeb0*/  LDGSTS.E [R244+0x8280], desc[UR8][R48.64], P5 ;  /* 0x0828000030f47fae */ /* 0x0045e8000a921848 */
[----:B------:R-:W-:Y:S04]  /*aec0*/  LDGSTS.E [R244+0x8680], desc[UR8][R248.64], P5 ;  /* 0x08680000f8f47fae */ /* 0x000fe8000a921848 */
[----:B------:R-:W-:Y:S04]  /*aed0*/  LDGSTS.E [R244+0x8a80], desc[UR8][R156.64], P5 ;  /* 0x08a800009cf47fae */ /* 0x000fe8000a921848 */
[----:B------:R-:W-:Y:S01]  /*aee0*/  LDGSTS.E [R244+0x8e80], desc[UR8][R136.64], P5 ;  /* 0x08e8000088f47fae */ /* 0x000fe2000a921848 */
[----:B--2---:R-:W2:Y:S03]  /*aef0*/  LDC R49, c[0x0][0x230] ;  /* 0x00008c00ff317b82 */ /* 0x004ea60000000800 */
        /* <DEDUP_REMOVED lines=12> */
[----:B----4-:R4:W-:Y:S04]  /*afc0*/  LDGSTS.E [R241+0x8300], desc[UR8][R36.64], P5 ;  /* 0x0830000024f17fae */ /* 0x0109e8000a921848 */
        /* <DEDUP_REMOVED lines=15> */
[----:B---3--:R-:W-:Y:S04]  /*b0c0*/  LDGSTS.E [R245+0x8380], desc[UR8][R224.64], P5 ;  /* 0x08380000e0f57fae */ /* 0x008fe8000a921848 */
[----:B------:R-:W-:Y:S04]  /*b0d0*/  LDGSTS.E [R245+0x8780], desc[UR8][R16.64], P5 ;  /* 0x0878000010f57fae */ /* 0x000fe8000a921848 */
[----:B------:R-:W-:Y:S04]  /*b0e0*/  LDGSTS.E [R245+0x8b80], desc[UR8][R24.64], P5 ;  /* 0x08b8000018f57fae */ /* 0x000fe8000a921848 */
[----:B------:R-:W3:Y:S04]  /*b0f0*/  LDL.LU.64 R224, [R1+0x1240] ;  /* 0x0012400001e07983 */ /* 0x000ee80000300a00 */
[----:B------:R-:W5:Y:S04]  /*b100*/  LDL.LU.64 R52, [R1+0x338] ;  /* 0x0003380001347983 */ /* 0x000f680000300a00 */
[----:B------:R-:W4:Y:S04]  /*b110*/  LDL.LU.64 R36, [R1+0x330] ;  /* 0x0003300001247983 */ /* 0x000f280000300a00 */
        /* <DEDUP_REMOVED lines=12> */
[----:B------:R-:W4:Y:S04]  /*b1e0*/  LDL.LU.64 R64, [R1+0x328] ;  /* 0x0003280001407983 */ /* 0x000f280000300a00 */
[----:B------:R-:W4:Y:S04]  /*b1f0*/  LDL.LU.64 R34, [R1+0x320] ;  /* 0x0003200001227983 */ /* 0x000f280000300a00 */
[----:B------:R-:W4:Y:S04]  /*b200*/  LDL.LU.64 R56, [R1+0x2f8] ;  /* 0x0002f80001387983 */ /* 0x000f280000300a00 */
[----:B------:R-:W4:Y:S04]  /*b210*/  LDL.LU.64 R44, [R1+0x2f0] ;  /* 0x0002f000012c7983 */ /* 0x000f280000300a00 */
[----:B------:R-:W4:Y:S04]  /*b220*/  LDL.LU.64 R68, [R1+0x2e8] ;  /* 0x0002e80001447983 */ /* 0x000f280000300a00 */
[----:B------:R-:W4:Y:S04]  /*b230*/  LDL.LU.64 R46, [R1+0x2e0] ;  /* 0x0002e000012e7983 */ /* 0x000f280000300a00 */
[----:B------:R-:W-:Y:S04]  /*b240*/  STL.64 [R1+0x8f0], R50 ;  /* 0x0008f03201007387 */ /* 0x000fe80000100a00 */
[----:B---3--:R-:W-:Y:S01]  /*b250*/  LDGSTS.E [R245+0xbf80], desc[UR8][R224.64], P5 ;  /* 0x0bf80000e0f57fae */ /* 0x008fe2000a921848 */
[----:B------:R-:W-:Y:S01]  /*b260*/  ISETP.GE.U32.AND P5, PT, R0, 0x7fffffac, PT ;  /* 0x7fffffac0000780c */ /* 0x000fe20003fa6070 */
[----:B--2---:R-:W-:-:S02]  /*b270*/  VIADD R0, R49, 0xffffffc7 ;  /* 0xffffffc731007836 */ /* 0x004fc40000000000 */
[----:B------:R-:W0:Y:S01]  /*b280*/  LDGDEPBAR ;  /* 0x00000000000079af */ /* 0x000e220000000000 */
[----:B------:R-:W-:Y:S01]  /*b290*/  BAR.SYNC.DEFER_BLOCKING 0x0 ;  /* 0x0000000000007b1d */ /* 0x000fe20000010000 */
[----:B------:R-:W-:-:S04]  /*b2a0*/  IMAD.WIDE R48, R4, 0x4, R234 ;  /* 0x0000000404307825 */ /* 0x000fc800078e02ea */
[----:B-----5:R-:W-:-:S03]  /*b2b0*/  IMAD.WIDE R54, R4, 0x4, R52 ;  /* 0x0000000404367825 */ /* 0x020fc600078e0234 */
[----:B------:R-:W2:Y:S01]  /*b2c0*/  LDC R235, c[0x0][0x230] ;  /* 0x00008c00ffeb7b82 */ /* 0x000ea20000000800 */
[----:B------:R-:W-:Y:S04]  /*b2d0*/  STL.64 [R1+0x8f8], R48 ;  /* 0x0008f83001007387 */ /* 0x000fe80000100a00 */
[----:B------:R-:W-:Y:S03]  /*b2e0*/  STL.64 [R1+0x900], R42 ;  /* 0x0009002a01007387 */ /* 0x000fe60000100a00 */
[----:B------:R-:W3:Y:S01]  /*b2f0*/  LDC R234, c[0x0][0x230] ;  /* 0x00008c00ffea7b82 */ /* 0x000ee20000000800 */
[----:B------:R5:W-:Y:S04]  /*b300*/  STL.64 [R1+0x908], R28 ;  /* 0x0009081c01007387 */ /* 0x000be80000100a00 */
[----:B------:R-:W-:Y:S01]  /*b310*/  @!PT LDS RZ, [RZ] ;  /* 0x00000000fffff984 */ /* 0x000fe20000000800 */
[----:B------:R-:W-:Y:S01]  /*b320*/  @!PT LDS RZ, [RZ] ;  /* 0x00000000fffff984 */ /* 0x000fe20000000800 */
[----:B------:R-:W-:Y:S01]  /*b330*/  @!PT LDS RZ, [RZ] ;  /* 0x00000000fffff984 */ /* 0x000fe20000000800 */
[----:B------:R1:W-:Y:S04]  /*b340*/  LDGSTS.E [R2+0x4000], desc[UR8][R50.64], !P6 ;  /* 0x0400000032027fae */ /* 0x0003e8000f121848 */
[----:B------:R-:W-:Y:S04]  /*b350*/  LDGSTS.E [R2+0x4080], desc[UR8][R48.64], !P6 ;  /* 0x0408000030027fae */ /* 0x000fe8000f121848 */
[----:B------:R1:W-:Y:S04]  /*b360*/  LDGSTS.E [R2+0x4100], desc[UR8][R42.64], !P6 ;  /* 0x041000002a027fae */ /* 0x0003e8000f121848 */
[----:B------:R-:W-:Y:S04]  /*b370*/  LDGSTS.E [R2+0x4180], desc[UR8][R28.64], !P6 ;  /* 0x041800001c027fae */ /* 0x000fe8000f121848 */
[----:B-----5:R-:W5:Y:S01]  /*b380*/  LDL.LU.64 R28, [R1+0x2b8] ;  /* 0x0002b800011c7983 */ /* 0x020f620000300a00 */
[----:B----4-:R-:W-:-:S02]  /*b390*/  IMAD.WIDE R52, R4, 0x4, R36 ;  /* 0x0000000404347825 */ /* 0x010fc400078e0224 */
[----:B------:R-:W4:Y:S01]  /*b3a0*/  LDC R37, c[0x0][0x230] ;  /* 0x00008c00ff257b82 */ /* 0x000f220000000800 */
[----:B------:R-:W2:Y:S01]  /*b3b0*/  LDL.LU.64 R48, [R1+0x2b0] ;  /* 0x0002b00001307983 */ /* 0x000ea20000300a00 */
[----:B-1----:R-:W-:Y:S01]  /*b3c0*/  IMAD.WIDE R50, R4, 0x4, R64 ;  /* 0x0000000404327825 */ /* 0x002fe200078e0240 */
[----:B------:R-:W-:Y:S02]  /*b3d0*/  ISETP.GE.U32.AND P6, PT, R0, 0x7fffffa8, PT ;  /* 0x7fffffa80000780c */ /* 0x000fe40003fc6070 */
[----:B------:R1:W-:Y:S01]  /*b3e0*/  STL.64 [R1+0x450], R54 ;  /* 0x0004503601007387 */ /* 0x0003e20000100a00 */
[----:B------:R-:W-:-:S03]  /*b3f0*/  IMAD.WIDE R42, R4, 0x4, R34 ;  /* 0x00000004042a7825 */ /* 0x000fc600078e0222 */
[----:B------:R3:W-:Y:S04]  /*b400*/  STL.64 [R1+0x458], R52 ;  /* 0x0004583401007387 */ /* 0x0007e80000100a00 */
[----:B------:R1:W-:Y:S04]  /*b410*/  LDGSTS.E [R2+0x4800], desc[UR8][R54.64], !P1 ;  /* 0x0480000036027fae */ /* 0x0003e8000c921848 */
[----:B------:R3:W-:Y:S04]  /*b420*/  LDGSTS.E [R2+0x4880], desc[UR8][R52.64], !P1 ;  /* 0x0488000034027fae */ /* 0x0007e8000c921848 */
[----:B------:R3:W-:Y:S01]  /*b430*/  LDGSTS.E [R2+0x4900], desc[UR8][R50.64], !P1 ;  /* 0x0490000032027fae */ /* 0x0007e2000c921848 */
[----:B----4-:R-:W-:Y:S01]  /*b440*/  IADD3 R0, R37, -0x3d, RZ ;  /* 0xffffffc325007810 */ /* 0x010fe20007ffe0ff */
[----:B-1----:R-:W-:-:S02]  /*b450*/  IMAD.WIDE R54, R4, 0x4, R56 ;  /* 0x0000000404367825 */ /* 0x002fc400078e0238 */
[----:B------:R-:W4:Y:S04]  /*b460*/  LDL.LU.64 R36, [R1+0x2a8] ;  /* 0x0002a80001247983 */ /* 0x000f280000300a00 */
[----:B------:R1:W-:Y:S04]  /*b470*/  STL.64 [R1+0x460], R50 ;  /* 0x0004603201007387 */ /* 0x0003e80000100a00 */
[----:B------:R-:W4:Y:S01]  /*b480*/  LDL.LU.64 R34, [R1+0x2a0] ;  /* 0x0002a00001227983 */ /* 0x000f220000300a00 */
[----:B---3--:R-:W-:-:S03]  /*b490*/  IMAD.WIDE R52, R4, 0x4, R44 ;  /* 0x0000000404347825 */ /* 0x008fc600078e022c */
[----:B------:R3:W-:Y:S04]  /*b4a0*/  STL.64 [R1+0x468], R42 ;  /* 0x0004682a01007387 */ /* 0x0007e80000100a00 */
[----:B------:R-:W-:Y:S01]  /*b4b0*/  LDGSTS.E [R2+0x4980], desc[UR8][R42.64], !P1 ;  /* 0x049800002a027fae */ /* 0x000fe2000c921848 */
[----:B-1----:R-:W-:-:S03]  /*b4c0*/  IMAD.WIDE R50, R4, 0x4, R68 ;  /* 0x0000000404327825 */ /* 0x002fc600078e0244 */
[----:B------:R-:W-:Y:S01]  /*b4d0*/  LDGSTS.E [R2+0x5000], desc[UR8][R54.64], !P2 ;  /* 0x0500000036027fae */ /* 0x000fe2000d121848 */
[----:B------:R-:W-:-:S03]  /*b4e0*/  IMAD.WIDE R46, R4, 0x4, R46 ;  /* 0x00000004042e7825 */ /* 0x000fc600078e022e */
[----:B------:R-:W-:Y:S04]  /*b4f0*/  LDGSTS.E [R2+0x5080], desc[UR8][R52.64], !P2 ;  /* 0x0508000034027fae */ /* 0x000fe8000d121848 */
[----:B---3--:R-:W3:Y:S04]  /*b500*/  LDL.LU.64 R42, [R1+0x278] ;  /* 0x00027800012a7983 */ /* 0x008ee80000300a00 */
[----:B------:R-:W3:Y:S04]  /*b510*/  LDL.LU.64 R64, [R1+0x270] ;  /* 0x0002700001407983 */ /* 0x000ee80000300a00 */
[----:B------:R-:W-:Y:S04]  /*b520*/  STL.64 [R1+0x710], R54 ;  /* 0x0007103601007387 */ /* 0x000fe80000100a00 */
[----:B------:R-:W3:Y:S04]  /*b530*/  LDL.LU.64 R56, [R1+0x268] ;  /* 0x0002680001387983 */ /* 0x000ee80000300a00 */
[----:B------:R-:W-:Y:S04]  /*b540*/  STL.64 [R1+0x718], R52 ;  /* 0x0007183401007387 */ /* 0x000fe80000100a00 */
[----:B------:R-:W3:Y:S04]  /*b550*/  LDL.LU.64 R44, [R1+0x260] ;  /* 0x00026000012c7983 */ /* 0x000ee80000300a00 */
[----:B------:R5:W-:Y:S04]  /*b560*/  STL.64 [R1+0x720], R50 ;  /* 0x0007203201007387 */ /* 0x000be80000100a00 */
[----:B------:R5:W-:Y:S04]  /*b570*/  LDGSTS.E [R2+0x5100], desc[UR8][R50.64], !P2 ;  /* 0x0510000032027fae */ /* 0x000be8000d121848 */
[----:B------:R1:W-:Y:S04]  /*b580*/  STL.64 [R1+0x728], R46 ;  /* 0x0007282e01007387 */ /* 0x0003e80000100a00 */
[----:B------:R-:W-:Y:S01]  /*b590*/  LDGSTS.E [R2+0x5180], desc[UR8][R46.64], !P2 ;  /* 0x051800002e027fae */ /* 0x000fe2000d121848 */
[----:B-----5:R-:W-:-:S03]  /*b5a0*/  IMAD.WIDE R50, R4, 0x4, R28 ;  /* 0x0000000404327825 */ /* 0x020fc600078e021c */
[----:B------:R-:W5:Y:S04]  /*b5b0*/  LDL.LU.64 R28, [R1+0x238] ;  /* 0x00023800011c7983 */ /* 0x000f680000300a00 */
[----:B------:R-:W5:Y:S04]  /*b5c0*/  LDL.LU.64 R52, [R1+0x230] ;  /* 0x0002300001347983 */ /* 0x000f680000300a00 */
[----:B------:R-:W-:Y:S04]  /*b5d0*/  STL.64 [R1+0x770], R50 ;  /* 0x0007703201007387 */ /* 0x000fe80000100a00 */
[----:B------:R-:W5:Y:S01]  /*b5e0*/  LDL.LU.64 R68, [R1+0x228] ;  /* 0x0002280001447983 */ /* 0x000f620000300a00 */
[----:B--2---:R-:W-:-:S03]  /*b5f0*/  IMAD.WIDE R48, R4, 0x4, R48 ;  /* 0x0000000404307825 */ /* 0x004fc600078e0230 */
[----:B------:R2:W-:Y:S04]  /*b600*/  LDGSTS.E [R2+0x5800], desc[UR8][R50.64], !P3 ;  /* 0x0580000032027fae */ /* 0x0005e8000d921848 */
[----:B------:R-:W-:Y:S04]  /*b610*/  STL.64 [R1+0x778], R48 ;  /* 0x0007783001007387 */ /* 0x000fe80000100a00 */
[----:B-1----:R-:W5:Y:S01]  /*b620*/  LDL.LU.64 R46, [R1+0x220] ;  /* 0x00022000012e7983 */ /* 0x002f620000300a00 */
[----:B----4-:R-:W-:-:S03]  /*b630*/  IMAD.WIDE R36, R4, 0x4, R36 ;  /* 0x0000000404247825 */ /* 0x010fc600078e0224 */
[----:B------:R-:W-:Y:S01]  /*b640*/  LDGSTS.E [R2+0x5880], desc[UR8][R48.64], !P3 ;  /* 0x0588000030027fae */ /* 0x000fe2000d921848 */
[----:B------:R-:W-:-:S03]  /*b650*/  IMAD.WIDE R34, R4, 0x4, R34 ;  /* 0x0000000404227825 */ /* 0x000fc600078e0222 */
[----:B------:R-:W-:Y:S04]  /*b660*/  STL.64 [R1+0x780], R36 ;  /* 0x0007802401007387 */ /* 0x000fe80000100a00 */
[----:B------:R-:W-:Y:S04]  /*b670*/  LDGSTS.E [R2+0x5900], desc[UR8][R36.64], !P3 ;  /* 0x0590000024027fae */ /* 0x000fe8000d921848 */
[----:B------:R1:W-:Y:S04]  /*b680*/  STL.64 [R1+0x788], R34 ;  /* 0x0007882201007387 */ /* 0x0003e80000100a00 */
[----:B------:R-:W-:Y:S04]  /*b690*/  LDGSTS.E [R2+0x5980], desc[UR8][R34.64], !P3 ;  /* 0x0598000022027fae */ /* 0x000fe8000d921848 */
[----:B-1----:R-:W4:Y:S04]  /*b6a0*/  LDL.LU.64 R34, [R1+0x1f8] ;  /* 0x0001f80001227983 */ /* 0x002f280000300a00 */
[----:B------:R-:W4:Y:S04]  /*b6b0*/  LDL.LU.64 R48, [R1+0x1f0] ;  /* 0x0001f00001307983 */ /* 0x000f280000300a00 */
[----:B------:R-:W4:Y:S01]  /*b6c0*/  LDL.LU.64 R36, [R1+0x1e8] ;  /* 0x0001e80001247983 */ /* 0x000f220000300a00 */
[----:B---3--:R-:W-:-:S04]  /*b6d0*/  IMAD.WIDE R42, R4, 0x4, R42 ;  /* 0x00000004042a7825 */ /* 0x008fc800078e022a */
[C---:B------:R-:W-:Y:S01]  /*b6e0*/  IMAD.WIDE R54, R4.reuse, 0x4, R64 ;  /* 0x0000000404367825 */ /* 0x040fe200078e0240 */
[----:B------:R1:W-:Y:S03]  /*b6f0*/  STL.64 [R1+0x7d0], R42 ;  /* 0x0007d02a01007387 */ /* 0x0003e60000100a00 */
[C---:B--2---:R-:W-:Y:S01]  /*b700*/  IMAD.WIDE R50, R4.reuse, 0x4, R56 ;  /* 0x0000000404327825 */ /* 0x044fe200078e0238 */
[----:B------:R-:W-:Y:S03]  /*b710*/  STL.64 [R1+0x7d8], R54 ;  /* 0x0007d83601007387 */ /* 0x000fe60000100a00 */
[C---:B------:R-:W-:Y:S01]  /*b720*/  IMAD.WIDE R44, R4.reuse, 0x4, R44 ;  /* 0x00000004042c7825 */ /* 0x040fe200078e022c */
[----:B------:R-:W-:Y:S04]  /*b730*/  LDGSTS.E [R2+0x6000], desc[UR8][R42.64], !P4 ;  /* 0x060000002a027fae */ /* 0x000fe8000e121848 */
[----:B------:R-:W-:Y:S04]  /*b740*/  STL.64 [R1+0x7e0], R50 ;  /* 0x0007e03201007387 */ /* 0x000fe80000100a00 */
[----:B------:R-:W-:Y:S04]  /*b750*/  LDGSTS.E [R2+0x6080], desc[UR8][R54.64], !P4 ;  /* 0x0608000036027fae */ /* 0x000fe8000e121848 */
[----:B-1----:R-:W2:Y:S04]  /*b760*/  LDL.LU.64 R42, [R1+0x1e0] ;  /* 0x0001e000012a7983 */ /* 0x002ea80000300a00 */
[----:B------:R1:W-:Y:S04]  /*b770*/  STL.64 [R1+0x7e8], R44 ;  /* 0x0007e82c01007387 */ /* 0x0003e80000100a00 */
[----:B------:R3:W-:Y:S04]  /*b780*/  LDGSTS.E [R2+0x6100], desc[UR8][R50.64], !P4 ;  /* 0x0610000032027fae */ /* 0x0007e8000e121848 */
[----:B------:R-:W-:Y:S04]  /*b790*/  LDGSTS.E [R2+0x6180], desc[UR8][R44.64], !P4 ;  /* 0x061800002c027fae */ /* 0x000fe8000e121848 */
[----:B------:R-:W2:Y:S04]  /*b7a0*/  LDL.LU.64 R64, [R1+0x1b8] ;  /* 0x0001b80001407983 */ /* 0x000ea80000300a00 */
[----:B-1----:R-:W2:Y:S04]  /*b7b0*/  LDL.LU.64 R44, [R1+0x1b0] ;  /* 0x0001b000012c7983 */ /* 0x002ea80000300a00 */
[----:B------:R-:W2:Y:S01]  /*b7c0*/  LDL.LU.64 R56, [R1+0x1a8] ;  /* 0x0001a80001387983 */ /* 0x000ea20000300a00 */
[----:B-----5:R-:W-:-:S04]  /*b7d0*/  IMAD.WIDE R28, R4, 0x4, R28 ;  /* 0x00000004041c7825 */ /* 0x020fc800078e021c */
[C---:B------:R-:W-:Y:S01]  /*b7e0*/  IMAD.WIDE R52, R4.reuse, 0x4, R52 ;  /* 0x0000000404347825 */ /* 0x040fe200078e0234 */
[----:B------:R1:W-:Y:S03]  /*b7f0*/  STL.64 [R1+0x830], R28 ;  /* 0x0008301c01007387 */ /* 0x0003e60000100a00 */
[C---:B---3--:R-:W-:Y:S01]  /*b800*/  IMAD.WIDE R50, R4.reuse, 0x4, R68 ;  /* 0x0000000404327825 */ /* 0x048fe200078e0244 */
[----:B------:R3:W-:Y:S04]  /*b810*/  STL.64 [R1+0x838], R52 ;  /* 0x0008383401007387 */ /* 0x0007e80000100a00 */
[----:B------:R-:W-:Y:S04]  /*b820*/  LDGSTS.E [R2+0x6800], desc[UR8][R28.64], !P5 ;  /* 0x068000001c027fae */ /* 0x000fe8000e921848 */
[----:B------:R5:W-:Y:S01]  /*b830*/  STL.64 [R1+0x840], R50 ;  /* 0x0008403201007387 */ /* 0x000be20000100a00 */
[----:B------:R-:W-:-:S03]  /*b840*/  IMAD.WIDE R46, R4, 0x4, R46 ;  /* 0x00000004042e7825 */ /* 0x000fc600078e022e */
[----:B------:R-:W-:Y:S04]  /*b850*/  LDGSTS.E [R2+0x6880], desc[UR8][R52.64], !P5 ;  /* 0x0688000034027fae */ /* 0x000fe8000e921848 */
[----:B-1----:R-:W2:Y:S04]  /*b860*/  LDL.LU.64 R28, [R1+0x1a0] ;  /* 0x0001a000011c7983 */ /* 0x002ea80000300a00 */
[----:B------:R5:W-:Y:S04]  /*b870*/  LDGSTS.E [R2+0x6900], desc[UR8][R50.64], !P5 ;  /* 0x0690000032027fae */ /* 0x000be8000e921848 */
[----:B------:R1:W-:Y:S04]  /*b880*/  STL.64 [R1+0x848], R46 ;  /* 0x0008482e01007387 */ /* 0x0003e80000100a00 */
[----:B------:R1:W-:Y:S04]  /*b890*/  LDGSTS.E [R2+0x6980], desc[UR8][R46.64], !P5 ;  /* 0x069800002e027fae */ /* 0x0003e8000e921848 */
[----:B---3--:R-:W3:Y:S01]  /*b8a0*/  LDL.LU.64 R52, [R1+0x358] ;  /* 0x0003580001347983 */ /* 0x008ee20000300a00 */
[----:B----4-:R-:W-:-:S04]  /*b8b0*/  IMAD.WIDE R54, R4, 0x4, R34 ;  /* 0x0000000404367825 */ /* 0x010fc800078e0222 */
[C---:B-----5:R-:W-:Y:S01]  /*b8c0*/  IMAD.WIDE R50, R4.reuse, 0x4, R48 ;  /* 0x0000000404327825 */ /* 0x060fe200078e0230 */
[----:B------:R-:W-:Y:S03]  /*b8d0*/  STL.64 [R1+0x890], R54 ;  /* 0x0008903601007387 */ /* 0x000fe60000100a00 */
[----:B-1----:R-:W-:Y:S01]  /*b8e0*/  IMAD.WIDE R46, R4, 0x4, R36 ;  /* 0x00000004042e7825 */ /* 0x002fe200078e0224 */
[----:B------:R-:W4:Y:S04]  /*b8f0*/  LDL.LU.64 R48, [R1+0x350] ;  /* 0x0003500001307983 */ /* 0x000f280000300a00 */
[----:B------:R1:W-:Y:S04]  /*b900*/  STL.64 [R1+0x898], R50 ;  /* 0x0008983201007387 */ /* 0x0003e80000100a00 */
[----:B------:R-:W5:Y:S04]  /*b910*/  LDL.LU.64 R36, [R1+0x348] ;  /* 0x0003480001247983 */ /* 0x000f680000300a00 */
[----:B------:R-:W-:Y:S04]  /*b920*/  STL.64 [R1+0x8a0], R46 ;  /* 0x0008a02e01007387 */ /* 0x000fe80000100a00 */
[----:B------:R-:W5:Y:S01]  /*b930*/  LDL.LU.64 R34, [R1+0x340] ;  /* 0x0003400001227983 */ /* 0x000f620000300a00 */
[----:B------:R-:W-:-:S03]  /*b940*/  ISETP.GE.U32.AND P1, PT, R0, 0x7fffffa4, PT ;  /* 0x7fffffa40000780c */ /* 0x000fc60003f26070 */
[----:B------:R-:W-:Y:S04]  /*b950*/  LDGSTS.E [R2+0x7000], desc[UR8][R54.64], !P6 ;  /* 0x0700000036027fae */ /* 0x000fe8000f121848 */
[----:B------:R1:W-:Y:S01]  /*b960*/  LDGSTS.E [R2+0x7080], desc[UR8][R50.64], !P6 ;  /* 0x0708000032027fae */ /* 0x0003e2000f121848 */
[----:B--2---:R-:W-:-:S03]  /*b970*/  IMAD.WIDE R42, R4, 0x4, R42 ;  /* 0x00000004042a7825 */ /* 0x004fc600078e022a */
[----:B------:R-:W-:Y:S04]  /*b980*/  LDGSTS.E [R2+0x7100], desc[UR8][R46.64], !P6 ;  /* 0x071000002e027fae */ /* 0x000fe8000f121848 */
[----:B------:R2:W-:Y:S04]  /*b990*/  STL.64 [R1+0x8a8], R42 ;  /* 0x0008a82a01007387 */ /* 0x0005e80000100a00 */
[----:B------:R2:W-:Y:S01]  /*b9a0*/  LDGSTS.E [R2+0x7180], desc[UR8][R42.64], !P6 ;  /* 0x071800002a027fae */ /* 0x0005e2000f121848 */
[----:B-1----:R-:W-:-:S05]  /*b9b0*/  IMAD.WIDE R50, R4, 0x4, R64 ;  /* 0x0000000404327825 */ /* 0x002fca00078e0240 */
[----:B------:R3:W-:Y:S01]  /*b9c0*/  LDGSTS.E [R2+0x7800], desc[UR8][R50.64], !P1 ;  /* 0x0780000032027fae */ /* 0x0007e2000c921848 */
[----:B------:R-:W-:-:S04]  /*b9d0*/  IMAD.WIDE R44, R4, 0x4, R44 ;  /* 0x00000004042c7825 */ /* 0x000fc800078e022c */
[C---:B--2---:R-:W-:Y:S01]  /*b9e0*/  IMAD.WIDE R42, R4.reuse, 0x4, R56 ;  /* 0x00000004042a7825 */ /* 0x044fe200078e0238 */
[----:B------:R-:W-:Y:S04]  /*b9f0*/  LDGSTS.E [R2+0x7880], desc[UR8][R44.64], !P1 ;  /* 0x078800002c027fae */ /* 0x000fe8000c921848 */
[----:B------:R-:W2:Y:S04]  /*ba00*/  LDL.LU.64 R56, [R1+0x318] ;  /* 0x0003180001387983 */ /* 0x000ea80000300a00 */
[----:B------:R-:W-:Y:S04]  /*ba10*/  STL.64 [R1+0x8d0], R50 ;  /* 0x0008d03201007387 */ /* 0x000fe80000100a00 */
[----:B------:R-:W2:Y:S04]  /*ba20*/  LDL.LU.64 R72, [R1+0x310] ;  /* 0x0003100001487983 */ /* 0x000ea80000300a00 */
[----:B------:R-:W-:Y:S04]  /*ba30*/  STL.64 [R1+0x8d8], R44 ;  /* 0x0008d82c01007387 */ /* 0x000fe80000100a00 */
[----:B------:R-:W2:Y:S04]  /*ba40*/  LDL.LU.64 R68, [R1+0x308] ;  /* 0x0003080001447983 */ /* 0x000ea80000300a00 */
[----:B------:R1:W-:Y:S04]  /*ba50*/  STL.64 [R1+0x8e0], R42 ;  /* 0x0008e02a01007387 */ /* 0x0003e80000100a00 */
[----:B------:R-:W2:Y:S04]  /*ba60*/  LDL.LU.64 R46, [R1+0x300] ;  /* 0x00030000012e7983 */ /* 0x000ea80000300a00 */
[----:B------:R-:W-:Y:S01]  /*ba70*/  LDGSTS.E [R2+0x7900], desc[UR8][R42.64], !P1 ;  /* 0x079000002a027fae */ /* 0x000fe2000c921848 */
[----:B------:R-:W-:-:S05]  /*ba80*/  IMAD.WIDE R28, R4, 0x4, R28 ;  /* 0x00000004041c7825 */ /* 0x000fca00078e021c */
[----:B------:R3:W-:Y:S04]  /*ba90*/  STL.64 [R1+0x8e8], R28 ;  /* 0x0008e81c01007387 */ /* 0x0007e80000100a00 */
[----:B-1----:R-:W2:Y:S04]  /*baa0*/  LDL.LU.64 R42, [R1+0x2d8] ;  /* 0x0002d800012a7983 */ /* 0x002ea80000300a00 */
[----:B------:R-:W2:Y:S04]  /*bab0*/  LDL.LU.64 R64, [R1+0x2d0] ;  /* 0x0002d00001407983 */ /* 0x000ea80000300a00 */
[----:B------:R-:W2:Y:S04]  /*bac0*/  LDL.LU.64 R44, [R1+0x2c8] ;  /* 0x0002c800012c7983 */ /* 0x000ea80000300a00 */
[----:B------:R-:W-:Y:S04]  /*bad0*/  LDGSTS.E [R2+0x7980], desc[UR8][R28.64], !P1 ;  /* 0x079800001c027fae */ /* 0x000fe8000c921848 */
[----:B---3--:R-:W3:Y:S01]  /*bae0*/  LDL.LU.64 R28, [R1+0x2c0] ;  /* 0x0002c000011c7983 */ /* 0x008ee20000300a00 */
[----:B------:R-:W-:-:S05]  /*baf0*/  VIADD R0, R58, 0xffffffde ;  /* 0xffffffde3a007836 */ /* 0x000fca0000000000 */
[----:B------:R-:W-:Y:S01]  /*bb00*/  ISETP.GE.U32.AND P2, PT, R0, 0x7fffffbf, PT ;  /* 0x7fffffbf0000780c */ /* 0x000fe20003f46070 */
[----:B------:R-:W-:-:S04]  /*bb10*/  IMAD.WIDE R50, R4, 0x4, R52 ;  /* 0x0000000404327825 */ /* 0x000fc800078e0234 */
[C---:B----4-:R-:W-:Y:S01]  /*bb20*/  IMAD.WIDE R48, R4.reuse, 0x4, R48 ;  /* 0x0000000404307825 */ /* 0x050fe200078e0230 */
[----:B------:R-:W-:Y:S03]  /*bb30*/  STL.64 [R1+0x1a0], R50 ;  /* 0x0001a03201007387 */ /* 0x000fe60000100a00 */
[C---:B-----5:R-:W-:Y:S01]  /*bb40*/  IMAD.WIDE R36, R4.reuse, 0x4, R36 ;  /* 0x0000000404247825 */ /* 0x060fe200078e0224 */
[----:B------:R-:W-:Y:S03]  /*bb50*/  STL.64 [R1+0x1a8], R48 ;  /* 0x0001a83001007387 */ /* 0x000fe60000100a00 */
[----:B------:R-:W-:Y:S01]  /*bb60*/  VIADD R0, R233, 0xffffffda ;  /* 0xffffffdae9007836 */ /* 0x000fe20000000000 */
[----:B------:R1:W-:Y:S01]  /*bb70*/  LDGSTS.E [R3+0x4200], desc[UR8][R50.64], !P2 ;  /* 0x0420000032037fae */ /* 0x0003e2000d121848 */
[----:B------:R-:W4:Y:S01]  /*bb80*/  LDC R233, c[0x0][0x230] ;  /* 0x00008c00ffe97b82 */ /* 0x000f220000000800 */
[----:B------:R-:W-:-:S02]  /*bb90*/  IMAD.WIDE R34, R4, 0x4, R34 ;  /* 0x0000000404227825 */ /* 0x000fc400078e0222 */
[----:B------:R-:W-:Y:S01]  /*bba0*/  STL.64 [R1+0x260], R36 ;  /* 0x0002602401007387 */ /* 0x000fe20000100a00 */
[----:B------:R-:W-:-:S03]  /*bbb0*/  ISETP.GE.U32.AND P3, PT, R0, 0x7fffffbb, PT ;  /* 0x7fffffbb0000780c */ /* 0x000fc60003f66070 */
[----:B------:R-:W-:Y:S04]  /*bbc0*/  LDGSTS.E [R3+0x4280], desc[UR8][R48.64], !P2 ;  /* 0x0428000030037fae */ /* 0x000fe8000d121848 */
[----:B------:R5:W-:Y:S04]  /*bbd0*/  STL.64 [R1+0x268], R34 ;  /* 0x0002682201007387 */ /* 0x000be80000100a00 */
[----:B------:R-:W-:Y:S04]  /*bbe0*/  LDGSTS.E [R3+0x4300], desc[UR8][R36.64], !P2 ;  /* 0x0430000024037fae */ /* 0x000fe8000d121848 */
[----:B------:R-:W4:Y:S04]  /*bbf0*/  LDL.LU.64 R52, [R1+0x298] ;  /* 0x0002980001347983 */ /* 0x000f280000300a00 */
[----:B------:R-:W-:Y:S01]  /*bc00*/  LDGSTS.E [R3+0x4380], desc[UR8][R34.64], !P2 ;  /* 0x0438000022037fae */ /* 0x000fe2000d121848 */
[----:B------:R-:W-:-:S02]  /*bc10*/  IADD3 R0, R232, -0x2a, RZ ;  /* 0xffffffd6e8007810 */ /* 0x000fc40007ffe0ff */
[----:B------:R-:W4:Y:S01]  /*bc20*/  LDC R232, c[0x0][0x230] ;  /* 0x00008c00ffe87b82 */ /* 0x000f220000000800 */
[----:B-----5:R-:W5:Y:S04]  /*bc30*/  LDL.LU.64 R34, [R1+0x290] ;  /* 0x0002900001227983 */ /* 0x020f680000300a00 */
[----:B------:R-:W5:Y:S04]  /*bc40*/  LDL.LU.64 R48, [R1+0x288] ;  /* 0x0002880001307983 */ /* 0x000f680000300a00 */
[----:B------:R-:W5:Y:S01]  /*bc50*/  LDL.LU.64 R36, [R1+0x280] ;  /* 0x0002800001247983 */ /* 0x000f620000300a00 */
[----:B--2---:R-:W-:Y:S01]  /*bc60*/  IMAD.WIDE R56, R4, 0x4, R56 ;  /* 0x0000000404387825 */ /* 0x004fe200078e0238 */
[----:B------:R-:W-:-:S03]  /*bc70*/  ISETP.GE.U32.AND P4, PT, R0, 0x7fffffb7, PT ;  /* 0x7fffffb70000780c */ /* 0x000fc60003f86070 */
[C---:B------:R-:W-:Y:S01]  /*bc80*/  IMAD.WIDE R54, R4.reuse, 0x4, R72 ;  /* 0x0000000404367825 */ /* 0x040fe200078e0248 */
[----:B------:R2:W-:Y:S04]  /*bc90*/  STL.64 [R1+0x2f0], R56 ;  /* 0x0002f03801007387 */ /* 0x0005e80000100a00 */
[----:B------:R-:W-:Y:S01]  /*bca0*/  LDGSTS.E [R3+0x4a00], desc[UR8][R56.64], !P3 ;  /* 0x04a0000038037fae */ /* 0x000fe2000d921848 */
[----:B-1----:R-:W-:-:S03]  /*bcb0*/  IMAD.WIDE R50, R4, 0x4, R68 ;  /* 0x0000000404327825 */ /* 0x002fc600078e0244 */
[----:B------:R1:W-:Y:S04]  /*bcc0*/  STL.64 [R1+0x2f8], R54 ;  /* 0x0002f83601007387 */ /* 0x0003e80000100a00 */
[----:B------:R1:W-:Y:S01]  /*bcd0*/  LDGSTS.E [R3+0x4a80], desc[UR8][R54.64], !P3 ;  /* 0x04a8000036037fae */ /* 0x0003e2000d921848 */
[----:B------:R-:W-:-:S03]  /*bce0*/  IMAD.WIDE R46, R4, 0x4, R46 ;  /* 0x00000004042e7825 */ /* 0x000fc600078e022e */
[----:B------:R1:W-:Y:S04]  /*bcf0*/  STL.64 [R1+0x320], R50 ;  /* 0x0003203201007387 */ /* 0x0003e80000100a00 */
[----:B------:R1:W-:Y:S04]  /*bd00*/  LDGSTS.E [R3+0x4b00], desc[UR8][R50.64], !P3 ;  /* 0x04b0000032037fae */ /* 0x0003e8000d921848 */
[----:B------:R1:W-:Y:S04]  /*bd10*/  STL.64 [R1+0x328], R46 ;  /* 0x0003282e01007387 */ /* 0x0003e80000100a00 */
[----:B------:R1:W-:Y:S04]  /*bd20*/  LDGSTS.E [R3+0x4b80], desc[UR8][R46.64], !P3 ;  /* 0x04b800002e037fae */ /* 0x0003e8000d921848 */
[----:B--2---:R-:W2:Y:S01]  /*bd30*/  LDL.LU.64 R56, [R1+0x258] ;  /* 0x0002580001387983 */ /* 0x004ea20000300a00 */
[----:B-1----:R-:W-:-:S04]  /*bd40*/  IMAD.WIDE R54, R4, 0x4, R42 ;  /* 0x0000000404367825 */ /* 0x002fc800078e022a */
[C---:B------:R-:W-:Y:S01]  /*bd50*/  IMAD.WIDE R50, R4.reuse, 0x4, R64 ;  /* 0x0000000404327825 */ /* 0x040fe200078e0240 */
[----:B------:R-:W-:Y:S03]  /*bd60*/  STL.64 [R1+0x470], R54 ;  /* 0x0004703601007387 */ /* 0x000fe60000100a00 */
[C---:B------:R-:W-:Y:S01]  /*bd70*/  IMAD.WIDE R46, R4.reuse, 0x4, R44 ;  /* 0x00000004042e7825 */ /* 0x040fe200078e022c */
[----:B------:R-:W2:Y:S04]  /*bd80*/  LDL.LU.64 R72, [R1+0x250] ;  /* 0x0002500001487983 */ /* 0x000ea80000300a00 */
[----:B------:R-:W-:Y:S04]  /*bd90*/  STL.64 [R1+0x478], R50 ;  /* 0x0004783201007387 */ /* 0x000fe80000100a00 */
[----:B------:R-:W2:Y:S04]  /*bda0*/  LDL.LU.64 R44, [R1+0x248] ;  /* 0x00024800012c7983 */ /* 0x000ea80000300a00 */
[----:B------:R-:W-:Y:S01]  /*bdb0*/  STL.64 [R1+0x4d0], R46 ;  /* 0x0004d02e01007387 */ /* 0x000fe20000100a00 */
[----:B---3--:R-:W-:-:S03]  /*bdc0*/  IMAD.WIDE R28, R4, 0x4, R28 ;  /* 0x00000004041c7825 */ /* 0x008fc600078e021c */
[----:B------:R-:W3:Y:S04]  /*bdd0*/  LDL.LU.64 R42, [R1+0x240] ;  /* 0x00024000012a7983 */ /* 0x000ee80000300a00 */
[----:B------:R-:W-:Y:S04]  /*bde0*/  LDGSTS.E [R3+0x5200], desc[UR8][R54.64], !P4 ;  /* 0x0520000036037fae */ /* 0x000fe8000e121848 */
[----:B------:R5:W-:Y:S04]  /*bdf0*/  LDGSTS.E [R3+0x5280], desc[UR8][R50.64], !P4 ;  /* 0x0528000032037fae */ /* 0x000be8000e121848 */
[----:B------:R1:W-:Y:S04]  /*be00*/  LDGSTS.E [R3+0x5300], desc[UR8][R46.64], !P4 ;  /* 0x053000002e037fae */ /* 0x0003e8000e121848 */
[----:B------:R1:W-:Y:S04]  /*be10*/  STL.64 [R1+0x4d8], R28 ;  /* 0x0004d81c01007387 */ /* 0x0003e80000100a00 */
[----:B------:R-:W-:Y:S04]  /*be20*/  LDGSTS.E [R3+0x5380], desc[UR8][R28.64], !P4 ;  /* 0x053800001c037fae */ /* 0x000fe8000e121848 */
[----:B-1----:R-:W3:Y:S01]  /*be30*/  LDL.LU.64 R28, [R1+0x218] ;  /* 0x00021800011c7983 */ /* 0x002ee20000300a00 */
[----:B------:R-:W-:-:S02]  /*be40*/  VIADD R0, R235, 0xffffffd2 ;  /* 0xffffffd2eb007836 */ /* 0x000fc40000000000 */
[----:B------:R-:W1:Y:S01]  /*be50*/  LDC R235, c[0x0][0x230] ;  /* 0x00008c00ffeb7b82 */ /* 0x000e620000000800 */
[----:B----4-:R-:W-:Y:S02]  /*be60*/  IMAD.WIDE R52, R4, 0x4, R52 ;  /* 0x0000000404347825 */ /* 0x010fe400078e0234 */
[----:B------:R-:W-:-:S03]  /*be70*/  ISETP.GE.U32.AND P5, PT, R0, 0x7fffffb3, PT ;  /* 0x7fffffb30000780c */ /* 0x000fc60003fa6070 */
[----:B------:R2:W-:Y:S01]  /*be80*/  STL.64 [R1+0x730], R52 ;  /* 0x0007303401007387 */ /* 0x0005e20000100a00 */
[----:B------:R-:W-:Y:S02]  /*be90*/  VIADD R0, R234, 0xffffffce ;  /* 0xffffffceea007836 */ /* 0x000fe40000000000 */
[----:B------:R-:W4:Y:S01]  /*bea0*/  LDC R234, c[0x0][0x230] ;  /* 0x00008c00ffea7b82 */ /* 0x000f220000000800 */
[----:B------:R-:W4:Y:S01]  /*beb0*/  LDL.LU.64 R68, [R1+0x210] ;  /* 0x0002100001447983 */ /* 0x000f220000300a00 */
[----:B-----5:R-:W-:-:S05]  /*bec0*/  IMAD.WIDE R50, R4, 0x4, R34 ;  /* 0x0000000404327825 */ /* 0x020fca00078e0222 */
[----:B------:R2:W-:Y:S01]  /*bed0*/  LDGSTS.E [R3+0x5a00], desc[UR8][R52.64], !P5 ;  /* 0x05a0000034037fae */ /* 0x0005e2000e921848 */
[----:B------:R-:W-:-:S03]  /*bee0*/  IMAD.WIDE R46, R4, 0x4, R48 ;  /* 0x00000004042e7825 */ /* 0x000fc600078e0230 */
[----:B------:R-:W-:Y:S01]  /*bef0*/  STL.64 [R1+0x738], R50 ;  /* 0x0007383201007387 */ /* 0x000fe20000100a00 */
[----:B------:R-:W-:-:S03]  /*bf00*/  IMAD.WIDE R34, R4, 0x4, R36 ;  /* 0x0000000404227825 */ /* 0x000fc600078e0224 */
[----:B------:R-:W5:Y:S04]  /*bf10*/  LDL.LU.64 R48, [R1+0x208] ;  /* 0x0002080001307983 */ /* 0x000f680000300a00 */
[----:B------:R1:W-:Y:S04]  /*bf20*/  STL.64 [R1+0x740], R46 ;  /* 0x0007402e01007387 */ /* 0x0003e80000100a00 */
[----:B------:R-:W5:Y:S01]  /*bf30*/  LDL.LU.64 R36, [R1+0x200] ;  /* 0x0002000001247983 */ /* 0x000f620000300a00 */
[----:B------:R-:W-:-:S03]  /*bf40*/  ISETP.GE.U32.AND P6, PT, R0, 0x7fffffaf, PT ;  /* 0x7fffffaf0000780c */ /* 0x000fc60003fc6070 */
[----:B------:R1:W-:Y:S04]  /*bf50*/  STL.64 [R1+0x748], R34 ;  /* 0x0007482201007387 */ /* 0x0003e80000100a00 */
[----:B------:R1:W-:Y:S04]  /*bf60*/  LDGSTS.E [R3+0x5a80], desc[UR8][R50.64], !P5 ;  /* 0x05a8000032037fae */ /* 0x0003e8000e921848 */
[----:B------:R-:W-:Y:S04]  /*bf70*/  LDGSTS.E [R3+0x5b00], desc[UR8][R46.64], !P5 ;  /* 0x05b000002e037fae */ /* 0x000fe8000e921848 */
[----:B------:R-:W-:Y:S01]  /*bf80*/  LDGSTS.E [R3+0x5b80], desc[UR8][R34.64], !P5 ;  /* 0x05b8000022037fae */ /* 0x000fe2000e921848 */
[----:B--2---:R-:W-:-:S03]  /*bf90*/  IMAD.WIDE R52, R4, 0x4, R56 ;  /* 0x0000000404347825 */ /* 0x004fc600078e0238 */
[----:B------:R-:W2:Y:S04]  /*bfa0*/  LDL.LU.64 R56, [R1+0x1d8] ;  /* 0x0001d80001387983 */ /* 0x000ea80000300a00 */
[----:B-1----:R-:W2:Y:S04]  /*bfb0*/  LDL.LU.64 R46, [R1+0x1d0] ;  /* 0x0001d000012e7983 */ /* 0x002ea80000300a00 */
[----:B------:R-:W2:Y:S04]  /*bfc0*/  LDL.LU.64 R64, [R1+0x1c8] ;  /* 0x0001c80001407983 */ /* 0x000ea80000300a00 */
[----:B------:R-:W-:Y:S04]  /*bfd0*/  STL.64 [R1+0x790], R52 ;  /* 0x0007903401007387 */ /* 0x000fe80000100a00 */
[----:B------:R-:W2:Y:S04]  /*bfe0*/  LDL.LU.64 R34, [R1+0x1c0] ;  /* 0x0001c00001227983 */ /* 0x000ea80000300a00 */
[----:B------:R-:W-:Y:S01]  /*bff0*/  LDGSTS.E [R3+0x6200], desc[UR8][R52.64], !P6 ;  /* 0x0620000034037fae */ /* 0x000fe2000f121848 */
[----:B------:R-:W-:-:S04]  /*c000*/  IMAD.WIDE R50, R4, 0x4, R72 ;  /* 0x0000000404327825 */ /* 0x000fc800078e0248 */
[C---:B------:R-:W-:Y:S01]  /*c010*/  IMAD.WIDE R44, R4.reuse, 0x4, R44 ;  /* 0x00000004042c7825 */ /* 0x040fe200078e022c */
[----:B------:R-:W-:Y:S04]  /*c020*/  STL.64 [R1+0x798], R50 ;  /* 0x0007983201007387 */ /* 0x000fe80000100a00 */
[----:B------:R4:W-:Y:S01]  /*c030*/  LDGSTS.E [R3+0x6280], desc[UR8][R50.64], !P6 ;  /* 0x0628000032037fae */ /* 0x0009e2000f121848 */
[----:B---3--:R-:W-:-:S03]  /*c040*/  IMAD.WIDE R42, R4, 0x4, R42 ;  /* 0x00000004042a7825 */ /* 0x008fc600078e022a */
[----:B------:R-:W-:Y:S04]  /*c050*/  STL.64 [R1+0x7a0], R44 ;  /* 0x0007a02c01007387 */ /* 0x000fe80000100a00 */
[----:B------:R-:W-:Y:S04]  /*c060*/  LDGSTS.E [R3+0x6300], desc[UR8][R44.64], !P6 ;  /* 0x063000002c037fae */ /* 0x000fe8000f121848 */
[----:B------:R1:W-:Y:S04]  /*c070*/  STL.64 [R1+0x7a8], R42 ;  /* 0x0007a82a01007387 */ /* 0x0003e80000100a00 */
[----:B------:R-:W-:Y:S04]  /*c080*/  LDGSTS.E [R3+0x6380], desc[UR8][R42.64], !P6 ;  /* 0x063800002a037fae */ /* 0x000fe8000f121848 */
[----:B-1----:R-:W3:Y:S04]  /*c090*/  LDL.LU.64 R42, [R1+0x198] ;  /* 0x00019800012a7983 */ /* 0x002ee80000300a00 */
[----:B------:R-:W3:Y:S01]  /*c0a0*/  LDL.LU.64 R52, [R1+0x190] ;  /* 0x0001900001347983 */ /* 0x000ee20000300a00 */
[----:B------:R-:W-:-:S03]  /*c0b0*/  IMAD.WIDE R54, R4, 0x4, R28 ;  /* 0x0000000404367825 */ /* 0x000fc600078e021c */
[----:B------:R-:W3:Y:S04]  /*c0c0*/  LDL.LU.64 R44, [R1+0x188] ;  /* 0x00018800012c7983 */ /* 0x000ee80000300a00 */
[----:B------:R-:W-:Y:S04]  /*c0d0*/  STL.64 [R1+0x7f0], R54 ;  /* 0x0007f03601007387 */ /* 0x000fe80000100a00 */
[----:B------:R-:W3:Y:S01]  /*c0e0*/  LDL.LU.64 R28, [R1+0x180] ;  /* 0x00018000011c7983 */ /* 0x000ee20000300a00 */
[----:B------:R-:W-:Y:S02]  /*c0f0*/  IADD3 R0, R233, -0x36, RZ ;  /* 0xffffffcae9007810 */ /* 0x000fe40007ffe0ff */
[----:B------:R-:W1:Y:S02]  /*c100*/  LDC R233, c[0x0][0x230] ;  /* 0x00008c00ffe97b82 */ /* 0x000e640000000800 */
[----:B------:R-:W-:Y:S01]  /*c110*/  ISETP.GE.U32.AND P1, PT, R0, 0x7fffffab, PT ;  /* 0x7fffffab0000780c */ /* 0x000fe20003f26070 */
[----:B----4-:R-:W-:-:S04]  /*c120*/  IMAD.WIDE R50, R4, 0x4, R68 ;  /* 0x0000000404327825 */ /* 0x010fc800078e0244 */
[----:B------:R-:W-:Y:S01]  /*c130*/  VIADD R0, R232, 0xffffffc6 ;  /* 0xffffffc6e8007836 */ /* 0x000fe20000000000 */
[----:B------:R-:W-:Y:S01]  /*c140*/  STL.64 [R1+0x7f8], R50 ;  /* 0x0007f83201007387 */ /* 0x000fe20000100a00 */
[----:B------:R-:W4:Y:S06]  /*c150*/  LDC R232, c[0x0][0x230] ;  /* 0x00008c00ffe87b82 */ /* 0x000f2c0000000800 */
[----:B------:R1:W-:Y:S01]  /*c160*/  LDGSTS.E [R3+0x6a00], desc[UR8][R54.64], !P1 ;  /* 0x06a0000036037fae */ /* 0x0003e2000c921848 */
[----:B-----5:R-:W-:-:S03]  /*c170*/  IMAD.WIDE R48, R4, 0x4, R48 ;  /* 0x0000000404307825 */ /* 0x020fc600078e0230 */
[----:B------:R5:W-:Y:S01]  /*c180*/  LDGSTS.E [R3+0x6a80], desc[UR8][R50.64], !P1 ;  /* 0x06a8000032037fae */ /* 0x000be2000c921848 */
[----:B------:R-:W-:Y:S01]  /*c190*/  ISETP.GE.U32.AND P2, PT, R0, 0x7fffffa7, PT ;  /* 0x7fffffa70000780c */ /* 0x000fe20003f46070 */
[C---:B------:R-:W-:Y:S02]  /*c1a0*/  IMAD.WIDE R36, R4.reuse, 0x4, R36 ;  /* 0x0000000404247825 */ /* 0x040fe400078e0224 */
[----:B------:R1:W-:Y:S04]  /*c1b0*/  STL.64 [R1+0x800], R48 ;  /* 0x0008003001007387 */ /* 0x0003e80000100a00 */
[----:B------:R5:W-:Y:S04]  /*c1c0*/  STL.64 [R1+0x808], R36 ;  /* 0x0008082401007387 */ /* 0x000be80000100a00 */
[----:B------:R-:W-:Y:S04]  /*c1d0*/  LDGSTS.E [R3+0x6b00], desc[UR8][R48.64], !P1 ;  /* 0x06b0000030037fae */ /* 0x000fe8000c921848 */
[----:B------:R-:W-:Y:S04]  /*c1e0*/  LDGSTS.E [R3+0x6b80], desc[UR8][R36.64], !P1 ;  /* 0x06b8000024037fae */ /* 0x000fe8000c921848 */
[----:B-1----:R-:W4:Y:S04]  /*c1f0*/  LDL.LU.64 R48, [R1+0x178] ;  /* 0x0001780001307983 */ /* 0x002f280000300a00 */
[----:B-----5:R-:W5:Y:S01]  /*c200*/  LDL.LU.64 R36, [R1+0x170] ;  /* 0x0001700001247983 */ /* 0x020f620000300a00 */
[----:B--2---:R-:W-:-:S04]  /*c210*/  IMAD.WIDE R56, R4, 0x4, R56 ;  /* 0x0000000404387825 */ /* 0x004fc800078e0238 */
[C---:B------:R-:W-:Y:S01]  /*c220*/  IMAD.WIDE R54, R4.reuse, 0x4, R46 ;  /* 0x0000000404367825 */ /* 0x040fe200078e022e */
[----:B------:R-:W-:Y:S03]  /*c230*/  STL.64 [R1+0x850], R56 ;  /* 0x0008503801007387 */ /* 0x000fe60000100a00 */
[C---:B------:R-:W-:Y:S01]  /*c240*/  IMAD.WIDE R50, R4.reuse, 0x4, R64 ;  /* 0x0000000404327825 */ /* 0x040fe200078e0240 */
[----:B------:R-:W2:Y:S04]  /*c250*/  LDL.LU.64 R46, [R1+0x168] ;  /* 0x00016800012e7983 */ /* 0x000ea80000300a00 */
[----:B------:R-:W-:Y:S01]  /*c260*/  LDGSTS.E [R3+0x7200], desc[UR8][R56.64], !P2 ;  /* 0x0720000038037fae */ /* 0x000fe2000d121848 */
[----:B------:R-:W-:-:S03]  /*c270*/  IMAD.WIDE R34, R4, 0x4, R34 ;  /* 0x0000000404227825 */ /* 0x000fc600078e0222 */
[----:B------:R-:W-:Y:S04]  /*c280*/  STL.64 [R1+0x858], R54 ;  /* 0x0008583601007387 */ /* 0x000fe80000100a00 */
[----:B------:R3:W-:Y:S04]  /*c290*/  LDGSTS.E [R3+0x7280], desc[UR8][R54.64], !P2 ;  /* 0x0728000036037fae */ /* 0x0007e8000d121848 */
[----:B------:R-:W2:Y:S04]  /*c2a0*/  LDL.LU.64 R64, [R1+0x160] ;  /* 0x0001600001407983 */ /* 0x000ea80000300a00 */
[----:B------:R-:W-:Y:S04]  /*c2b0*/  STL.64 [R1+0x860], R50 ;  /* 0x0008603201007387 */ /* 0x000fe80000100a00 */
[----:B------:R1:W-:Y:S04]  /*c2c0*/  LDGSTS.E [R3+0x7300], desc[UR8][R50.64], !P2 ;  /* 0x0730000032037fae */ /* 0x0003e8000d121848 */
[----:B------:R1:W-:Y:S04]  /*c2d0*/  STL.64 [R1+0x868], R34 ;  /* 0x0008682201007387 */ /* 0x0003e80000100a00 */
[----:B------:R-:W-:Y:S04]  /*c2e0*/  LDGSTS.E [R3+0x7380], desc[UR8][R34.64], !P2 ;  /* 0x0738000022037fae */ /* 0x000fe8000d121848 */
[----:B-1----:R-:W2:Y:S04]  /*c2f0*/  LDL.LU.64 R34, [R1+0x138] ;  /* 0x0001380001227983 */ /* 0x002ea80000300a00 */
[----:B------:R-:W2:Y:S01]  /*c300*/  LDL.LU.64 R56, [R1+0x130] ;  /* 0x0001300001387983 */ /* 0x000ea20000300a00 */
[----:B---3--:R-:W-:-:S04]  /*c310*/  IMAD.WIDE R54, R4, 0x4, R42 ;  /* 0x0000000404367825 */ /* 0x008fc800078e022a */
[C---:B------:R-:W-:Y:S01]  /*c320*/  IMAD.WIDE R52, R4.reuse, 0x4, R52 ;  /* 0x0000000404347825 */ /* 0x040fe200078e0234 */
[----:B------:R-:W-:Y:S03]  /*c330*/  STL.64 [R1+0x8b0], R54 ;  /* 0x0008b03601007387 */ /* 0x000fe60000100a00 */
[C---:B------:R-:W-:Y:S02]  /*c340*/  IMAD.WIDE R50, R4.reuse, 0x4, R44 ;  /* 0x0000000404327825 */ /* 0x040fe400078e022c */
[----:B------:R-:W3:Y:S04]  /*c350*/  LDL.LU.64 R44, [R1+0x128] ;  /* 0x00012800012c7983 */ /* 0x000ee80000300a00 */
[----:B------:R-:W-:Y:S01]  /*c360*/  STL.64 [R1+0x8b8], R52 ;  /* 0x0008b83401007387 */ /* 0x000fe20000100a00 */
[----:B------:R-:W-:-:S03]  /*c370*/  IMAD.WIDE R42, R4, 0x4, R28 ;  /* 0x00000004042a7825 */ /* 0x000fc600078e021c */
[----:B------:R-:W3:Y:S01]  /*c380*/  LDL.LU.64 R28, [R1+0x120] ;  /* 0x00012000011c7983 */ /* 0x000ee20000300a00 */
[----:B------:R-:W-:-:S03]  /*c390*/  VIADD R0, R234, 0xffffffc2 ;  /* 0xffffffc2ea007836 */ /* 0x000fc60000000000 */
[----:B------:R-:W-:Y:S01]  /*c3a0*/  STL.64 [R1+0x8c0], R50 ;  /* 0x0008c03201007387 */ /* 0x000fe20000100a00 */
[----:B------:R-:W1:Y:S01]  /*c3b0*/  LDC R234, c[0x0][0x230] ;  /* 0x00008c00ffea7b82 */ /* 0x000e620000000800 */
[----:B------:R-:W-:Y:S02]  /*c3c0*/  ISETP.GE.U32.AND P3, PT, R0, 0x7fffffa3, PT ;  /* 0x7fffffa30000780c */ /* 0x000fe40003f66070 */
[----:B------:R-:W-:Y:S01]  /*c3d0*/  IADD3 R0, R235, -0x23, RZ ;  /* 0xffffffddeb007810 */ /* 0x000fe20007ffe0ff */
[----:B------:R1:W-:Y:S03]  /*c3e0*/  STL.64 [R1+0x8c8], R42 ;  /* 0x0008c82a01007387 */ /* 0x0003e60000100a00 */
[----:B------:R-:W-:-:S07]  /*c3f0*/  ISETP.GE.U32.AND P4, PT, R0, 0x7fffffbe, PT ;  /* 0x7fffffbe0000780c */ /* 0x000fce0003f86070 */
[----:B------:R5:W-:Y:S01]  /*c400*/  LDGSTS.E [R3+0x7a00], desc[UR8][R54.64], !P3 ;  /* 0x07a0000036037fae */ /* 0x000be2000d921848 */
[----:B------:R-:W3:Y:S03]  /*c410*/  LDC R235, c[0x0][0x230] ;  /* 0x00008c00ffeb7b82 */ /* 0x000ee60000000800 */
[----:B------:R-:W-:Y:S04]  /*c420*/  LDGSTS.E [R3+0x7a80], desc[UR8][R52.64], !P3 ;  /* 0x07a8000034037fae */ /* 0x000fe8000d921848 */
[----:B------:R2:W-:Y:S04]  /*c430*/  LDGSTS.E [R3+0x7b00], desc[UR8][R50.64], !P3 ;  /* 0x07b0000032037fae */ /* 0x0005e8000d921848 */
[----:B------:R-:W-:Y:S01]  /*c440*/  LDGSTS.E [R3+0x7b80], desc[UR8][R42.64], !P3 ;  /* 0x07b800002a037fae */ /* 0x000fe2000d921848 */
[----:B------:R-:W-:-:S02]  /*c450*/  VIADD R0, R233, 0xffffffd9 ;  /* 0xffffffd9e9007836 */ /* 0x000fc40000000000 */
[----:B------:R-:W3:Y:S01]  /*c460*/  LDC R233, c[0x0][0x230] ;  /* 0x00008c00ffe97b82 */ /* 0x000ee20000000800 */
[----:B-1----:R-:W3:Y:S04]  /*c470*/  LDL.LU.64 R42, [R1+0x118] ;  /* 0x00011800012a7983 */ /* 0x002ee80000300a00 */
[----:B------:R-:W3:Y:S01]  /*c480*/  LDL.LU.64 R52, [R1+0x110] ;  /* 0x0001100001347983 */ /* 0x000ee20000300a00 */
[----:B----4-:R-:W-:-:S04]  /*c490*/  IMAD.WIDE R58, R4, 0x4, R48 ;  /* 0x00000004043a7825 */ /* 0x010fc800078e0230 */
[----:B-----5:R-:W-:Y:S01]  /*c4a0*/  IMAD.WIDE R54, R4, 0x4, R36 ;  /* 0x0000000404367825 */ /* 0x020fe200078e0224 */
[----:B------:R-:W-:Y:S04]  /*c4b0*/  STL.64 [R1+0x178], R58 ;  /* 0x0001783a01007387 */ /* 0x000fe80000100a00 */
[----:B------:R-:W4:Y:S04]  /*c4c0*/  LDL.LU.64 R48, [R1+0x108] ;  /* 0x0001080001307983 */ /* 0x000f280000300a00 */
[----:B------:R-:W-:Y:S04]  /*c4d0*/  STL.64 [R1+0x170], R54 ;  /* 0x0001703601007387 */ /* 0x000fe80000100a00 */
[----:B------:R-:W5:Y:S01]  /*c4e0*/  LDL.LU.64 R36, [R1+0x100] ;  /* 0x0001000001247983 */ /* 0x000f620000300a00 */
[----:B------:R-:W-:-:S03]  /*c4f0*/  ISETP.GE.U32.AND P5, PT, R0, 0x7fffffba, PT ;  /* 0x7fffffba0000780c */ /* 0x000fc60003fa6070 */
[----:B------:R-:W-:Y:S01]  /*c500*/  LDGSTS.E [R240+0x4400], desc[UR8][R58.64], !P4 ;  /* 0x044000003af07fae */ /* 0x000fe2000e121848 */
[----:B--2---:R-:W-:-:S03]  /*c510*/  IMAD.WIDE R50, R4, 0x4, R46 ;  /* 0x0000000404327825 */ /* 0x004fc600078e022e */
[----:B------:R1:W-:Y:S04]  /*c520*/  LDGSTS.E [R240+0x4480], desc[UR8][R54.64], !P4 ;  /* 0x0448000036f07fae */ /* 0x0003e8000e121848 */
[----:B------:R-:W-:Y:S04]  /*c530*/  STL.64 [R1+0x168], R50 ;  /* 0x0001683201007387 */ /* 0x000fe80000100a00 */
[----:B------:R2:W-:Y:S01]  /*c540*/  LDGSTS.E [R240+0x4500], desc[UR8][R50.64], !P4 ;  /* 0x0450000032f07fae */ /* 0x0005e2000e121848 */
[----:B------:R-:W-:-:S05]  /*c550*/  IMAD.WIDE R46, R4, 0x4, R64 ;  /* 0x00000004042e7825 */ /* 0x000fca00078e0240 */
[----:B------:R1:W-:Y:S04]  /*c560*/  STL.64 [R1+0x160], R46 ;  /* 0x0001602e01007387 */ /* 0x0003e80000100a00 */
[----:B------:R-:W-:Y:S04]  /*c570*/  LDGSTS.E [R240+0x4580], desc[UR8][R46.64], !P4 ;  /* 0x045800002ef07fae */ /* 0x000fe8000e121848 */
[----:B------:R-:W5:Y:S04]  /*c580*/  LDL.LU.64 R68, [R1+0xf8] ;  /* 0x0000f80001447983 */ /* 0x000f680000300a00 */
[----:B-1----:R-:W5:Y:S01]  /*c590*/  LDL.LU.64 R46, [R1+0xf0] ;  /* 0x0000f000012e7983 */ /* 0x002f620000300a00 */
[----:B------:R-:W-:-:S04]  /*c5a0*/  IMAD.WIDE R54, R4, 0x4, R34 ;  /* 0x0000000404367825 */ /* 0x000fc800078e0222 */
[C---:B--2---:R-:W-:Y:S01]  /*c5b0*/  IMAD.WIDE R50, R4.reuse, 0x4, R56 ;  /* 0x0000000404327825 */ /* 0x044fe200078e0238 */
[----:B------:R-:W-:Y:S04]  /*c5c0*/  STL.64 [R1+0x1c0], R54 ;  /* 0x0001c03601007387 */ /* 0x000fe80000100a00 */
[----:B------:R-:W2:Y:S04]  /*c5d0*/  LDL.LU.64 R64, [R1+0xe8] ;  /* 0x0000e80001407983 */ /* 0x000ea80000300a00 */
[----:B------:R-:W-:Y:S04]  /*c5e0*/  STL.64 [R1+0x1c8], R50 ;  /* 0x0001c83201007387 */ /* 0x000fe80000100a00 */
[----:B------:R-:W2:Y:S04]  /*c5f0*/  LDL.LU.64 R34, [R1+0xe0] ;  /* 0x0000e00001227983 */ /* 0x000ea80000300a00 */
[----:B------:R-:W-:Y:S04]  /*c600*/  LDGSTS.E [R240+0x4c00], desc[UR8][R54.64], !P5 ;  /* 0x04c0000036f07fae */ /* 0x000fe8000e921848 */
[----:B------:R1:W-:Y:S01]  /*c610*/  LDGSTS.E [R240+0x4c80], desc[UR8][R50.64], !P5 ;  /* 0x04c8000032f07fae */ /* 0x0003e2000e921848 */
[----:B---3--:R-:W-:-:S04]  /*c620*/  IMAD.WIDE R44, R4, 0x4, R44 ;  /* 0x00000004042c7825 */ /* 0x008fc800078e022c */
[----:B------:R-:W-:Y:S01]  /*c630*/  IMAD.WIDE R28, R4, 0x4, R28 ;  /* 0x00000004041c7825 */ /* 0x000fe200078e021c */
[----:B------:R3:W-:Y:S04]  /*c640*/  STL.64 [R1+0x290], R44 ;  /* 0x0002902c01007387 */ /* 0x0007e80000100a00 */
[----:B------:R1:W-:Y:S04]  /*c650*/  STL.64 [R1+0x298], R28 ;  /* 0x0002981c01007387 */ /* 0x0003e80000100a00 */
[----:B------:R-:W2:Y:S04]  /*c660*/  LDL.LU.64 R56, [R1+0xd8] ;  /* 0x0000d80001387983 */ /* 0x000ea80000300a00 */
[----:B------:R-:W-:Y:S04]  /*c670*/  LDGSTS.E [R240+0x4d00], desc[UR8][R44.64], !P5 ;  /* 0x04d000002cf07fae */ /* 0x000fe8000e921848 */
[----:B------:R-:W-:Y:S04]  /*c680*/  LDGSTS.E [R240+0x4d80], desc[UR8][R28.64], !P5 ;  /* 0x04d800001cf07fae */ /* 0x000fe8000e921848 */
[----:B---3--:R-:W3:Y:S04]  /*c690*/  LDL.LU.64 R44, [R1+0xd0] ;  /* 0x0000d000012c7983 */ /* 0x008ee80000300a00 */
[----:B-1----:R-:W3:Y:S01]  /*c6a0*/  LDL.LU.64 R28, [R1+0xc8] ;  /* 0x0000c800011c7983 */ /* 0x002ee20000300a00 */
[----:B------:R-:W-:-:S02]  /*c6b0*/  VIADD R0, R232, 0xffffffd5 ;  /* 0xffffffd5e8007836 */ /* 0x000fc40000000000 */
[----:B------:R-:W1:Y:S03]  /*c6c0*/  LDC R232, c[0x0][0x230] ;  /* 0x00008c00ffe87b82 */ /* 0x000e660000000800 */
[----:B------:R-:W-:Y:S02]  /*c6d0*/  ISETP.GE.U32.AND P6, PT, R0, 0x7fffffb6, PT ;  /* 0x7fffffb60000780c */ /* 0x000fe40003fc6070 */
[----:B------:R-:W-:-:S03]  /*c6e0*/  IADD3 R0, R235, -0x2f, RZ ;  /* 0xffffffd1eb007810 */ /* 0x000fc60007ffe0ff */
[----:B------:R-:W1:Y:S01]  /*c6f0*/  LDC R235, c[0x0][0x230] ;  /* 0x00008c00ffeb7b82 */ /* 0x000e620000000800 */
[----:B------:R-:W-:-:S04]  /*c700*/  IMAD.WIDE R42, R4, 0x4, R42 ;  /* 0x00000004042a7825 */ /* 0x000fc800078e022a */
[C---:B------:R-:W-:Y:S01]  /*c710*/  IMAD.WIDE R50, R4.reuse, 0x4, R52 ;  /* 0x0000000404327825 */ /* 0x040fe200078e0234 */
[----:B------:R5:W-:Y:S04]  /*c720*/  STL.64 [R1+0x2c0], R42 ;  /* 0x0002c02a01007387 */ /* 0x000be80000100a00 */
[----:B------:R-:W-:Y:S04]  /*c730*/  STL.64 [R1+0x2c8], R50 ;  /* 0x0002c83201007387 */ /* 0x000fe80000100a00 */
[----:B------:R-:W-:Y:S01]  /*c740*/  LDGSTS.E [R240+0x5400], desc[UR8][R42.64], !P6 ;  /* 0x054000002af07fae */ /* 0x000fe2000f121848 */
[----:B----4-:R-:W-:Y:S01]  /*c750*/  IMAD.WIDE R48, R4, 0x4, R48 ;  /* 0x0000000404307825 */ /* 0x010fe200078e0230 */
[----:B------:R-:W-:-:S02]  /*c760*/  ISETP.GE.U32.AND P1, PT, R0, 0x7fffffb2, PT ;  /* 0x7fffffb20000780c */ /* 0x000fc40003f26070 */
[----:B------:R4:W-:Y:S01]  /*c770*/  LDGSTS.E [R240+0x5480], desc[UR8][R50.64], !P6 ;  /* 0x0548000032f07fae */ /* 0x0009e2000f121848 */
[----:B-----5:R-:W-:-:S03]  /*c780*/  IMAD.WIDE R36, R4, 0x4, R36 ;  /* 0x0000000404247825 */ /* 0x020fc600078e0224 */
[----:B------:R5:W-:Y:S04]  /*c790*/  STL.64 [R1+0x330], R48 ;  /* 0x0003303001007387 */ /* 0x000be80000100a00 */
[----:B------:R-:W3:Y:S04]  /*c7a0*/  LDL.LU.64 R42, [R1+0xc0] ;  /* 0x0000c000012a7983 */ /* 0x000ee80000300a00 */
[----:B------:R1:W-:Y:S04]  /*c7b0*/  STL.64 [R1+0x338], R36 ;  /* 0x0003382401007387 */ /* 0x0003e80000100a00 */
[----:B------:R-:W3:Y:S04]  /*c7c0*/  LDL.LU.64 R52, [R1+0xb8] ;  /* 0x0000b80001347983 */ /* 0x000ee80000300a00 */
[----:B------:R-:W-:Y:S04]  /*c7d0*/  LDGSTS.E [R240+0x5500], desc[UR8][R48.64], !P6 ;  /* 0x0550000030f07fae */ /* 0x000fe8000f121848 */
[----:B------:R-:W-:Y:S04]  /*c7e0*/  LDGSTS.E [R240+0x5580], desc[UR8][R36.64], !P6 ;  /* 0x0558000024f07fae */ /* 0x000fe8000f121848 */
[----:B-----5:R-:W5:Y:S04]  /*c7f0*/  LDL.LU.64 R48, [R1+0xb0] ;  /* 0x0000b00001307983 */ /* 0x020f680000300a00 */
[----:B-1----:R-:W5:Y:S01]  /*c800*/  LDL.LU.64 R36, [R1+0xa8] ;  /* 0x0000a80001247983 */ /* 0x002f620000300a00 */
[----:B------:R-:W-:-:S04]  /*c810*/  IMAD.WIDE R54, R4, 0x4, R68 ;  /* 0x0000000404367825 */ /* 0x000fc800078e0244 */
[C---:B----4-:R-:W-:Y:S01]  /*c820*/  IMAD.WIDE R50, R4.reuse, 0x4, R46 ;  /* 0x0000000404327825 */ /* 0x050fe200078e022e */
[----:B------:R-:W-:Y:S04]  /*c830*/  STL.64 [R1+0x520], R54 ;  /* 0x0005203601007387 */ /* 0x000fe80000100a00 */
[----:B------:R1:W-:Y:S04]  /*c840*/  LDGSTS.E [R240+0x5c00], desc[UR8][R54.64], !P1 ;  /* 0x05c0000036f07fae */ /* 0x0003e8000c921848 */
[----:B------:R-:W-:Y:S04]  /*c850*/  STL.64 [R1+0x528], R50 ;  /* 0x0005283201007387 */ /* 0x000fe80000100a00 */
[----:B------:R3:W-:Y:S01]  /*c860*/  LDGSTS.E [R240+0x5c80], desc[UR8][R50.64], !P1 ;  /* 0x05c8000032f07fae */ /* 0x0007e2000c921848 */
[----:B--2---:R-:W-:-:S05]  /*c870*/  IMAD.WIDE R46, R4, 0x4, R64 ;  /* 0x00000004042e7825 */ /* 0x004fca00078e0240 */
[----:B------:R-:W-:Y:S01]  /*c880*/  STL.64 [R1+0x590], R46 ;  /* 0x0005902e01007387 */ /* 0x000fe20000100a00 */
[----:B------:R-:W-:-:S03]  /*c890*/  IMAD.WIDE R34, R4, 0x4, R34 ;  /* 0x0000000404227825 */ /* 0x000fc600078e0222 */
[----:B------:R-:W2:Y:S04]  /*c8a0*/  LDL.LU.64 R64, [R1+0xa0] ;  /* 0x0000a00001407983 */ /* 0x000ea80000300a00 */
[----:B------:R4:W-:Y:S04]  /*c8b0*/  LDGSTS.E [R240+0x5d00], desc[UR8][R46.64], !P1 ;  /* 0x05d000002ef07fae */ /* 0x0009e8000c921848 */
[----:B------:R1:W-:Y:S04]  /*c8c0*/  STL.64 [R1+0x598], R34 ;  /* 0x0005982201007387 */ /* 0x0003e80000100a00 */
[----:B------:R-:W-:Y:S04]  /*c8d0*/  LDGSTS.E [R240+0x5d80], desc[UR8][R34.64], !P1 ;  /* 0x05d8000022f07fae */ /* 0x000fe8000c921848 */
[----:B-1----:R-:W2:Y:S01]  /*c8e0*/  LDL.LU.64 R34, [R1+0x98] ;  /* 0x0000980001227983 */ /* 0x002ea20000300a00 */
[----:B------:R-:W-:-:S05]  /*c8f0*/  IMAD.WIDE R54, R4, 0x4, R56 ;  /* 0x0000000404367825 */ /* 0x000fca00078e0238 */
[----:B------:R-:W-:Y:S01]  /*c900*/  STL.64 [R1+0x750], R54 ;  /* 0x0007503601007387 */ /* 0x000fe20000100a00 */
[----:B---3--:R-:W-:-:S03]  /*c910*/  IMAD.WIDE R50, R4, 0x4, R44 ;  /* 0x0000000404327825 */ /* 0x008fc600078e022c */
[----:B------:R-:W3:Y:S01]  /*c920*/  LDL.LU.64 R44, [R1+0x90] ;  /* 0x00009000012c7983 */ /* 0x000ee20000300a00 */
[----:B----4-:R-:W-:-:S03]  /*c930*/  IMAD.WIDE R46, R4, 0x4, R28 ;  /* 0x00000004042e7825 */ /* 0x010fc600078e021c */
[----:B------:R5:W-:Y:S04]  /*c940*/  STL.64 [R1+0x758], R50 ;  /* 0x0007583201007387 */ /* 0x000be80000100a00 */
[----:B------:R-:W4:Y:S04]  /*c950*/  LDL.LU.64 R56, [R1+0x88] ;  /* 0x0000880001387983 */ /* 0x000f280000300a00 */
[----:B------:R1:W-:Y:S04]  /*c960*/  STL.64 [R1+0x760], R46 ;  /* 0x0007602e01007387 */ /* 0x0003e80000100a00 */
[----:B------:R-:W4:Y:S01]  /*c970*/  LDL.LU.64 R28, [R1+0x80] ;  /* 0x00008000011c7983 */ /* 0x000f220000300a00 */
[----:B------:R-:W-:-:S02]  /*c980*/  VIADD R0, R234, 0xffffffcd ;  /* 0xffffffcdea007836 */ /* 0x000fc40000000000 */
[----:B------:R-:W4:Y:S03]  /*c990*/  LDC R234, c[0x0][0x230] ;  /* 0x00008c00ffea7b82 */ /* 0x000f260000000800 */
[----:B------:R-:W-:Y:S01]  /*c9a0*/  ISETP.GE.U32.AND P2, PT, R0, 0x7fffffae, PT ;  /* 0x7fffffae0000780c */ /* 0x000fe20003f46070 */
[----:B------:R-:W-:-:S04]  /*c9b0*/  VIADD R0, R233, 0xffffffc9 ;  /* 0xffffffc9e9007836 */ /* 0x000fc80000000000 */
[----:B------:R-:W4:Y:S01]  /*c9c0*/  LDC R233, c[0x0][0x230] ;  /* 0x00008c00ffe97b82 */ /* 0x000f220000000800 */
[----:B------:R-:W-:-:S07]  /*c9d0*/  ISETP.GE.U32.AND P3, PT, R0, 0x7fffffaa, PT ;  /* 0x7fffffaa0000780c */ /* 0x000fce0003f66070 */
[----:B------:R-:W-:Y:S04]  /*c9e0*/  LDGSTS.E [R240+0x6400], desc[UR8][R54.64], !P2 ;  /* 0x0640000036f07fae */ /* 0x000fe8000d121848 */
[----:B------:R5:W-:Y:S04]  /*c9f0*/  LDGSTS.E [R240+0x6480], desc[UR8][R50.64], !P2 ;  /* 0x0648000032f07fae */ /* 0x000be8000d121848 */
[----:B------:R1:W-:Y:S01]  /*ca00*/  LDGSTS.E [R240+0x6500], desc[UR8][R46.64], !P2 ;  /* 0x065000002ef07fae */ /* 0x0003e2000d121848 */
[----:B------:R-:W-:-:S05]  /*ca10*/  IMAD.WIDE R42, R4, 0x4, R42 ;  /* 0x00000004042a7825 */ /* 0x000fca00078e022a */
[----:B------:R2:W-:Y:S01]  /*ca20*/  STL.64 [R1+0x768], R42 ;  /* 0x0007682a01007387 */ /* 0x0005e20000100a00 */
[----:B------:R-:W-:-:S03]  /*ca30*/  IMAD.WIDE R52, R4, 0x4, R52 ;  /* 0x0000000404347825 */ /* 0x000fc600078e0234 */
[----:B------:R-:W4:Y:S04]  /*ca40*/  LDL.LU.64 R72, [R1+0x78] ;  /* 0x0000780001487983 */ /* 0x000f280000300a00 */
[----:B------:R2:W-:Y:S04]  /*ca50*/  STL.64 [R1+0x7b0], R52 ;  /* 0x0007b03401007387 */ /* 0x0005e80000100a00 */
[----:B------:R-:W4:Y:S01]  /*ca60*/  LDL.LU.64 R68, [R1+0x70] ;  /* 0x0000700001447983 */ /* 0x000f220000300a00 */
[----:B------:R-:W-:Y:S02]  /*ca70*/  IADD3 R0, R232, -0x3b, RZ ;  /* 0xffffffc5e8007810 */ /* 0x000fe40007ffe0ff */
[----:B------:R-:W4:Y:S01]  /*ca80*/  LDC R232, c[0x0][0x230] ;  /* 0x00008c00ffe87b82 */ /* 0x000f220000000800 */
[----:B------:R2:W-:Y:S01]  /*ca90*/  LDGSTS.E [R240+0x6580], desc[UR8][R42.64], !P2 ;  /* 0x065800002af07fae */ /* 0x0005e2000d121848 */
[----:B-----5:R-:W-:-:S04]  /*caa0*/  IMAD.WIDE R50, R4, 0x4, R48 ;  /* 0x0000000404327825 */ /* 0x020fc800078e0230 */
[----:B-1----:R-:W-:Y:S01]  /*cab0*/  IMAD.WIDE R46, R4, 0x4, R36 ;  /* 0x00000004042e7825 */ /* 0x002fe200078e0224 */
[----:B------:R-:W-:Y:S04]  /*cac0*/  STL.64 [R1+0x7b8], R50 ;  /* 0x0007b83201007387 */ /* 0x000fe80000100a00 */
[----:B------:R-:W5:Y:S04]  /*cad0*/  LDL.LU.64 R48, [R1+0x68] ;  /* 0x0000680001307983 */ /* 0x000f680000300a00 */
[----:B------:R1:W-:Y:S04]  /*cae0*/  STL.64 [R1+0x7c0], R46 ;  /* 0x0007c02e01007387 */ /* 0x0003e80000100a00 */
[----:B------:R-:W5:Y:S01]  /*caf0*/  LDL.LU.64 R36, [R1+0x60] ;  /* 0x0000600001247983 */ /* 0x000f620000300a00 */
[----:B------:R-:W-:-:S03]  /*cb00*/  ISETP.GE.U32.AND P4, PT, R0, 0x7fffffa6, PT ;  /* 0x7fffffa60000780c */ /* 0x000fc60003f86070 */
[----:B------:R-:W-:Y:S04]  /*cb10*/  LDGSTS.E [R240+0x6c00], desc[UR8][R52.64], !P3 ;  /* 0x06c0000034f07fae */ /* 0x000fe8000d921848 */
[----:B------:R1:W-:Y:S04]  /*cb20*/  LDGSTS.E [R240+0x6c80], desc[UR8][R50.64], !P3 ;  /* 0x06c8000032f07fae */ /* 0x0003e8000d921848 */
[----:B------:R-:W-:Y:S01]  /*cb30*/  LDGSTS.E [R240+0x6d00], desc[UR8][R46.64], !P3 ;  /* 0x06d000002ef07fae */ /* 0x000fe2000d921848 */
[----:B--2---:R-:W-:-:S05]  /*cb40*/  IMAD.WIDE R42, R4, 0x4, R64 ;  /* 0x00000004042a7825 */ /* 0x004fca00078e0240 */
[----:B------:R2:W-:Y:S04]  /*cb50*/  STL.64 [R1+0x7c8], R42 ;  /* 0x0007c82a01007387 */ /* 0x0005e80000100a00 */
[----:B------:R-:W5:Y:S04]  /*cb60*/  LDL.LU.64 R52, [R1+0x158] ;  /* 0x0001580001347983 */ /* 0x000f680000300a00 */
[----:B------:R-:W-:Y:S04]  /*cb70*/  LDGSTS.E [R240+0x6d80], desc[UR8][R42.64], !P3 ;  /* 0x06d800002af07fae */ /* 0x000fe8000d921848 */
[----:B-1----:R-:W5:Y:S01]  /*cb80*/  LDL.LU.64 R46, [R1+0x150] ;  /* 0x00015000012e7983 */ /* 0x002f620000300a00 */
[----:B------:R-:W-:-:S03]  /*cb90*/  IMAD.WIDE R50, R4, 0x4, R34 ;  /* 0x0000000404327825 */ /* 0x000fc600078e0222 */
[----:B--2---:R-:W2:Y:S04]  /*cba0*/  LDL.LU.64 R42, [R1+0x148] ;  /* 0x00014800012a7983 */ /* 0x004ea80000300a00 */
[----:B------:R-:W2:Y:S04]  /*cbb0*/  LDL.LU.64 R64, [R1+0x140] ;  /* 0x0001400001407983 */ /* 0x000ea80000300a00 */
[----:B------:R-:W-:Y:S04]  /*cbc0*/  STL.64 [R1+0x810], R50 ;  /* 0x0008103201007387 */ /* 0x000fe80000100a00 */
[----:B------:R1:W-:Y:S01]  /*cbd0*/  LDGSTS.E [R240+0x7400], desc[UR8][R50.64], !P4 ;  /* 0x0740000032f07fae */ /* 0x0003e2000e121848 */
[----:B---3--:R-:W-:-:S04]  /*cbe0*/  IMAD.WIDE R44, R4, 0x4, R44 ;  /* 0x00000004042c7825 */ /* 0x008fc800078e022c */
[C---:B----4-:R-:W-:Y:S01]  /*cbf0*/  IMAD.WIDE R34, R4.reuse, 0x4, R56 ;  /* 0x0000000404227825 */ /* 0x050fe200078e0238 */
[----:B------:R3:W-:Y:S03]  /*cc00*/  STL.64 [R1+0x818], R44 ;  /* 0x0008182c01007387 */ /* 0x0007e60000100a00 */
[----:B------:R-:W-:Y:S01]  /*cc10*/  IMAD.WIDE R28, R4, 0x4, R28 ;  /* 0x00000004041c7825 */ /* 0x000fe200078e021c */
[----:B------:R4:W-:Y:S04]  /*cc20*/  STL.64 [R1+0x820], R34 ;  /* 0x0008202201007387 */ /* 0x0009e80000100a00 */
[----:B------:R-:W-:Y:S04]  /*cc30*/  LDGSTS.E [R240+0x7480], desc[UR8][R44.64], !P4 ;  /* 0x074800002cf07fae */ /* 0x000fe8000e121848 */
[----:B------:R1:W-:Y:S04]  /*cc40*/  STL.64 [R1+0x828], R28 ;  /* 0x0008281c01007387 */ /* 0x0003e80000100a00 */
[----:B------:R-:W-:Y:S04]  /*cc50*/  LDGSTS.E [R240+0x7500], desc[UR8][R34.64], !P4 ;  /* 0x0750000022f07fae */ /* 0x000fe8000e121848 */
[----:B---3--:R-:W3:Y:S04]  /*cc60*/  LDL.LU.64 R44, [R1+0x440] ;  /* 0x00044000012c7983 */ /* 0x008ee80000300a00 */
[----:B------:R-:W-:Y:S04]  /*cc70*/  LDGSTS.E [R240+0x7580], desc[UR8][R28.64], !P4 ;  /* 0x075800001cf07fae */ /* 0x000fe8000e121848 */
[----:B----4-:R-:W4:Y:S04]  /*cc80*/  LDL.LU.64 R34, [R1+0x438] ;  /* 0x0004380001227983 */ /* 0x010f280000300a00 */
[----:B------:R-:W4:Y:S04]  /*cc90*/  LDL.LU.64 R56, [R1+0x430] ;  /* 0x0004300001387983 */ /* 0x000f280000300a00 */
[----:B-1----:R-:W4:Y:S01]  /*cca0*/  LDL.LU.64 R28, [R1+0x428] ;  /* 0x00042800011c7983 */ /* 0x002f220000300a00 */
[----:B------:R-:W-:-:S02]  /*ccb0*/  VIADD R0, R234, 0xffffffc1 ;  /* 0xffffffc1ea007836 */ /* 0x000fc40000000000 */
[----:B------:R-:W1:Y:S01]  /*ccc0*/  LDC R234, c[0x0][0x230] ;  /* 0x00008c00ffea7b82 */ /* 0x000e620000000800 */
[----:B------:R-:W-:Y:S02]  /*ccd0*/  IMAD.WIDE R60, R4, 0x4, R72 ;  /* 0x00000004043c7825 */ /* 0x000fe400078e0248 */
[----:B------:R-:W-:Y:S02]  /*cce0*/  ISETP.GE.U32.AND P5, PT, R0, 0x7fffffa2, PT ;  /* 0x7fffffa20000780c */ /* 0x000fe40003fa6070 */
[----:B------:R-:W-:Y:S01]  /*ccf0*/  VIADD R0, R235, 0xffffffdc ;  /* 0xffffffdceb007836 */ /* 0x000fe20000000000 */
[----:B------:R-:W-:Y:S02]  /*cd00*/  STL.64 [R1+0x870], R60 ;  /* 0x0008703c01007387 */ /* 0x000fe40000100a00 */
[----:B------:R-:W1:Y:S01]  /*cd10*/  LDC R235, c[0x0][0x230] ;  /* 0x00008c00ffeb7b82 */ /* 0x000e620000000800 */
[----:B------:R-:W-:Y:S01]  /*cd20*/  IMAD.WIDE R58, R4, 0x4, R68 ;  /* 0x00000004043a7825 */ /* 0x000fe200078e0244 */
[----:B------:R-:W-:-:S06]  /*cd30*/  ISETP.GE.U32.AND P6, PT, R0, 0x7fffffbd, PT ;  /* 0x7fffffbd0000780c */ /* 0x000fcc0003fc6070 */
[----:B------:R-:W-:Y:S04]  /*cd40*/  LDGSTS.E [R240+0x7c00], desc[UR8][R60.64], !P5 ;  /* 0x07c000003cf07fae */ /* 0x000fe8000e921848 */
[----:B------:R-:W-:Y:S01]  /*cd50*/  LDGSTS.E [R240+0x7c80], desc[UR8][R58.64], !P5 ;  /* 0x07c800003af07fae */ /* 0x000fe2000e921848 */
[----:B-----5:R-:W-:-:S03]  /*cd60*/  IMAD.WIDE R54, R4, 0x4, R48 ;  /* 0x0000000404367825 */ /* 0x020fc600078e0230 */
[----:B------:R-:W5:Y:S04]  /*cd70*/  LDL.LU.64 R48, [R1+0x58] ;  /* 0x0000580001307983 */ /* 0x000f680000300a00 */
[----:B------:R-:W-:Y:S01]  /*cd80*/  STL.64 [R1+0x878], R58 ;  /* 0x0008783a01007387 */ /* 0x000fe20000100a00 */
[----:B------:R-:W-:-:S03]  /*cd90*/  IMAD.WIDE R50, R4, 0x4, R36 ;  /* 0x0000000404327825 */ /* 0x000fc600078e0224 */
[----:B------:R-:W5:Y:S04]  /*cda0*/  LDL.LU.64 R36, [R1+0x18] ;  /* 0x0000180001247983 */ /* 0x000f680000300a00 */
[----:B------:R-:W-:Y:S04]  /*cdb0*/  STL.64 [R1+0x880], R54 ;  /* 0x0008803601007387 */ /* 0x000fe80000100a00 */
[----:B------:R-:W-:Y:S04]  /*cdc0*/  LDGSTS.E [R240+0x7d00], desc[UR8][R54.64], !P5 ;  /* 0x07d0000036f07fae */ /* 0x000fe8000e921848 */
[----:B------:R1:W-:Y:S04]  /*cdd0*/  STL.64 [R1+0x888], R50 ;  /* 0x0008883201007387 */ /* 0x0003e80000100a00 */
[----:B------:R1:W-:Y:S01]  /*cde0*/  LDGSTS.E [R240+0x7d80], desc[UR8][R50.64], !P5 ;  /* 0x07d8000032f07fae */ /* 0x0003e2000e921848 */
[----:B------:R-:W-:-:S04]  /*cdf0*/  IMAD.WIDE R52, R4, 0x4, R52 ;  /* 0x0000000404347825 */ /* 0x000fc800078e0234 */
[C---:B-1----:R-:W-:Y:S01]  /*ce00*/  IMAD.WIDE R50, R4.reuse, 0x4, R46 ;  /* 0x0000000404327825 */ /* 0x042fe200078e022e */
[----:B------:R-:W-:Y:S04]  /*ce10*/  STL.64 [R1+0x70], R52 ;  /* 0x0000703401007387 */ /* 0x000fe80000100a00 */
[----:B------:R-:W-:Y:S01]  /*ce20*/  LDGSTS.E [R241+0x4600], desc[UR8][R52.64], !P6 ;  /* 0x0460000034f17fae */ /* 0x000fe2000f121848 */
[----:B--2---:R-:W-:-:S03]  /*ce30*/  IMAD.WIDE R46, R4, 0x4, R42 ;  /* 0x00000004042e7825 */ /* 0x004fc600078e022a */
[----:B------:R-:W-:Y:S01]  /*ce40*/  STL.64 [R1+0x78], R50 ;  /* 0x0000783201007387 */ /* 0x000fe20000100a00 */
[----:B------:R-:W-:-:S03]  /*ce50*/  IMAD.WIDE R42, R4, 0x4, R64 ;  /* 0x00000004042a7825 */ /* 0x000fc600078e0240 */
[----:B------:R-:W-:Y:S04]  /*ce60*/  LDGSTS.E [R241+0x4680], desc[UR8][R50.64], !P6 ;  /* 0x0468000032f17fae */ /* 0x000fe8000f121848 */
[----:B------:R-:W-:Y:S04]  /*ce70*/  STL.64 [R1+0x120], R46 ;  /* 0x0001202e01007387 */ /* 0x000fe80000100a00 */
[----:B------:R-:W-:Y:S04]  /*ce80*/  LDGSTS.E [R241+0x4700], desc[UR8][R46.64], !P6 ;  /* 0x047000002ef17fae */ /* 0x000fe8000f121848 */
[----:B------:R4:W-:Y:S04]  /*ce90*/  STL.64 [R1+0x128], R42 ;  /* 0x0001282a01007387 */ /* 0x0009e80000100a00 */
[----:B------:R4:W-:Y:S04]  /*cea0*/  LDGSTS.E [R241+0x4780], desc[UR8][R42.64], !P6 ;  /* 0x047800002af17fae */ /* 0x0009e8000f121848 */
[----:B------:R-:W-:Y:S04]  /*ceb0*/  STL [R1+0x420], RZ ;  /* 0x000420ff01007387 */ /* 0x000fe80000100800 */
[----:B------:R-:W-:Y:S01]  /*cec0*/  STL [R1+0x424], RZ ;  /* 0x000424ff01007387 */ /* 0x000fe20000100800 */
[----:B---3--:R-:W-:-:S04]  /*ced0*/  IMAD.WIDE R44, R4, 0x4, R44 ;  /* 0x00000004042c7825 */ /* 0x008fc800078e022c */
[C---:B----4-:R-:W-:Y:S01]  /*cee0*/  IMAD.WIDE R42, R4.reuse, 0x4, R34 ;  /* 0x00000004042a7825 */ /* 0x050fe200078e0222 */
[----:B------:R-:W-:Y:S03]  /*cef0*/  STL.64 [R1+0x140], R44 ;  /* 0x0001402c01007387 */ /* 0x000fe60000100a00 */
[C---:B------:R-:W-:Y:S01]  /*cf00*/  IMAD.WIDE R34, R4.reuse, 0x4, R56 ;  /* 0x0000000404227825 */ /* 0x040fe200078e0238 */
[----:B------:R1:W-:Y:S03]  /*cf10*/  STL.64 [R1+0x148], R42 ;  /* 0x0001482a01007387 */ /* 0x0003e60000100a00 */
[----:B------:R-:W-:Y:S01]  /*cf20*/  IMAD.WIDE R28, R4, 0x4, R28 ;  /* 0x00000004041c7825 */ /* 0x000fe200078e021c */
[----:B------:R2:W-:Y:S04]  /*cf30*/  STL.64 [R1+0x150], R34 ;  /* 0x0001502201007387 */ /* 0x0005e80000100a00 */
[----:B------:R3:W-:Y:S04]  /*cf40*/  STL.64 [R1+0x158], R28 ;  /* 0x0001581c01007387 */ /* 0x0007e80000100a00 */
[----:B------:R-:W4:Y:S04]  /*cf50*/  LDL.LU.64 R50, [R1+0x418] ;  /* 0x0004180001327983 */ /* 0x000f280000300a00 */
[----:B------:R-:W4:Y:S04]  /*cf60*/  LDL.LU.64 R72, [R1+0x3f8] ;  /* 0x0003f80001487983 */ /* 0x000f280000300a00 */
[----:B------:R-:W4:Y:S01]  /*cf70*/  LDL.LU.64 R68, [R1+0x3d8] ;  /* 0x0003d80001447983 */ /* 0x000f220000300a00 */
[----:B------:R-:W-:-:S02]  /*cf80*/  IADD3 R0, R233, -0x28, RZ ;  /* 0xffffffd8e9007810 */ /* 0x000fc40007ffe0ff */
[----:B------:R-:W1:Y:S01]  /*cf90*/  LDC R233, c[0x0][0x230] ;  /* 0x00008c00ffe97b82 */ /* 0x000e620000000800 */
[----:B------:R-:W4:Y:S01]  /*cfa0*/  LDL.LU.64 R66, [R1+0x3b8] ;  /* 0x0003b80001427983 */ /* 0x000f220000300a00 */
[----:B------:R-:W-:Y:S01]  /*cfb0*/  ISETP.GE.U32.AND P1, PT, R0, 0x7fffffb9, PT ;  /* 0x7fffffb90000780c */ /* 0x000fe20003f26070 */
[----:B------:R-:W-:Y:S02]  /*cfc0*/  VIADD R0, R232, 0xffffffd4 ;  /* 0xffffffd4e8007836 */ /* 0x000fe40000000000 */
[----:B------:R-:W4:Y:S03]  /*cfd0*/  LDL.LU.64 R62, [R1+0x398] ;  /* 0x00039800013e7983 */ /* 0x000f260000300a00 */
[----:B------:R-:W2:Y:S01]  /*cfe0*/  LDC R232, c[0x0][0x230] ;  /* 0x00008c00ffe87b82 */ /* 0x000ea20000000800 */
[----:B------:R-:W-:Y:S01]  /*cff0*/  ISETP.GE.U32.AND P2, PT, R0, 0x7fffffb5, PT ;  /* 0x7fffffb50000780c */ /* 0x000fe20003f46070 */
[----:B------:R-:W-:Y:S01]  /*d000*/  VIADD R0, R235, 0xffffffd0 ;  /* 0xffffffd0eb007836 */ /* 0x000fe20000000000 */
[----:B------:R-:W4:Y:S04]  /*d010*/  LDL.LU.64 R54, [R1+0x378] ;  /* 0x0003780001367983 */ /* 0x000f280000300a00 */
[----:B------:R-:W-:Y:S01]  /*d020*/  ISETP.GE.U32.AND P3, PT, R0, 0x7fffffb1, PT ;  /* 0x7fffffb10000780c */ /* 0x000fe20003f66070 */
[----:B------:R-:W-:Y:S01]  /*d030*/  LDGSTS.E [R241+0x4e00], desc[UR8][R44.64], !P1 ;  /* 0x04e000002cf17fae */ /* 0x000fe2000c921848 */
[----:B------:R-:W-:-:S02]  /*d040*/  IADD3 R0, R234, -0x34, RZ ;  /* 0xffffffccea007810 */ /* 0x000fc40007ffe0ff */
[----:B------:R-:W3:Y:S01]  /*d050*/  LDC R234, c[0x0][0x230] ;  /* 0x00008c00ffea7b82 */ /* 0x000ee20000000800 */
[----:B------:R5:W-:Y:S01]  /*d060*/  LDGSTS.E [R241+0x4e80], desc[UR8][R42.64], !P1 ;  /* 0x04e800002af17fae */ /* 0x000be2000c921848 */
[----:B------:R-:W-:Y:S01]  /*d070*/  ISETP.GE.U32.AND P4, PT, R0, 0x7fffffad, PT ;  /* 0x7fffffad0000780c */ /* 0x000fe20003f86070 */
[----:B-1----:R-:W-:Y:S02]  /*d080*/  VIADD R0, R233, 0xffffffc8 ;  /* 0xffffffc8e9007836 */ /* 0x002fe40000000000 */
[----:B------:R-:W4:Y:S03]  /*d090*/  LDL.LU.64 R236, [R1+0x3c0] ;  /* 0x0003c00001ec7983 */ /* 0x000f260000300a00 */
[----:B------:R-:W-:Y:S01]  /*d0a0*/  ISETP.GE.U32.AND P5, PT, R0, 0x7fffffa9, PT ;  /* 0x7fffffa90000780c */ /* 0x000fe20003fa6070 */
[----:B------:R-:W4:Y:S01]  /*d0b0*/  LDL.LU.64 R86, [R1+0x3b0] ;  /* 0x0003b00001567983 */ /* 0x000f220000300a00 */
[----:B--2---:R-:W-:-:S03]  /*d0c0*/  VIADD R0, R232, 0xffffffc4 ;  /* 0xffffffc4e8007836 */ /* 0x004fc60000000000 */
[----:B------:R-:W2:Y:S02]  /*d0d0*/  LDL.LU.64 R76, [R1+0x3a8] ;  /* 0x0003a800014c7983 */ /* 0x000ea40000300a00 */
[----:B------:R-:W-:Y:S02]  /*d0e0*/  ISETP.GE.U32.AND P6, PT, R0, 0x7fffffa5, PT ;  /* 0x7fffffa50000780c */ /* 0x000fe40003fc6070 */
[----:B------:R-:W2:Y:S01]  /*d0f0*/  LDL.LU.64 R84, [R1+0x3a0] ;  /* 0x0003a00001547983 */ /* 0x000ea20000300a00 */
[----:B------:R-:W-:-:S03]  /*d100*/  SHF.L.U32 R0, R5, 0x5, RZ ;  /* 0x0000000505007819 */ /* 0x000fc600000006ff */
[----:B------:R1:W-:Y:S02]  /*d110*/  LDGSTS.E [R241+0x4f00], desc[UR8][R34.64], !P1 ;  /* 0x04f0000022f17fae */ /* 0x0003e4000c921848 */
[C---:B-----5:R-:W-:Y:S02]  /*d120*/  IMAD.WIDE R46, R0.reuse, 0x4, R48 ;  /* 0x00000004002e7825 */ /* 0x060fe400078e0230 */
[----:B------:R3:W-:Y:S02]  /*d130*/  LDGSTS.E [R241+0x4f80], desc[UR8][R28.64], !P1 ;  /* 0x04f800001cf17fae */ /* 0x0007e4000c921848 */
[----:B------:R-:W-:-:S04]  /*d140*/  IMAD.WIDE R42, R0, 0x4, R36 ;  /* 0x00000004002a7825 */ /* 0x000fc800078e0224 */
[C---:B------:R-:W-:Y:S01]  /*d150*/  IMAD.WIDE R64, R0.reuse, 0x4, R188 ;  /* 0x0000000400407825 */ /* 0x040fe200078e02bc */
[----:B------:R-:W-:Y:S03]  /*d160*/  STL.64 [R1+0xd80], R46 ;  /* 0x000d802e01007387 */ /* 0x000fe60000100a00 */
[C---:B------:R-:W-:Y:S01]  /*d170*/  IMAD.WIDE R52, R0.reuse, 0x4, R190 ;  /* 0x0000000400347825 */ /* 0x040fe200078e02be */
[----:B------:R-:W-:Y:S03]  /*d180*/  STL.64 [R1+0xdc0], R42 ;  /* 0x000dc02a01007387 */ /* 0x000fe60000100a00 */
[C---:B-1----:R-:W-:Y:S01]  /*d190*/  IMAD.WIDE R34, R0.reuse, 0x4, R192 ;  /* 0x0000000400227825 */ /* 0x042fe200078e02c0 */
[----:B------:R-:W-:Y:S03]  /*d1a0*/  STL.64 [R1+0xe00], R64 ;  /* 0x000e004001007387 */ /* 0x000fe60000100a00 */
[----:B------:R-:W-:-:S02]  /*d1b0*/  IMAD.WIDE R44, R0, 0x4, R196 ;  /* 0x00000004002c7825 */ /* 0x000fc400078e02c4 */
[----:B------:R-:W5:Y:S02]  /*d1c0*/  LDL.LU.64 R196, [R1+0x410] ;  /* 0x0004100001c47983 */ /* 0x000f640000300a00 */
[C---:B------:R-:W-:Y:S02]  /*d1d0*/  IMAD.WIDE R56, R0.reuse, 0x4, R194 ;  /* 0x0000000400387825 */ /* 0x040fe400078e02c2 */
[----:B------:R-:W-:Y:S02]  /*d1e0*/  STL.64 [R1+0xe40], R52 ;  /* 0x000e403401007387 */ /* 0x000fe40000100a00 */
[C---:B---3--:R-:W-:Y:S02]  /*d1f0*/  IMAD.WIDE R28, R0.reuse, 0x4, R198 ;  /* 0x00000004001c7825 */ /* 0x048fe400078e02c6 */
[----:B------:R-:W3:Y:S02]  /*d200*/  LDL.LU.64 R198, [R1+0x408] ;  /* 0x0004080001c67983 */ /* 0x000ee40000300a00 */
[----:B------:R-:W-:-:S02]  /*d210*/  IMAD.WIDE R48, R0, 0x4, R200 ;  /* 0x0000000400307825 */ /* 0x000fc400078e02c8 */
[----:B------:R-:W-:Y:S02]  /*d220*/  STL.64 [R1+0xe80], R34 ;  /* 0x000e802201007387 */ /* 0x000fe40000100a00 */
[C---:B------:R-:W-:Y:S02]  /*d230*/  IMAD.WIDE R194, R0.reuse, 0x4, R204 ;  /* 0x0000000400c27825 */ /* 0x040fe400078e02cc */
[----:B------:R-:W3:Y:S02]  /*d240*/  LDL.LU.64 R200, [R1+0x400] ;  /* 0x0004000001c87983 */ /* 0x000ee40000300a00 */
[C---:B------:R-:W-:Y:S02]  /*d250*/  IMAD.WIDE R36, R0.reuse, 0x4, R202 ;  /* 0x0000000400247825 */ /* 0x040fe400078e02ca */
[----:B------:R-:W-:Y:S02]  /*d260*/  STL.64 [R1+0xec0], R56 ;  /* 0x000ec03801007387 */ /* 0x000fe40000100a00 */
[----:B------:R-:W-:-:S02]  /*d270*/  IMAD.WIDE R192, R0, 0x4, R206 ;  /* 0x0000000400c07825 */ /* 0x000fc400078e02ce */
[----:B------:R-:W-:Y:S04]  /*d280*/  STL.64 [R1+0xf00], R44 ;  /* 0x000f002c01007387 */ /* 0x000fe80000100a00 */
[----:B------:R-:W3:Y:S01]  /*d290*/  LDL.LU.64 R204, [R1+0x3f0] ;  /* 0x0003f00001cc7983 */ /* 0x000ee20000300a00 */
[----:B------:R-:W-:-:S03]  /*d2a0*/  IMAD.WIDE R190, R0, 0x4, R208 ;  /* 0x0000000400be7825 */ /* 0x000fc600078e02d0 */
[----:B------:R-:W-:Y:S01]  /*d2b0*/  STL.64 [R1+0xf40], R28 ;  /* 0x000f401c01007387 */ /* 0x000fe20000100a00 */
[----:B------:R-:W-:-:S03]  /*d2c0*/  VIADD R5, R234, 0xffffffc0 ;  /* 0xffffffc0ea057836 */ /* 0x000fc60000000000 */
[----:B------:R-:W3:Y:S01]  /*d2d0*/  LDL.LU.64 R206, [R1+0x3e8] ;  /* 0x0003e80001ce7983 */ /* 0x000ee20000300a00 */
[----:B------:R-:W-:-:S03]  /*d2e0*/  IMAD.WIDE R234, R0, 0x4, R212 ;  /* 0x0000000400ea7825 */ /* 0x000fc600078e02d4 */
[----:B------:R-:W-:Y:S04]  /*d2f0*/  STL.64 [R1+0xf80], R48 ;  /* 0x000f803001007387 */ /* 0x000fe80000100a00 */
[----:B------:R-:W3:Y:S01]  /*d300*/  LDL.LU.64 R208, [R1+0x3e0] ;  /* 0x0003e00001d07983 */ /* 0x000ee20000300a00 */
[----:B------:R-:W-:-:S03]  /*d310*/  IMAD.WIDE R188, R0, 0x4, R210 ;  /* 0x0000000400bc7825 */ /* 0x000fc600078e02d2 */
[----:B------:R-:W-:Y:S01]  /*d320*/  STL.64 [R1+0xfc0], R36 ;  /* 0x000fc02401007387 */ /* 0x000fe20000100a00 */
[----:B------:R-:W-:-:S03]  /*d330*/  IMAD.WIDE R232, R0, 0x4, R214 ;  /* 0x0000000400e87825 */ /* 0x000fc600078e02d6 */
[----:B------:R-:W-:Y:S04]  /*d340*/  STL.64 [R1+0x1000], R194 ;  /* 0x001000c201007387 */ /* 0x000fe80000100a00 */
[----:B------:R-:W3:Y:S04]  /*d350*/  LDL.LU.64 R212, [R1+0x3d0] ;  /* 0x0003d00001d47983 */ /* 0x000ee80000300a00 */
[----:B------:R-:W-:Y:S04]  /*d360*/  STL.64 [R1+0x1040], R192 ;  /* 0x001040c001007387 */ /* 0x000fe80000100a00 */
[----:B------:R-:W3:Y:S04]  /*d370*/  LDL.LU.64 R214, [R1+0x3c8] ;  /* 0x0003c80001d67983 */ /* 0x000ee80000300a00 */
[----:B------:R-:W-:Y:S04]  /*d380*/  STL.64 [R1+0x1080], R190 ;  /* 0x001080be01007387 */ /* 0x000fe80000100a00 */
[----:B------:R-:W3:Y:S04]  /*d390*/  LDL.LU.64 R60, [R1+0x390] ;  /* 0x00039000013c7983 */ /* 0x000ee80000300a00 */
[----:B------:R-:W3:Y:S04]  /*d3a0*/  LDL.LU.64 R58, [R1+0x388] ;  /* 0x00038800013a7983 */ /* 0x000ee80000300a00 */
[----:B------:R-:W-:Y:S04]  /*d3b0*/  STL.64 [R1+0x10c0], R188 ;  /* 0x0010c0bc01007387 */ /* 0x000fe80000100a00 */
[----:B------:R-:W3:Y:S01]  /*d3c0*/  LDL.LU.64 R78, [R1+0x380] ;  /* 0x00038000014e7983 */ /* 0x000ee20000300a00 */
[----:B----4-:R-:W-:-:S03]  /*d3d0*/  IMAD.WIDE R202, R4, 0x4, R50 ;  /* 0x0000000404ca7825 */ /* 0x010fc600078e0232 */
[----:B------:R-:W4:Y:S01]  /*d3e0*/  LDL.LU.64 R50, [R1+0x370] ;  /* 0x0003700001327983 */ /* 0x000f220000300a00 */
[----:B------:R-:W-:-:S03]  /*d3f0*/  IMAD.WIDE R210, R4, 0x4, R72 ;  /* 0x0000000404d27825 */ /* 0x000fc600078e0248 */
[----:B------:R-:W-:Y:S01]  /*d400*/  STL.64 [R1+0x1100], R234 ;  /* 0x001100ea01007387 */ /* 0x000fe20000100a00 */
[----:B------:R-:W-:-:S03]  /*d410*/  IMAD.WIDE R238, R4, 0x4, R68 ;  /* 0x0000000404ee7825 */ /* 0x000fc600078e0244 */
[----:B------:R-:W4:Y:S04]  /*d420*/  LDL.LU.64 R72, [R1+0x368] ;  /* 0x0003680001487983 */ /* 0x000f280000300a00 */
[----:B------:R-:W4:Y:S01]  /*d430*/  LDL.LU.64 R68, [R1+0x360] ;  /* 0x0003600001447983 */ /* 0x000f220000300a00 */
[----:B------:R-:W-:-:S04]  /*d440*/  IMAD.WIDE R66, R4, 0x4, R66 ;  /* 0x0000000404427825 */ /* 0x000fc800078e0242 */
[C---:B------:R-:W-:Y:S01]  /*d450*/  IMAD.WIDE R62, R4.reuse, 0x4, R62 ;  /* 0x00000004043e7825 */ /* 0x040fe200078e023e */
[----:B------:R-:W-:Y:S03]  /*d460*/  STL.64 [R1+0x1140], R232 ;  /* 0x001140e801007387 */ /* 0x000fe60000100a00 */
[C---:B------:R-:W-:Y:S01]  /*d470*/  IMAD.WIDE R54, R4.reuse, 0x4, R54 ;  /* 0x0000000404367825 */ /* 0x040fe200078e0236 */
[----:B------:R1:W-:Y:S04]  /*d480*/  STL.64 [R1+0x358], R238 ;  /* 0x000358ee01007387 */ /* 0x0003e80000100a00 */
[----:B------:R-:W-:Y:S04]  /*d490*/  STL.64 [R1+0x418], R66 ;  /* 0x0004184201007387 */ /* 0x000fe80000100a00 */
[----:B------:R-:W-:Y:S01]  /*d4a0*/  STL.64 [R1+0x430], R62 ;  /* 0x0004303e01007387 */ /* 0x000fe20000100a00 */
[----:B------:R-:W-:-:S03]  /*d4b0*/  IMAD.WIDE R236, R4, 0x4, R236 ;  /* 0x0000000404ec7825 */ /* 0x000fc600078e02ec */
[----:B------:R-:W-:Y:S01]  /*d4c0*/  STL.64 [R1+0x438], R54 ;  /* 0x0004383601007387 */ /* 0x000fe20000100a00 */
[----:B------:R-:W-:-:S03]  /*d4d0*/  IMAD.WIDE R86, R4, 0x4, R86 ;  /* 0x0000000404567825 */ /* 0x000fc600078e0256 */
[----:B------:R-:W-:Y:S01]  /*d4e0*/  LDGSTS.E [R241+0x5600], desc[UR8][R202.64], !P2 ;  /* 0x05600000caf17fae */ /* 0x000fe2000d121848 */
[----:B--2---:R-:W-:-:S03]  /*d4f0*/  IMAD.WIDE R76, R4, 0x4, R76 ;  /* 0x00000004044c7825 */ /* 0x004fc600078e024c */
[----:B------:R2:W-:Y:S01]  /*d500*/  STL.64 [R1+0x350], R236 ;  /* 0x000350ec01007387 */ /* 0x0005e20000100a00 */
[----:B------:R-:W-:-:S03]  /*d510*/  IMAD.WIDE R84, R4, 0x4, R84 ;  /* 0x0000000404547825 */ /* 0x000fc600078e0254 */
[----:B------:R2:W-:Y:S04]  /*d520*/  STL.64 [R1+0x398], R86 ;  /* 0x0003985601007387 */ /* 0x0005e80000100a00 */
[----:B------:R2:W-:Y:S04]  /*d530*/  STL.64 [R1+0x3b0], R76 ;  /* 0x0003b04c01007387 */ /* 0x0005e80000100a00 */
[----:B------:R2:W-:Y:S01]  /*d540*/  STL.64 [R1+0x3b8], R84 ;  /* 0x0003b85401007387 */ /* 0x0005e20000100a00 */
[----:B-----5:R-:W-:-:S05]  /*d550*/  IMAD.WIDE R196, R4, 0x4, R196 ;  /* 0x0000000404c47825 */ /* 0x020fca00078e02c4 */
[----:B------:R-:W-:Y:S01]  /*d560*/  LDGSTS.E [R241+0x5680], desc[UR8][R196.64], !P2 ;  /* 0x05680000c4f17fae */ /* 0x000fe2000d121848 */
[----:B---3--:R-:W-:-:S05]  /*d570*/  IMAD.WIDE R198, R4, 0x4, R198 ;  /* 0x0000000404c67825 */ /* 0x008fca00078e02c6 */
[----:B------:R-:W-:Y:S01]  /*d580*/  LDGSTS.E [R241+0x5700], desc[UR8][R198.64], !P2 ;  /* 0x05700000c6f17fae */ /* 0x000fe2000d121848 */
[----:B------:R-:W-:-:S05]  /*d590*/  IMAD.WIDE R200, R4, 0x4, R200 ;  /* 0x0000000404c87825 */ /* 0x000fca00078e02c8 */
[----:B------:R-:W-:Y:S04]  /*d5a0*/  LDGSTS.E [R241+0x5780], desc[UR8][R200.64], !P2 ;  /* 0x05780000c8f17fae */ /* 0x000fe8000d121848 */
[----:B------:R-:W-:Y:S01]  /*d5b0*/  LDGSTS.E [R241+0x5e00], desc[UR8][R210.64], !P3 ;  /* 0x05e00000d2f17fae */ /* 0x000fe2000d921848 */
[----:B------:R-:W-:-:S05]  /*d5c0*/  IMAD.WIDE R204, R4, 0x4, R204 ;  /* 0x0000000404cc7825 */ /* 0x000fca00078e02cc */
[----:B------:R-:W-:Y:S01]  /*d5d0*/  LDGSTS.E [R241+0x5e80], desc[UR8][R204.64], !P3 ;  /* 0x05e80000ccf17fae */ /* 0x000fe2000d921848 */
[----:B------:R-:W-:-:S05]  /*d5e0*/  IMAD.WIDE R206, R4, 0x4, R206 ;  /* 0x0000000404ce7825 */ /* 0x000fca00078e02ce */
        /* <DEDUP_REMOVED lines=8> */
[----:B------:R-:W-:-:S03]  /*d670*/  IMAD.WIDE R60, R4, 0x4, R60 ;  /* 0x00000004043c7825 */ /* 0x000fc600078e023c */
[----:B------:R-:W-:Y:S01]  /*d680*/  LDGSTS.E [R241+0x6780], desc[UR8][R236.64], !P4 ;  /* 0x06780000ecf17fae */ /* 0x000fe2000e121848 */
[----:B------:R-:W-:-:S03]  /*d690*/  IMAD.WIDE R58, R4, 0x4, R58 ;  /* 0x00000004043a7825 */ /* 0x000fc600078e023a */
[----:B------:R3:W-:Y:S01]  /*d6a0*/  STL.64 [R1+0x390], R60 ;  /* 0x0003903c01007387 */ /* 0x0007e20000100a00 */
[----:B------:R-:W-:-:S03]  /*d6b0*/  IMAD.WIDE R78, R4, 0x4, R78 ;  /* 0x00000004044e7825 */ /* 0x000fc600078e024e */
[----:B------:R5:W-:Y:S04]  /*d6c0*/  STL.64 [R1+0x400], R58 ;  /* 0x0004003a01007387 */ /* 0x000be80000100a00 */
[----:B------:R5:W-:Y:S01]  /*d6d0*/  STL.64 [R1+0x408], R78 ;  /* 0x0004084e01007387 */ /* 0x000be20000100a00 */
[----:B------:R-:W-:-:S03]  /*d6e0*/  ISETP.GE.U32.AND P1, PT, R5, 0x7fffffa1, PT ;  /* 0x7fffffa10500780c */ /* 0x000fc60003f26070 */
[----:B------:R-:W-:Y:S04]  /*d6f0*/  LDGSTS.E [R241+0x6e00], desc[UR8][R66.64], !P5 ;  /* 0x06e0000042f17fae */ /* 0x000fe8000e921848 */
[----:B------:R-:W-:Y:S04]  /*d700*/  LDGSTS.E [R241+0x6e80], desc[UR8][R86.64], !P5 ;  /* 0x06e8000056f17fae */ /* 0x000fe8000e921848 */
[----:B------:R-:W-:Y:S04]  /*d710*/  LDGSTS.E [R241+0x6f00], desc[UR8][R76.64], !P5 ;  /* 0x06f000004cf17fae */ /* 0x000fe8000e921848 */
[----:B------:R-:W-:Y:S04]  /*d720*/  LDGSTS.E [R241+0x6f80], desc[UR8][R84.64], !P5 ;  /* 0x06f8000054f17fae */ /* 0x000fe8000e921848 */
[----:B------:R-:W-:Y:S04]  /*d730*/  LDGSTS.E [R241+0x7600], desc[UR8][R62.64], !P6 ;  /* 0x076000003ef17fae */ /* 0x000fe8000f121848 */
[----:B------:R-:W-:Y:S04]  /*d740*/  LDGSTS.E [R241+0x7680], desc[UR8][R60.64], !P6 ;  /* 0x076800003cf17fae */ /* 0x000fe8000f121848 */
[----:B------:R-:W-:Y:S04]  /*d750*/  LDGSTS.E [R241+0x7700], desc[UR8][R58.64], !P6 ;  /* 0x077000003af17fae */ /* 0x000fe8000f121848 */
[----:B------:R-:W-:Y:S04]  /*d760*/  LDGSTS.E [R241+0x7780], desc[UR8][R78.64], !P6 ;  /* 0x077800004ef17fae */ /* 0x000fe8000f121848 */
[----:B------:R-:W-:Y:S01]  /*d770*/  LDGSTS.E [R241+0x7e00], desc[UR8][R54.64], !P1 ;  /* 0x07e0000036f17fae */ /* 0x000fe2000c921848 */
[----:B----4-:R-:W-:-:S04]  /*d780*/  IMAD.WIDE R50, R4, 0x4, R50 ;  /* 0x0000000404327825 */ /* 0x010fc800078e0232 */
[C---:B------:R-:W-:Y:S01]  /*d790*/  IMAD.WIDE R72, R4.reuse, 0x4, R72 ;  /* 0x0000000404487825 */ /* 0x040fe200078e0248 */
[----:B------:R4:W-:Y:S03]  /*d7a0*/  STL.64 [R1+0x410], R50 ;  /* 0x0004103201007387 */ /* 0x0009e60000100a00 */
[----:B------:R-:W-:Y:S01]  /*d7b0*/  IMAD.WIDE R68, R4, 0x4, R68 ;  /* 0x0000000404447825 */ /* 0x000fe200078e0244 */
[----:B------:R4:W-:Y:S04]  /*d7c0*/  STL.64 [R1+0x368], R72 ;  /* 0x0003684801007387 */ /* 0x0009e80000100a00 */
[----:B------:R4:W-:Y:S04]  /*d7d0*/  STL.64 [R1+0x360], R68 ;  /* 0x0003604401007387 */ /* 0x0009e80000100a00 */
[----:B-1----:R-:W4:Y:S04]  /*d7e0*/  LDL.LU.64 R238, [R1+0x50] ;  /* 0x0000500001ee7983 */ /* 0x002f280000300a00 */
[----:B--2---:R-:W2:Y:S04]  /*d7f0*/  LDL.LU.64 R236, [R1+0x10] ;  /* 0x0000100001ec7983 */ /* 0x004ea80000300a00 */
[----:B------:R-:W2:Y:S04]  /*d800*/  LDL.LU.64 R66, [R1+0x1238] ;  /* 0x0012380001427983 */ /* 0x000ea80000300a00 */
[----:B------:R-:W2:Y:S04]  /*d810*/  LDL.LU.64 R86, [R1+0x1230] ;  /* 0x0012300001567983 */ /* 0x000ea80000300a00 */
[----:B------:R-:W2:Y:S04]  /*d820*/  LDL.LU.64 R76, [R1+0x1228] ;  /* 0x00122800014c7983 */ /* 0x000ea80000300a00 */
[----:B------:R-:W2:Y:S04]  /*d830*/  LDL.LU.64 R84, [R1+0x1220] ;  /* 0x0012200001547983 */ /* 0x000ea80000300a00 */
[----:B------:R-:W2:Y:S04]  /*d840*/  LDL.LU.64 R62, [R1+0x1218] ;  /* 0x00121800013e7983 */ /* 0x000ea80000300a00 */
[----:B---3--:R-:W3:Y:S04]  /*d850*/  LDL.LU.64 R60, [R1+0x1210] ;  /* 0x00121000013c7983 */ /* 0x008ee80000300a00 */
[----:B-----5:R-:W5:Y:S04]  /*d860*/  LDL.LU.64 R58, [R1+0x1208] ;  /* 0x00120800013a7983 */ /* 0x020f680000300a00 */
[----:B------:R-:W3:Y:S04]  /*d870*/  LDL.LU.64 R78, [R1+0x1200] ;  /* 0x00120000014e7983 */ /* 0x000ee80000300a00 */
[----:B------:R-:W-:Y:S04]  /*d880*/  LDGSTS.E [R241+0x7e80], desc[UR8][R50.64], !P1 ;  /* 0x07e8000032f17fae */ /* 0x000fe8000c921848 */
[----:B------:R-:W5:Y:S04]  /*d890*/  LDL.LU.64 R54, [R1+0x11f8] ;  /* 0x0011f80001367983 */ /* 0x000f680000300a00 */
[----:B------:R-:W-:Y:S04]  /*d8a0*/  LDGSTS.E [R241+0x7f00], desc[UR8][R72.64], !P1 ;  /* 0x07f0000048f17fae */ /* 0x000fe8000c921848 */
[----:B----4-:R-:W4:Y:S04]  /*d8b0*/  LDL.LU.64 R50, [R1+0x11f0] ;  /* 0x0011f00001327983 */ /* 0x010f280000300a00 */
[----:B------:R-:W-:Y:S04]  /*d8c0*/  LDGSTS.E [R241+0x7f80], desc[UR8][R68.64], !P1 ;  /* 0x07f8000044f17fae */ /* 0x000fe8000c921848 */
[----:B------:R-:W3:Y:S04]  /*d8d0*/  LDL.LU.64 R72, [R1+0x11e8] ;  /* 0x0011e80001487983 */ /* 0x000ee80000300a00 */
[----:B------:R-:W0:Y:S04]  /*d8e0*/  LDGDEPBAR ;  /* 0x00000000000079af */ /* 0x000e280000000000 */
[----:B------:R-:W3:Y:S04]  /*d8f0*/  LDL.LU.64 R68, [R1+0x11e0] ;  /* 0x0011e00001447983 */ /* 0x000ee80000300a00 */
[----:B------:R-:W-:Y:S04]  /*d900*/  LDGSTS.E [R2+0xc000], desc[UR8][R46.64], P0 ;  /* 0x0c0000002e027fae */ /* 0x000fe80008121848 */
[----:B------:R-:W-:Y:S04]  /*d910*/  LDGSTS.E [R2+0xc400], desc[UR8][R42.64], P0 ;  /* 0x0c4000002a027fae */ /* 0x000fe80008121848 */
[----:B------:R-:W-:Y:S04]  /*d920*/  LDGSTS.E [R2+0xc800], desc[UR8][R64.64], P0 ;  /* 0x0c80000040027fae */ /* 0x000fe80008121848 */
[----:B------:R-:W3:Y:S04]  /*d930*/  LDL.LU.64 R46, [R1+0x11d8] ;  /* 0x0011d800012e7983 */ /* 0x000ee80000300a00 */
[----:B------:R-:W3:Y:S04]  /*d940*/  LDL.LU.64 R42, [R1+0x11d0] ;  /* 0x0011d000012a7983 */ /* 0x000ee80000300a00 */
        /* <DEDUP_REMOVED lines=17> */
[----:B------:R1:W-:Y:S04]  /*da60*/  LDGSTS.E [R2+0xf000], desc[UR8][R190.64], P0 ;  /* 0x0f000000be027fae */ /* 0x0003e80008121848 */
[----:B------:R2:W-:Y:S04]  /*da70*/  LDGSTS.E [R2+0xf400], desc[UR8][R188.64], P0 ;  /* 0x0f400000bc027fae */ /* 0x0005e80008121848 */
[----:B------:R-:W-:Y:S04]  /*da80*/  LDGSTS.E [R2+0xf800], desc[UR8][R234.64], P0 ;  /* 0x0f800000ea027fae */ /* 0x000fe80008121848 */
[----:B------:R-:W-:Y:S01]  /*da90*/  LDGSTS.E [R2+0xfc00], desc[UR8][R232.64], P0 ;  /* 0x0fc00000e8027fae */ /* 0x000fe20008121848 */
[----:B-1----:R-:W-:-:S03]  /*daa0*/  IMAD.WIDE R190, R0, 0x4, R238 ;  /* 0x0000000400be7825 */ /* 0x002fc600078e02ee */
[----:B------:R-:W3:Y:S01]  /*dab0*/  LDL.LU.64 R238, [R1+0x48] ;  /* 0x0000480001ee7983 */ /* 0x000ee20000300a00 */
[----:B--2---:R-:W-:-:S03]  /*dac0*/  IMAD.WIDE R188, R0, 0x4, R236 ;  /* 0x0000000400bc7825 */ /* 0x004fc600078e02ec */
[----:B------:R-:W2:Y:S04]  /*dad0*/  LDL.LU.64 R236, [R1+0x8] ;  /* 0x0000080001ec7983 */ /* 0x000ea80000300a00 */
[----:B------:R-:W-:Y:S04]  /*dae0*/  STL.64 [R1+0xd88], R190 ;  /* 0x000d88be01007387 */ /* 0x000fe80000100a00 */
[----:B------:R-:W-:Y:S04]  /*daf0*/  STL.64 [R1+0xdc8], R188 ;  /* 0x000dc8bc01007387 */ /* 0x000fe80000100a00 */
[----:B------:R-:W-:Y:S04]  /*db00*/  LDGSTS.E [R242+0xc080], desc[UR8][R190.64], P0 ;  /* 0x0c080000bef27fae */ /* 0x000fe80008121848 */
[----:B------:R-:W-:Y:S01]  /*db10*/  LDGSTS.E [R242+0xc480], desc[UR8][R188.64], P0 ;  /* 0x0c480000bcf27fae */ /* 0x000fe20008121848 */
[----:B-----5:R-:W-:-:S04]  /*db20*/  IMAD.WIDE R54, R0, 0x4, R54 ;  /* 0x0000000400367825 */ /* 0x020fc800078e0236 */
[----:B----4-:R-:W-:-:S04]  /*db30*/  IMAD.WIDE R50, R0, 0x4, R50 ;  /* 0x0000000400327825 */ /* 0x010fc800078e0232 */
[----:B---3--:R-:W-:-:S04]  /*db40*/  IMAD.WIDE R72, R0, 0x4, R72 ;  /* 0x0000000400487825 */ /* 0x008fc800078e0248 */
[----:B------:R-:W-:-:S04]  /*db50*/  IMAD.WIDE R68, R0, 0x4, R68 ;  /* 0x0000000400447825 */ /* 0x000fc800078e0244 */
        /* <DEDUP_REMOVED lines=9> */
[----:B------:R-:W-:-:S05]  /*dbf0*/  IMAD.WIDE R36, R0, 0x4, R36 ;  /* 0x0000000400247825 */ /* 0x000fca00078e0224 */
        /* <DEDUP_REMOVED lines=13> */
[----:B------:R1:W-:Y:S04]  /*dcd0*/  STL.64 [R1+0xfc8], R64 ;  /* 0x000fc84001007387 */ /* 0x0003e80000100a00 */
[----:B------:R-:W-:Y:S04]  /*dce0*/  LDGSTS.E [R242+0xe080], desc[UR8][R52.64], P0 ;  /* 0x0e08000034f27fae */ /* 0x000fe80008121848 */
[----:B------:R-:W-:Y:S04]  /*dcf0*/  STL.64 [R1+0x1008], R42 ;  /* 0x0010082a01007387 */ /* 0x000fe80000100a00 */
[----:B------:R1:W-:Y:S04]  /*dd00*/  LDGSTS.E [R242+0xe480], desc[UR8][R64.64], P0 ;  /* 0x0e48000040f27fae */ /* 0x0003e80008121848 */
        /* <DEDUP_REMOVED lines=8> */
[----:B------:R4:W-:Y:S01]  /*dd90*/  STL.64 [R1+0x1148], R54 ;  /* 0x0011483601007387 */ /* 0x0009e20000100a00 */
[----:B-1----:R-:W-:-:S03]  /*dda0*/  IMAD.WIDE R64, R0, 0x4, R78 ;  /* 0x0000000400407825 */ /* 0x002fc600078e024e */
[----:B------:R-:W-:Y:S01]  /*ddb0*/  LDGSTS.E [R242+0xf880], desc[UR8][R50.64], P0 ;  /* 0x0f88000032f27fae */ /* 0x000fe20008121848 */
[----:B------:R-:W-:-:S03]  /*ddc0*/  IMAD.WIDE R58, R0, 0x4, R58 ;  /* 0x00000004003a7825 */ /* 0x000fc600078e023a */
[----:B------:R4:W-:Y:S01]  /*ddd0*/  LDGSTS.E [R242+0xfc80], desc[UR8][R54.64], P0 ;  /* 0x0fc8000036f27fae */ /* 0x0009e20008121848 */
[----:B---3--:R-:W-:-:S03]  /*dde0*/  IMAD.WIDE R72, R0, 0x4, R238 ;  /* 0x0000000400487825 */ /* 0x008fc600078e02ee */
[----:B------:R-:W3:Y:S01]  /*ddf0*/  LDL.LU.64 R238, [R1+0x40] ;  /* 0x0000400001ee7983 */ /* 0x000ee20000300a00 */
[----:B--2---:R-:W-:-:S03]  /*de00*/  IMAD.WIDE R68, R0, 0x4, R236 ;  /* 0x0000000400447825 */ /* 0x004fc600078e02ec */
[----:B------:R-:W2:Y:S01]  /*de10*/  LDL.LU.64 R236, [R1] ;  /* 0x0000000001ec7983 */ /* 0x000ea20000300a00 */
[----:B------:R-:W-:-:S03]  /*de20*/  IMAD.WIDE R60, R0, 0x4, R60 ;  /* 0x00000004003c7825 */ /* 0x000fc600078e023c */
[----:B------:R-:W-:Y:S01]  /*de30*/  STL.64 [R1+0x930], R72 ;  /* 0x0009304801007387 */ /* 0x000fe20000100a00 */
[----:B------:R-:W-:-:S03]  /*de40*/  IMAD.WIDE R56, R0, 0x4, R62 ;  /* 0x0000000400387825 */ /* 0x000fc600078e023e */
[----:B------:R-:W-:Y:S01]  /*de50*/  STL.64 [R1+0x958], R68 ;  /* 0x0009584401007387 */ /* 0x000fe20000100a00 */
[----:B----4-:R-:W-:-:S03]  /*de60*/  IMAD.WIDE R54, R0, 0x4, R84 ;  /* 0x0000000400367825 */ /* 0x010fc600078e0254 */
[----:B------:R2:W-:Y:S01]  /*de70*/  STL.64 [R1+0xe10], R64 ;  /* 0x000e104001007387 */ /* 0x0005e20000100a00 */
[----:B------:R-:W-:-:S03]  /*de80*/  IMAD.WIDE R52, R0, 0x4, R76 ;  /* 0x0000000400347825 */ /* 0x000fc600078e024c */
[----:B------:R-:W-:Y:S01]  /*de90*/  STL.64 [R1+0xe50], R58 ;  /* 0x000e503a01007387 */ /* 0x000fe20000100a00 */
[----:B------:R-:W-:-:S03]  /*dea0*/  IMAD.WIDE R50, R0, 0x4, R86 ;  /* 0x0000000400327825 */ /* 0x000fc600078e0256 */
[----:B------:R1:W-:Y:S01]  /*deb0*/  STL.64 [R1+0xe90], R60 ;  /* 0x000e903c01007387 */ /* 0x0003e20000100a00 */
[----:B------:R-:W-:-:S03]  /*dec0*/  IMAD.WIDE R48, R0, 0x4, R66 ;  /* 0x0000000400307825 */ /* 0x000fc600078e0242 */
[----:B------:R-:W-:Y:S01]  /*ded0*/  STL.64 [R1+0xed0], R56 ;  /* 0x000ed03801007387 */ /* 0x000fe20000100a00 */
[----:B------:R-:W-:-:S03]  /*dee0*/  IMAD.WIDE R46, R0, 0x4, R70 ;  /* 0x00000004002e7825 */ /* 0x000fc600078e0246 */
[----:B------:R-:W-:Y:S01]  /*def0*/  STL.64 [R1+0xf10], R54 ;  /* 0x000f103601007387 */ /* 0x000fe20000100a00 */
[----:B------:R-:W-:-:S03]  /*df00*/  IMAD.WIDE R44, R0, 0x4, R90 ;  /* 0x00000004002c7825 */ /* 0x000fc600078e025a */
[----:B------:R-:W-:Y:S01]  /*df10*/  STL.64 [R1+0xf50], R52 ;  /* 0x000f503401007387 */ /* 0x000fe20000100a00 */
[----:B------:R-:W-:-:S03]  /*df20*/  IMAD.WIDE R42, R0, 0x4, R82 ;  /* 0x00000004002a7825 */ /* 0x000fc600078e0252 */
[----:B------:R3:W-:Y:S01]  /*df30*/  STL.64 [R1+0xf90], R50 ;  /* 0x000f903201007387 */ /* 0x0007e20000100a00 */
[----:B------:R-:W-:-:S03]  /*df40*/  IMAD.WIDE R36, R0, 0x4, R92 ;  /* 0x0000000400247825 */ /* 0x000fc600078e025c */
[----:B------:R4:W-:Y:S01]  /*df50*/  STL.64 [R1+0xfd0], R48 ;  /* 0x000fd03001007387 */ /* 0x0009e20000100a00 */
[----:B------:R-:W-:-:S03]  /*df60*/  IMAD.WIDE R34, R0, 0x4, R74 ;  /* 0x0000000400227825 */ /* 0x000fc600078e024a */
[----:B------:R5:W-:Y:S01]  /*df70*/  STL.64 [R1+0x1010], R46 ;  /* 0x0010102e01007387 */ /* 0x000be20000100a00 */
[----:B------:R-:W-:-:S03]  /*df80*/  IMAD.WIDE R28, R0, 0x4, R98 ;  /* 0x00000004001c7825 */ /* 0x000fc600078e0262 */
[----:B------:R5:W-:Y:S04]  /*df90*/  STL.64 [R1+0x1050], R44 ;  /* 0x0010502c01007387 */ /* 0x000be80000100a00 */
[----:B------:R5:W-:Y:S04]  /*dfa0*/  STL.64 [R1+0x1090], R42 ;  /* 0x0010902a01007387 */ /* 0x000be80000100a00 */
[----:B------:R-:W-:Y:S04]  /*dfb0*/  LDGSTS.E [R3+0xc100], desc[UR8][R72.64], P0 ;  /* 0x0c10000048037fae */ /* 0x000fe80008121848 */
[----:B------:R5:W-:Y:S04]  /*dfc0*/  STL.64 [R1+0x10d0], R36 ;  /* 0x0010d02401007387 */ /* 0x000be80000100a00 */
[----:B------:R-:W-:Y:S04]  /*dfd0*/  LDGSTS.E [R3+0xc500], desc[UR8][R68.64], P0 ;  /* 0x0c50000044037fae */ /* 0x000fe80008121848 */
[----:B------:R5:W-:Y:S04]  /*dfe0*/  STL.64 [R1+0x1110], R34 ;  /* 0x0011102201007387 */ /* 0x000be80000100a00 */
[----:B------:R2:W-:Y:S04]  /*dff0*/  LDGSTS.E [R3+0xc900], desc[UR8][R64.64], P0 ;  /* 0x0c90000040037fae */ /* 0x0005e80008121848 */
[----:B------:R5:W-:Y:S04]  /*e000*/  STL.64 [R1+0x1150], R28 ;  /* 0x0011501c01007387 */ /* 0x000be80000100a00 */
[----:B------:R-:W-:Y:S04]  /*e010*/  LDGSTS.E [R3+0xcd00], desc[UR8][R58.64], P0 ;  /* 0x0cd000003a037fae */ /* 0x000fe80008121848 */
[----:B------:R1:W-:Y:S04]  /*e020*/  LDGSTS.E [R3+0xd100], desc[UR8][R60.64], P0 ;  /* 0x0d1000003c037fae */ /* 0x0003e80008121848 */
[----:B------:R-:W-:Y:S04]  /*e030*/  LDGSTS.E [R3+0xd500], desc[UR8][R56.64], P0 ;  /* 0x0d50000038037fae */ /* 0x000fe80008121848 */
[----:B------:R-:W-:Y:S01]  /*e040*/  LDGSTS.E [R3+0xd900], desc[UR8][R54.64], P0 ;  /* 0x0d90000036037fae */ /* 0x000fe20008121848 */
[----:B------:R-:W-:-:S03]  /*e050*/  IMAD.WIDE R62, R0, 0x4, R80 ;  /* 0x00000004003e7825 */ /* 0x000fc600078e0250 */
[----:B------:R-:W-:Y:S01]  /*e060*/  LDGSTS.E [R3+0xdd00], desc[UR8][R52.64], P0 ;  /* 0x0dd0000034037fae */ /* 0x000fe20008121848 */
[----:B--2---:R-:W-:-:S03]  /*e070*/  IMAD.WIDE R64, R0, 0x4, R236 ;  /* 0x0000000400407825 */ /* 0x004fc600078e02ec */
[----:B------:R3:W-:Y:S04]  /*e080*/  LDGSTS.E [R3+0xe100], desc[UR8][R50.64], P0 ;  /* 0x0e10000032037fae */ /* 0x0007e80008121848 */
[----:B------:R-:W2:Y:S01]  /*e090*/  LDL.LU.64 R236, [R1+0x38] ;  /* 0x0000380001ec7983 */ /* 0x000ea20000300a00 */
[----:B-1----:R-:W-:-:S03]  /*e0a0*/  IMAD.WIDE R60, R0, 0x4, R96 ;  /* 0x00000004003c7825 */ /* 0x002fc600078e0260 */
[----:B------:R4:W-:Y:S01]  /*e0b0*/  LDGSTS.E [R3+0xe500], desc[UR8][R48.64], P0 ;  /* 0x0e50000030037fae */ /* 0x0009e20008121848 */
[----:B------:R-:W-:-:S03]  /*e0c0*/  IMAD.WIDE R58, R0, 0x4, R106 ;  /* 0x00000004003a7825 */ /* 0x000fc600078e026a */
[----:B------:R5:W-:Y:S01]  /*e0d0*/  LDGSTS.E [R3+0xe900], desc[UR8][R46.64], P0 ;  /* 0x0e9000002e037fae */ /* 0x000be20008121848 */
[----:B---3--:R-:W-:-:S03]  /*e0e0*/  IMAD.WIDE R50, R0, 0x4, R238 ;  /* 0x0000000400327825 */ /* 0x008fc600078e02ee */
[----:B------:R1:W-:Y:S01]  /*e0f0*/  LDGSTS.E [R3+0xed00], desc[UR8][R44.64], P0 ;  /* 0x0ed000002c037fae */ /* 0x0003e20008121848 */
[----:B------:R-:W-:-:S03]  /*e100*/  IMAD.WIDE R56, R0, 0x4, R88 ;  /* 0x0000000400387825 */ /* 0x000fc600078e0258 */
[----:B------:R3:W-:Y:S01]  /*e110*/  LDGSTS.E [R3+0xf100], desc[UR8][R42.64], P0 ;  /* 0x0f1000002a037fae */ /* 0x0007e20008121848 */
[----:B------:R-:W-:-:S03]  /*e120*/  IMAD.WIDE R54, R0, 0x4, R102 ;  /* 0x0000000400367825 */ /* 0x000fc600078e0266 */
[----:B------:R3:W-:Y:S01]  /*e130*/  LDGSTS.E [R3+0xf500], desc[UR8][R36.64], P0 ;  /* 0x0f50000024037fae */ /* 0x0007e20008121848 */
[----:B------:R-:W-:-:S03]  /*e140*/  IMAD.WIDE R52, R0, 0x4, R112 ;  /* 0x0000000400347825 */ /* 0x000fc600078e0270 */
[----:B------:R3:W-:Y:S01]  /*e150*/  LDGSTS.E [R3+0xf900], desc[UR8][R34.64], P0 ;  /* 0x0f90000022037fae */ /* 0x0007e20008121848 */
[----:B----4-:R-:W-:-:S03]  /*e160*/  IMAD.WIDE R48, R0, 0x4, R94 ;  /* 0x0000000400307825 */ /* 0x010fc600078e025e */
[----:B------:R-:W-:Y:S01]  /*e170*/  STL.64 [R1+0x928], R64 ;  /* 0x0009284001007387 */ /* 0x000fe20000100a00 */
[----:B-----5:R-:W-:-:S03]  /*e180*/  IMAD.WIDE R46, R0, 0x4, R110 ;  /* 0x00000004002e7825 */ /* 0x020fc600078e026e */
[----:B------:R4:W-:Y:S01]  /*e190*/  LDGSTS.E [R3+0xfd00], desc[UR8][R28.64], P0 ;  /* 0x0fd000001c037fae */ /* 0x0009e20008121848 */
[----:B-1----:R-:W-:-:S03]  /*e1a0*/  IMAD.WIDE R44, R0, 0x4, R120 ;  /* 0x00000004002c7825 */ /* 0x002fc600078e0278 */
[----:B------:R-:W-:Y:S01]  /*e1b0*/  STL.64 [R1+0x950], R62 ;  /* 0x0009503e01007387 */ /* 0x000fe20000100a00 */
[----:B---3--:R-:W-:-:S03]  /*e1c0*/  IMAD.WIDE R42, R0, 0x4, R100 ;  /* 0x00000004002a7825 */ /* 0x008fc600078e0264 */
[----:B------:R-:W-:Y:S04]  /*e1d0*/  STL.64 [R1+0xe58], R60 ;  /* 0x000e583c01007387 */ /* 0x000fe80000100a00 */
[----:B------:R-:W-:Y:S01]  /*e1e0*/  LDGSTS.E [R243+0xc180], desc[UR8][R50.64], P0 ;  /* 0x0c18000032f37fae */ /* 0x000fe20008121848 */
[----:B------:R-:W-:-:S03]  /*e1f0*/  IMAD.WIDE R36, R0, 0x4, R104 ;  /* 0x0000000400247825 */ /* 0x000fc600078e0268 */
[----:B------:R-:W-:Y:S04]  /*e200*/  STL.64 [R1+0xe98], R58 ;  /* 0x000e983a01007387 */ /* 0x000fe80000100a00 */
[----:B------:R-:W-:Y:S01]  /*e210*/  LDGSTS.E [R243+0xc580], desc[UR8][R64.64], P0 ;  /* 0x0c58000040f37fae */ /* 0x000fe20008121848 */
[----:B------:R-:W-:-:S03]  /*e220*/  IMAD.WIDE R34, R0, 0x4, R128 ;  /* 0x0000000400227825 */ /* 0x000fc600078e0280 */
[----:B------:R-:W-:Y:S04]  /*e230*/  STL.64 [R1+0xed8], R56 ;  /* 0x000ed83801007387 */ /* 0x000fe80000100a00 */
[----:B------:R-:W-:Y:S01]  /*e240*/  LDGSTS.E [R243+0xc980], desc[UR8][R62.64], P0 ;  /* 0x0c9800003ef37fae */ /* 0x000fe20008121848 */
[----:B----4-:R-:W-:-:S03]  /*e250*/  IMAD.WIDE R28, R0, 0x4, R108 ;  /* 0x00000004001c7825 */ /* 0x010fc600078e026c */
[----:B------:R-:W-:Y:S04]  /*e260*/  STL.64 [R1+0xf18], R54 ;  /* 0x000f183601007387 */ /* 0x000fe80000100a00 */
[----:B------:R-:W-:Y:S01]  /*e270*/  LDGSTS.E [R243+0xcd80], desc[UR8][R60.64], P0 ;  /* 0x0cd800003cf37fae */ /* 0x000fe20008121848 */
[----:B------:R-:W-:-:S03]  /*e280*/  IMAD.WIDE R2, R0, 0x4, R8 ;  /* 0x0000000400027825 */ /* 0x000fc600078e0208 */
[----:B------:R-:W-:Y:S04]  /*e290*/  STL.64 [R1+0xf58], R52 ;  /* 0x000f583401007387 */ /* 0x000fe80000100a00 */
[----:B------:R-:W-:Y:S04]  /*e2a0*/  LDGSTS.E [R243+0xd180], desc[UR8][R58.64], P0 ;  /* 0x0d1800003af37fae */ /* 0x000fe80008121848 */
[----:B------:R1:W-:Y:S04]  /*e2b0*/  STL.64 [R1+0xf98], R48 ;  /* 0x000f983001007387 */ /* 0x0003e80000100a00 */
[----:B------:R-:W-:Y:S04]  /*e2c0*/  LDGSTS.E [R243+0xd580], desc[UR8][R56.64], P0 ;  /* 0x0d58000038f37fae */ /* 0x000fe80008121848 */
[----:B------:R-:W-:Y:S04]  /*e2d0*/  STL.64 [R1+0xfd8], R46 ;  /* 0x000fd82e01007387 */ /* 0x000fe80000100a00 */
[----:B------:R-:W-:Y:S04]  /*e2e0*/  LDGSTS.E [R243+0xd980], desc[UR8][R54.64], P0 ;  /* 0x0d98000036f37fae */ /* 0x000fe80008121848 */
[----:B------:R-:W-:Y:S04]  /*e2f0*/  STL.64 [R1+0x1018], R44 ;  /* 0x0010182c01007387 */ /* 0x000fe80000100a00 */
[----:B------:R-:W-:Y:S04]  /*e300*/  LDGSTS.E [R243+0xdd80], desc[UR8][R52.64], P0 ;  /* 0x0dd8000034f37fae */ /* 0x000fe80008121848 */
[----:B------:R2:W-:Y:S04]  /*e310*/  STL.64 [R1+0x1058], R42 ;  /* 0x0010582a01007387 */ /* 0x0005e80000100a00 */
[----:B------:R1:W-:Y:S04]  /*e320*/  LDGSTS.E [R243+0xe180], desc[UR8][R48.64], P0 ;  /* 0x0e18000030f37fae */ /* 0x0003e80008121848 */
[----:B------:R3:W-:Y:S04]  /*e330*/  STL.64 [R1+0x1098], R36 ;  /* 0x0010982401007387 */ /* 0x0007e80000100a00 */
[----:B------:R-:W-:Y:S04]  /*e340*/  LDGSTS.E [R243+0xe580], desc[UR8][R46.64], P0 ;  /* 0x0e5800002ef37fae */ /* 0x000fe80008121848 */
[----:B------:R4:W-:Y:S04]  /*e350*/  STL.64 [R1+0x10d8], R34 ;  /* 0x0010d82201007387 */ /* 0x0009e80000100a00 */
[----:B------:R-:W-:Y:S04]  /*e360*/  LDGSTS.E [R243+0xe980], desc[UR8][R44.64], P0 ;  /* 0x0e9800002cf37fae */ /* 0x000fe80008121848 */
[----:B------:R5:W-:Y:S04]  /*e370*/  STL.64 [R1+0x1118], R28 ;  /* 0x0011181c01007387 */ /* 0x000be80000100a00 */
[----:B------:R2:W-:Y:S04]  /*e380*/  LDGSTS.E [R243+0xed80], desc[UR8][R42.64], P0 ;  /* 0x0ed800002af37fae */ /* 0x0005e80008121848 */
[----:B------:R5:W-:Y:S01]  /*e390*/  STL.64 [R1+0x1158], R2 ;  /* 0x0011580201007387 */ /* 0x000be20000100a00 */
[----:B-1----:R-:W-:-:S03]  /*e3a0*/  IMAD.WIDE R48, R0, 0x4, R250 ;  /* 0x0000000400307825 */ /* 0x002fc600078e02fa */
[----:B------:R3:W-:Y:S01]  /*e3b0*/  LDGSTS.E [R243+0xf180], desc[UR8][R36.64], P0 ;  /* 0x0f18000024f37fae */ /* 0x0007e20008121848 */
[----:B------:R-:W-:-:S03]  /*e3c0*/  IMAD.WIDE R64, R0, 0x4, R116 ;  /* 0x0000000400407825 */ /* 0x000fc600078e0274 */
[----:B------:R4:W-:Y:S01]  /*e3d0*/  LDGSTS.E [R243+0xf580], desc[UR8][R34.64], P0 ;  /* 0x0f58000022f37fae */ /* 0x0009e20008121848 */
[----:B------:R-:W-:-:S03]  /*e3e0*/  IMAD.WIDE R62, R0, 0x4, R118 ;  /* 0x00000004003e7825 */ /* 0x000fc600078e0276 */
[----:B------:R5:W-:Y:S01]  /*e3f0*/  LDGSTS.E [R243+0xf980], desc[UR8][R28.64], P0 ;  /* 0x0f9800001cf37fae */ /* 0x000be20008121848 */
[----:B------:R-:W-:-:S03]  /*e400*/  IMAD.WIDE R60, R0, 0x4, R124 ;  /* 0x00000004003c7825 */ /* 0x000fc600078e027c */
[----:B------:R1:W-:Y:S01]  /*e410*/  LDGSTS.E [R243+0xfd80], desc[UR8][R2.64], P0 ;  /* 0x0fd8000002f37fae */ /* 0x0003e20008121848 */
[----:B--2---:R-:W-:-:S03]  /*e420*/  IMAD.WIDE R42, R0, 0x4, R236 ;  /* 0x00000004002a7825 */ /* 0x004fc600078e02ec */
[----:B------:R-:W2:Y:S01]  /*e430*/  LDL.LU.64 R236, [R1+0x30] ;  /* 0x0000300001ec7983 */ /* 0x000ea20000300a00 */
[----:B------:R-:W-:-:S03]  /*e440*/  IMAD.WIDE R58, R0, 0x4, R154 ;  /* 0x00000004003a7825 */ /* 0x000fc600078e029a */
[----:B------:R-:W-:Y:S01]  /*e450*/  LDGSTS.E [R240+0xc200], desc[UR8][R42.64], P0 ;  /* 0x0c2000002af07fae */ /* 0x000fe20008121848 */
[----:B------:R-:W-:-:S03]  /*e460*/  IMAD.WIDE R56, R0, 0x4, R134 ;  /* 0x0000000400387825 */ /* 0x000fc600078e0286 */
[----:B------:R-:W-:Y:S01]  /*e470*/  STL.64 [R1+0x920], R64 ;  /* 0x0009204001007387 */ /* 0x000fe20000100a00 */
        /* <DEDUP_REMOVED lines=8> */
[----:B---3--:R-:W-:-:S03]  /*e500*/  IMAD.WIDE R36, R0, 0x4, R122 ;  /* 0x0000000400247825 */ /* 0x008fc600078e027a */
[----:B------:R-:W-:Y:S01]  /*e510*/  LDGSTS.E [R240+0xce00], desc[UR8][R62.64], P0 ;  /* 0x0ce000003ef07fae */ /* 0x000fe20008121848 */
[----:B----4-:R-:W-:-:S03]  /*e520*/  IMAD.WIDE R34, R0, 0x4, R146 ;  /* 0x0000000400227825 */ /* 0x010fc600078e0292 */
[----:B------:R-:W-:Y:S04]  /*e530*/  STL.64 [R1+0xee0], R58 ;  /* 0x000ee03a01007387 */ /* 0x000fe80000100a00 */
[----:B------:R-:W-:Y:S01]  /*e540*/  LDGSTS.E [R240+0xd200], desc[UR8][R60.64], P0 ;  /* 0x0d2000003cf07fae */ /* 0x000fe20008121848 */
[----:B-----5:R-:W-:-:S03]  /*e550*/  IMAD.WIDE R28, R0, 0x4, R138 ;  /* 0x00000004001c7825 */ /* 0x020fc600078e028a */
[----:B------:R-:W-:Y:S01]  /*e560*/  STL.64 [R1+0xf20], R56 ;  /* 0x000f203801007387 */ /* 0x000fe20000100a00 */
[----:B------:R-:W-:-:S03]  /*e570*/  IMAD.WIDE R8, R0, 0x4, R148 ;  /* 0x0000000400087825 */ /* 0x000fc600078e0294 */
[----:B------:R-:W-:Y:S01]  /*e580*/  LDGSTS.E [R240+0xd600], desc[UR8][R58.64], P0 ;  /* 0x0d6000003af07fae */ /* 0x000fe20008121848 */
[----:B-1----:R-:W-:-:S03]  /*e590*/  IMAD.WIDE R2, R0, 0x4, R130 ;  /* 0x0000000400027825 */ /* 0x002fc600078e0282 */
        /* <DEDUP_REMOVED lines=26> */
[----:B------:R-:W-:Y:S01]  /*e740*/  LDGSTS.E [R244+0xc680], desc[UR8][R36.64], P0 ;  /* 0x0c68000024f47fae */ /* 0x000fe20008121848 */
        /* <DEDUP_REMOVED lines=11> */
[----:B------:R1:W-:Y:S01]  /*e800*/  STL.64 [R1+0xee8], R64 ;  /* 0x000ee84001007387 */ /* 0x0003e20000100a00 */
[----:B------:R-:W-:-:S03]  /*e810*/  IMAD.WIDE R52, R0, 0x4, R150 ;  /* 0x0000000400347825 */ /* 0x000fc600078e0296 */
[----:B------:R1:W-:Y:S01]  /*e820*/  LDGSTS.E [R244+0xd680], desc[UR8][R64.64], P0 ;  /* 0x0d68000040f47fae */ /* 0x0003e20008121848 */
[----:B------:R-:W-:-:S03]  /*e830*/  IMAD.WIDE R44, R0, 0x4, R176 ;  /* 0x00000004002c7825 */ /* 0x000fc600078e02b0 */
[----:B------:R5:W-:Y:S01]  /*e840*/  STL.64 [R1+0xf28], R62 ;  /* 0x000f283e01007387 */ /* 0x000be20000100a00 */
[----:B------:R-:W-:-:S03]  /*e850*/  IMAD.WIDE R34, R0, 0x4, R178 ;  /* 0x0000000400227825 */ /* 0x000fc600078e02b2 */
[----:B------:R5:W-:Y:S01]  /*e860*/  LDGSTS.E [R244+0xda80], desc[UR8][R62.64], P0 ;  /* 0x0da800003ef47fae */ /* 0x000be20008121848 */
[----:B---3--:R-:W-:-:S03]  /*e870*/  IMAD.WIDE R8, R0, 0x4, R158 ;  /* 0x0000000400087825 */ /* 0x008fc600078e029e */
[----:B------:R3:W-:Y:S04]  /*e880*/  STL.64 [R1+0xf68], R60 ;  /* 0x000f683c01007387 */ /* 0x0007e80000100a00 */
[----:B------:R3:W-:Y:S01]  /*e890*/  LDGSTS.E [R244+0xde80], desc[UR8][R60.64], P0 ;  /* 0x0de800003cf47fae */ /* 0x0007e20008121848 */
[----:B----4-:R-:W-:-:S03]  /*e8a0*/  IMAD.WIDE R2, R0, 0x4, R14 ;  /* 0x0000000400027825 */ /* 0x010fc600078e020e */
[----:B------:R4:W-:Y:S04]  /*e8b0*/  STL.64 [R1+0xfa8], R58 ;  /* 0x000fa83a01007387 */ /* 0x0009e80000100a00 */
[----:B------:R4:W-:Y:S04]  /*e8c0*/  LDGSTS.E [R244+0xe280], desc[UR8][R58.64], P0 ;  /* 0x0e2800003af47fae */ /* 0x0009e80008121848 */
[----:B------:R4:W-:Y:S04]  /*e8d0*/  STL.64 [R1+0xfe8], R56 ;  /* 0x000fe83801007387 */ /* 0x0009e80000100a00 */
[----:B------:R4:W-:Y:S04]  /*e8e0*/  LDGSTS.E [R244+0xe680], desc[UR8][R56.64], P0 ;  /* 0x0e68000038f47fae */ /* 0x0009e80008121848 */
[----:B------:R4:W-:Y:S04]  /*e8f0*/  STL.64 [R1+0x1028], R54 ;  /* 0x0010283601007387 */ /* 0x0009e80000100a00 */
[----:B------:R4:W-:Y:S04]  /*e900*/  LDGSTS.E [R244+0xea80], desc[UR8][R54.64], P0 ;  /* 0x0ea8000036f47fae */ /* 0x0009e80008121848 */
[----:B------:R4:W-:Y:S04]  /*e910*/  STL.64 [R1+0x1068], R52 ;  /* 0x0010683401007387 */ /* 0x0009e80000100a00 */
[----:B------:R4:W-:Y:S04]  /*e920*/  LDGSTS.E [R244+0xee80], desc[UR8][R52.64], P0 ;  /* 0x0ee8000034f47fae */ /* 0x0009e80008121848 */
[----:B------:R-:W-:Y:S04]  /*e930*/  STL.64 [R1+0x10a8], R44 ;  /* 0x0010a82c01007387 */ /* 0x000fe80000100a00 */
[----:B------:R-:W-:Y:S04]  /*e940*/  LDGSTS.E [R244+0xf280], desc[UR8][R44.64], P0 ;  /* 0x0f2800002cf47fae */ /* 0x000fe80008121848 */
[----:B------:R-:W-:Y:S04]  /*e950*/  STL.64 [R1+0x10e8], R34 ;  /* 0x0010e82201007387 */ /* 0x000fe80000100a00 */
[----:B------:R-:W-:Y:S04]  /*e960*/  LDGSTS.E [R244+0xf680], desc[UR8][R34.64], P0 ;  /* 0x0f68000022f47fae */ /* 0x000fe80008121848 */
[----:B------:R-:W-:Y:S04]  /*e970*/  STL.64 [R1+0x1128], R8 ;  /* 0x0011280801007387 */ /* 0x000fe80000100a00 */
[----:B------:R-:W-:Y:S04]  /*e980*/  LDGSTS.E [R244+0xfa80], desc[UR8][R8.64], P0 ;  /* 0x0fa8000008f47fae */ /* 0x000fe80008121848 */
[----:B------:R4:W-:Y:S01]  /*e990*/  STL.64 [R1+0x1168], R2 ;  /* 0x0011680201007387 */ /* 0x0009e20000100a00 */
[----:B-1----:R-:W-:-:S03]  /*e9a0*/  IMAD.WIDE R64, R0, 0x4, R166 ;  /* 0x0000000400407825 */ /* 0x002fc600078e02a6 */
[----:B------:R1:W-:Y:S01]  /*e9b0*/  LDGSTS.E [R244+0xfe80], desc[UR8][R2.64], P0 ;  /* 0x0fe8000002f47fae */ /* 0x0003e20008121848 */
[----:B-----5:R-:W-:-:S04]  /*e9c0*/  IMAD.WIDE R62, R0, 0x4, R168 ;  /* 0x00000004003e7825 */ /* 0x020fc800078e02a8 */
[----:B---3--:R-:W-:-:S04]  /*e9d0*/  IMAD.WIDE R60, R0, 0x4, R126 ;  /* 0x00000004003c7825 */ /* 0x008fc800078e027e */
[----:B----4-:R-:W-:-:S04]  /*e9e0*/  IMAD.WIDE R58, R0, 0x4, R172 ;  /* 0x00000004003a7825 */ /* 0x010fc800078e02ac */
[----:B------:R-:W-:-:S04]  /*e9f0*/  IMAD.WIDE R56, R0, 0x4, R180 ;  /* 0x0000000400387825 */ /* 0x000fc800078e02b4 */
[----:B------:R-:W-:-:S04]  /*ea00*/  IMAD.WIDE R54, R0, 0x4, R182 ;  /* 0x0000000400367825 */ /* 0x000fc800078e02b6 */
[----:B------:R-:W-:-:S04]  /*ea10*/  IMAD.WIDE R52, R0, 0x4, R228 ;  /* 0x0000000400347825 */ /* 0x000fc800078e02e4 */
[----:B-1----:R-:W-:-:S04]  /*ea20*/  IMAD.WIDE R2, R0, 0x4, R230 ;  /* 0x0000000400027825 */ /* 0x002fc800078e02e6 */
[C---:B--2---:R-:W-:Y:S02]  /*ea30*/  IMAD.WIDE R8, R0.reuse, 0x4, R236 ;  /* 0x0000000400087825 */ /* 0x044fe400078e02ec */
[----:B------:R-:W2:Y:S04]  /*ea40*/  LDL.LU.64 R236, [R1+0x20] ;  /* 0x0000200001ec7983 */ /* 0x000ea80000300a00 */
[----:B------:R-:W-:Y:S04]  /*ea50*/  STL.64 [R1+0x910], R64 ;  /* 0x0009104001007387 */ /* 0x000fe80000100a00 */
[----:B------:R-:W-:Y:S04]  /*ea60*/  STL.64 [R1+0x938], R62 ;  /* 0x0009383e01007387 */ /* 0x000fe80000100a00 */
[----:B------:R-:W-:Y:S04]  /*ea70*/  STL.64 [R1+0xf70], R60 ;  /* 0x000f703c01007387 */ /* 0x000fe80000100a00 */
[----:B------:R-:W-:Y:S04]  /*ea80*/  STL.64 [R1+0xfb0], R58 ;  /* 0x000fb03a01007387 */ /* 0x000fe80000100a00 */
[----:B------:R-:W-:Y:S04]  /*ea90*/  STL.64 [R1+0x1030], R56 ;  /* 0x0010303801007387 */ /* 0x000fe80000100a00 */
[----:B------:R-:W-:Y:S04]  /*eaa0*/  STL.64 [R1+0x1070], R54 ;  /* 0x0010703601007387 */ /* 0x000fe80000100a00 */
[----:B------:R-:W-:Y:S04]  /*eab0*/  STL.64 [R1+0x10b0], R52 ;  /* 0x0010b03401007387 */ /* 0x000fe80000100a00 */
[----:B------:R2:W-:Y:S04]  /*eac0*/  STL.64 [R1+0x1130], R2 ;  /* 0x0011300201007387 */ /* 0x0005e80000100a00 */
[----:B------:R1:W-:Y:S04]  /*ead0*/  STL [R1+0x428], RZ ;  /* 0x000428ff01007387 */ /* 0x0003e80000100800 */
        /* <DEDUP_REMOVED lines=149> */
[----:B------:R1:W-:Y:S04]  /*f430*/  STL [R1], RZ ;  /* 0x000000ff01007387 */ /* 0x0003e80000100800 */
        /* <DEDUP_REMOVED lines=101> */
[----:B------:R1:W-:Y:S01]  /*fa90*/  STL [R1+0x698], RZ ;  /* 0x000698ff01007387 */ /* 0x0003e20000100800 */
[----:B------:R-:W-:-:S03]  /*faa0*/  IMAD.WIDE R14, R0, 0x4, R246 ;  /* 0x00000004000e7825 */ /* 0x000fc600078e02f6 */
[----:B------:R1:W-:Y:S01]  /*fab0*/  STL [R1+0x69c], RZ ;  /* 0x00069cff01007387 */ /* 0x0003e20000100800 */
[----:B------:R-:W-:-:S03]  /*fac0*/  IMAD.WIDE R34, R0, 0x4, R184 ;  /* 0x0000000400227825 */ /* 0x000fc600078e02b8 */
[----:B------:R1:W-:Y:S01]  /*fad0*/  STL [R1+0x680], RZ ;  /* 0x000680ff01007387 */ /* 0x0003e20000100800 */
[----:B------:R-:W-:-:S03]  /*fae0*/  IMAD.WIDE R44, R0, 0x4, R186 ;  /* 0x00000004002c7825 */ /* 0x000fc600078e02ba */
[----:B------:R1:W-:Y:S04]  /*faf0*/  STL [R1+0x684], RZ ;  /* 0x000684ff01007387 */ /* 0x0003e80000100800 */
[----:B------:R1:W-:Y:S04]  /*fb00*/  STL [R1+0x688], RZ ;  /* 0x000688ff01007387 */ /* 0x0003e80000100800 */
[----:B------:R1:W-:Y:S01]  /*fb10*/  STL [R1+0x68c], RZ ;  /* 0x00068cff01007387 */ /* 0x0003e20000100800 */
[----:B------:R-:W-:-:S03]  /*fb20*/  IMAD.WIDE R226, R0, 0x4, R226 ;  /* 0x0000000400e27825 */ /* 0x000fc600078e02e2 */
[----:B------:R1:W-:Y:S04]  /*fb30*/  STL [R1+0x670], RZ ;  /* 0x000670ff01007387 */ /* 0x0003e80000100800 */
[----:B------:R1:W-:Y:S04]  /*fb40*/  STL [R1+0x674], RZ ;  /* 0x000674ff01007387 */ /* 0x0003e80000100800 */
[----:B------:R-:W-:Y:S04]  /*fb50*/  LDGSTS.E [R241+0xc300], desc[UR8][R8.64], P0 ;  /* 0x0c30000008f17fae */ /* 0x000fe80008121848 */
[----:B------:R1:W-:Y:S01]  /*fb60*/  STL [R1+0x678], RZ ;  /* 0x000678ff01007387 */ /* 0x0003e20000100800 */
[----:B------:R-:W-:-:S03]  /*fb70*/  IMAD.WIDE R20, R0, 0x4, R20 ;  /* 0x0000000400147825 */ /* 0x000fc600078e0214 */
[----:B------:R-:W-:Y:S04]  /*fb80*/  LDGSTS.E [R241+0xc700], desc[UR8][R14.64], P0 ;  /* 0x0c7000000ef17fae */ /* 0x000fe80008121848 */
[----:B------:R1:W-:Y:S04]  /*fb90*/  STL [R1+0x67c], RZ ;  /* 0x00067cff01007387 */ /* 0x0003e80000100800 */
[----:B------:R-:W-:Y:S04]  /*fba0*/  LDGSTS.E [R241+0xcb00], desc[UR8][R34.64], P0 ;  /* 0x0cb0000022f17fae */ /* 0x000fe80008121848 */
[----:B------:R1:W-:Y:S04]  /*fbb0*/  STL [R1+0x660], RZ ;  /* 0x000660ff01007387 */ /* 0x0003e80000100800 */
[----:B------:R-:W-:Y:S04]  /*fbc0*/  LDGSTS.E [R241+0xcf00], desc[UR8][R44.64], P0 ;  /* 0x0cf000002cf17fae */ /* 0x000fe80008121848 */
        /* <DEDUP_REMOVED lines=20> */
[----:B------:R1:W-:Y:S01]  /*fd10*/  STL [R1+0x648], RZ ;  /* 0x000648ff01007387 */ /* 0x0003e20000100800 */
[----:B------:R-:W-:-:S03]  /*fd20*/  IMAD.WIDE R16, R0, 0x4, R16 ;  /* 0x0000000400107825 */ /* 0x000fc600078e0210 */
[----:B------:R-:W-:Y:S04]  /*fd30*/  LDGSTS.E [R241+0xf700], desc[UR8][R18.64], P0 ;  /* 0x0f70000012f17fae */ /* 0x000fe80008121848 */
[----:B------:R1:W-:Y:S01]  /*fd40*/  STL [R1+0x64c], RZ ;  /* 0x00064cff01007387 */ /* 0x0003e20000100800 */
[----:B------:R-:W-:-:S03]  /*fd50*/  IMAD.WIDE R24, R0, 0x4, R24 ;  /* 0x0000000400187825 */ /* 0x000fc600078e0218 */
[----:B------:R2:W-:Y:S04]  /*fd60*/  LDGSTS.E [R241+0xfb00], desc[UR8][R2.64], P0 ;  /* 0x0fb0000002f17fae */ /* 0x0005e80008121848 */
[----:B------:R1:W-:Y:S01]  /*fd70*/  STL [R1+0x610], RZ ;  /* 0x000610ff01007387 */ /* 0x0003e20000100800 */
[----:B------:R-:W-:-:S03]  /*fd80*/  IMAD.WIDE R218, R0, 0x4, R218 ;  /* 0x0000000400da7825 */ /* 0x000fc600078e02da */
[----:B------:R1:W-:Y:S01]  /*fd90*/  STL [R1+0x614], RZ ;  /* 0x000614ff01007387 */ /* 0x0003e20000100800 */
[----:B--2---:R-:W-:-:S03]  /*fda0*/  IMAD.WIDE R2, R0, 0x4, R236 ;  /* 0x0000000400027825 */ /* 0x004fc600078e02ec */
[----:B------:R1:W-:Y:S04]  /*fdb0*/  STL [R1+0x618], RZ ;  /* 0x000618ff01007387 */ /* 0x0003e80000100800 */
[----:B------:R1:W-:Y:S01]  /*fdc0*/  STL [R1+0x61c], RZ ;  /* 0x00061cff01007387 */ /* 0x0003e20000100800 */
[----:B------:R-:W-:-:S03]  /*fdd0*/  IMAD.WIDE R6, R0, 0x4, R6 ;  /* 0x0000000400067825 */ /* 0x000fc600078e0206 */
[----:B------:R1:W-:Y:S01]  /*fde0*/  STL [R1+0x600], RZ ;  /* 0x000600ff01007387 */ /* 0x0003e20000100800 */
[----:B------:R-:W-:-:S03]  /*fdf0*/  IMAD.WIDE R32, R0, 0x4, R32 ;  /* 0x0000000400207825 */ /* 0x000fc600078e0220 */
[----:B------:R-:W-:Y:S01]  /*fe00*/  LDGSTS.E [R241+0xff00], desc[UR8][R216.64], P0 ;  /* 0x0ff00000d8f17fae */ /* 0x000fe20008121848 */
[----:B------:R-:W-:-:S03]  /*fe10*/  IMAD.WIDE R12, R0, 0x4, R12 ;  /* 0x00000004000c7825 */ /* 0x000fc600078e020c */
[----:B------:R1:W-:Y:S01]  /*fe20*/  STL [R1+0x604], RZ ;  /* 0x000604ff01007387 */ /* 0x0003e20000100800 */
[----:B------:R-:W-:-:S03]  /*fe30*/  IMAD.WIDE R220, R0, 0x4, R220 ;  /* 0x0000000400dc7825 */ /* 0x000fc600078e02dc */
[----:B------:R-:W-:Y:S01]  /*fe40*/  LDGSTS.E [R245+0xc380], desc[UR8][R2.64], P0 ;  /* 0x0c38000002f57fae */ /* 0x000fe20008121848 */
[----:B------:R-:W-:-:S03]  /*fe50*/  IMAD.WIDE R40, R0, 0x4, R40 ;  /* 0x0000000400287825 */ /* 0x000fc600078e0228 */
[----:B------:R1:W-:Y:S01]  /*fe60*/  STL [R1+0x608], RZ ;  /* 0x000608ff01007387 */ /* 0x0003e20000100800 */
[----:B------:R-:W-:-:S03]  /*fe70*/  IMAD.WIDE R30, R0, 0x4, R30 ;  /* 0x00000004001e7825 */ /* 0x000fc600078e021e */
[----:B------:R-:W-:Y:S04]  /*fe80*/  LDGSTS.E [R245+0xc780], desc[UR8][R16.64], P0 ;  /* 0x0c78000010f57fae */ /* 0x000fe80008121848 */
        /* <DEDUP_REMOVED lines=33> */
[----:B------:R2:W-:Y:S04]  /*100a0*/  LDGSTS.E [R245+0xff80], desc[UR8][R224.64], P0 ;  /* 0x0ff80000e0f57fae */ /* 0x0005e80008121848 */
[----:B------:R1:W-:Y:S04]  /*100b0*/  STL [R1+0x704], RZ ;  /* 0x000704ff01007387 */ /* 0x0003e80000100800 */
[----:B------:R-:W0:Y:S04]  /*100c0*/  LDGDEPBAR ;  /* 0x00000000000079af */ /* 0x000e280000000000 */
[----:B------:R1:W-:Y:S01]  /*100d0*/  STL [R1+0x708], RZ ;  /* 0x000708ff01007387 */ /* 0x0003e20000100800 */
[----:B------:R-:W-:-:S02]  /*100e0*/  CS2R R248, SRZ ;  /* 0x0000000000f87805 */ /* 0x000fc4000001ff00 */
[----:B------:R-:W-:Y:S02]  /*100f0*/  CS2R R250, SRZ ;  /* 0x0000000000fa7805 */ /* 0x000fe4000001ff00 */
[----:B--2---:R-:W-:Y:S02]  /*10100*/  CS2R R244, SRZ ;  /* 0x0000000000f47805 */ /* 0x004fe4000001ff00 */
[----:B------:R-:W-:Y:S02]  /*10110*/  CS2R R246, SRZ ;  /* 0x0000000000f67805 */ /* 0x000fe4000001ff00 */
[----:B------:R-:W-:Y:S02]  /*10120*/  CS2R R240, SRZ ;  /* 0x0000000000f07805 */ /* 0x000fe4000001ff00 */
[----:B------:R-:W-:Y:S02]  /*10130*/  CS2R R242, SRZ ;  /* 0x0000000000f27805 */ /* 0x000fe4000001ff00 */
[----:B------:R-:W-:-:S02]  /*10140*/  CS2R R232, SRZ ;  /* 0x0000000000e87805 */ /* 0x000fc4000001ff00 */
[----:B------:R-:W-:Y:S02]  /*10150*/  CS2R R234, SRZ ;  /* 0x0000000000ea7805 */ /* 0x000fe4000001ff00 */
[----:B------:R-:W-:Y:S02]  /*10160*/  CS2R R228, SRZ ;  /* 0x0000000000e47805 */ /* 0x000fe4000001ff00 */
        /* <DEDUP_REMOVED lines=75> */
[----:B------:R-:W-:Y:S01]  /*10620*/  ISETP.GE.AND P0, PT, R252, 0x20, PT ;  /* 0x00000020fc00780c */ /* 0x000fe20003f06270 */
        /* <DEDUP_REMOVED lines=45> */
[----:B------:R-:W-:Y:S05]  /*10900*/  @!P0 BRA `(.L_x_0) ;  /* 0x000001c800a88947 */ /* 0x000fea0003800000 */
[----:B------:R-:W2:Y:S04]  /*10910*/  LDL.LU.64 R116, [R1+0xee8] ;  /* 0x000ee80001747983 */ /* 0x000ea80000300a00 */
[----:B------:R-:W3:Y:S04]  /*10920*/  LDL.LU.64 R54, [R1+0x1030] ;  /* 0x0010300001367983 */ /* 0x000ee80000300a00 */
[----:B------:R-:W4:Y:S04]  /*10930*/  LDL.LU.64 R138, [R1+0x940] ;  /* 0x00094000018a7983 */ /* 0x000f280000300a00 */
[----:B------:R-:W5:Y:S04]  /*10940*/  LDL.LU.64 R162, [R1+0x938] ;  /* 0x0009380001a27983 */ /* 0x000f680000300a00 */
[----:B------:R-:W2:Y:S04]  /*10950*/  LDL.LU.64 R142, [R1+0x918] ;  /* 0x00091800018e7983 */ /* 0x000ea80000300a00 */
[----:B------:R-:W3:Y:S04]  /*10960*/  LDL.LU.64 R118, [R1+0x910] ;  /* 0x0009100001767983 */ /* 0x000ee80000300a00 */
[----:B------:R-:W5:Y:S04]  /*10970*/  LDL.LU.64 R172, [R1+0xfb0] ;  /* 0x000fb00001ac7983 */ /* 0x000f680000300a00 */
[----:B------:R-:W5:Y:S04]  /*10980*/  LDL.LU.64 R140, [R1+0xf68] ;  /* 0x000f6800018c7983 */ /* 0x000f680000300a00 */
[----:B------:R-:W5:Y:S04]  /*10990*/  LDL.LU.64 R52, [R1+0xf70] ;  /* 0x000f700001347983 */ /* 0x000f680000300a00 */
[----:B------:R-:W5:Y:S04]  /*109a0*/  LDL.LU.64 R174, [R1+0x1070] ;  /* 0x0010700001ae7983 */ /* 0x000f680000300a00 */
[----:B------:R-:W5:Y:S04]  /*109b0*/  LDL.LU.64 R160, [R1+0xf28] ;  /* 0x000f280001a07983 */ /* 0x000f680000300a00 */
[----:B------:R-:W4:Y:S04]  /*109c0*/  LDL.LU.64 R120, [R1+0x8f0] ;  /* 0x0008f00001787983 */ /* 0x000f280000300a00 */
[----:B------:R-:W2:Y:S04]  /*109d0*/  LDL.LU.64 R136, [R1+0x8f8] ;  /* 0x0008f80001887983 */ /* 0x000ea80000300a00 */
[----:B------:R-:W3:Y:S04]  /*109e0*/  LDL.LU.64 R126, [R1+0x900] ;  /* 0x00090000017e7983 */ /* 0x000ee80000300a00 */
[----:B------:R-:W5:Y:S04]  /*109f0*/  LDL.LU.64 R128, [R1+0x908] ;  /* 0x0009080001807983 */ /* 0x000f680000300a00 */
[----:B------:R-:W5:Y:S04]  /*10a00*/  LDL.LU.64 R122, [R1+0x1a0] ;  /* 0x0001a000017a7983 */ /* 0x000f680000300a00 */
[----:B------:R-:W5:Y:S04]  /*10a10*/  LDL.LU.64 R130, [R1+0x1a8] ;  /* 0x0001a80001827983 */ /* 0x000f680000300a00 */
[----:B------:R-:W5:Y:S04]  /*10a20*/  LDL.LU.64 R124, [R1+0x260] ;  /* 0x00026000017c7983 */ /* 0x000f680000300a00 */
[----:B------:R-:W5:Y:S04]  /*10a30*/  LDL.LU.64 R134, [R1+0x178] ;  /* 0x0001780001867983 */ /* 0x000f680000300a00 */
[----:B----4-:R-:W-:Y:S04]  /*10a40*/  STL [R1+0x97c], R120 ;  /* 0x00097c7801007387 */ /* 0x010fe80000100800 */
[----:B------:R-:W4:Y:S01]  /*10a50*/  LDL.LU.64 R132, [R1+0x268] ;  /* 0x0002680001847983 */ /* 0x000f220000300a00 */
[----:B------:R-:W-:-:S05]  /*10a60*/  IMAD.MOV.U32 R5, RZ, RZ, R121 ;  /* 0x000000ffff057224 */ /* 0x000fca00078e0079 */
[----:B------:R1:W-:Y:S04]  /*10a70*/  STL [R1+0x978], R5 ;  /* 0x0009780501007387 */ /* 0x0003e80000100800 */
[----:B--2---:R2:W-:Y:S04]  /*10a80*/  STL [R1+0x984], R136 ;  /* 0x0009848801007387 */ /* 0x0045e80000100800 */
[----:B---3--:R-:W-:Y:S01]  /*10a90*/  STL [R1+0x98c], R126 ;  /* 0x00098c7e01007387 */ /* 0x008fe20000100800 */
[----:B-1----:R-:W-:-:S05]  /*10aa0*/  MOV R5, R137 ;  /* 0x0000008900057202 */ /* 0x002fca0000000f00 */
[----:B------:R1:W-:Y:S04]  /*10ab0*/  STL [R1+0x980], R5 ;  /* 0x0009800501007387 */ /* 0x0003e80000100800 */
[----:B--2---:R-:W2:Y:S04]  /*10ac0*/  LDL.LU.64 R136, [R1+0x170] ;  /* 0x0001700001887983 */ /* 0x004ea80000300a00 */
[----:B-----5:R-:W-:Y:S01]  /*10ad0*/  STL [R1+0x994], R128 ;  /* 0x0009948001007387 */ /* 0x020fe20000100800 */
[----:B-1----:R-:W-:-:S05]  /*10ae0*/  IMAD.MOV.U32 R5, RZ, RZ, R127 ;  /* 0x000000ffff057224 */ /* 0x002fca00078e007f */
[----:B------:R1:W-:Y:S04]  /*10af0*/  STL [R1+0x988], R5 ;  /* 0x0009880501007387 */ /* 0x0003e80000100800 */
[----:B------:R-:W3:Y:S01]  /*10b00*/  LDL.LU.64 R126, [R1+0x168] ;  /* 0x00016800017e7983 */ /* 0x000ee20000300a00 */
[----:B-1----:R-:W-:-:S03]  /*10b10*/  IMAD.MOV.U32 R5, RZ, RZ, R129 ;  /* 0x000000ffff057224 */ /* 0x002fc600078e0081 */
[----:B------:R-:W5:Y:S04]  /*10b20*/  LDL.LU.64 R128, [R1+0x160] ;  /* 0x0001600001807983 */ /* 0x000f680000300a00 */
[----:B------:R1:W-:Y:S04]  /*10b30*/  STL [R1+0x990], R5 ;  /* 0x0009900501007387 */ /* 0x0003e80000100800 */
[----:B------:R1:W-:Y:S02]  /*10b40*/  STL [R1+0x99c], R122 ;  /* 0x00099c7a01007387 */ /* 0x0003e40000100800 */
[----:B-1----:R-:W-:-:S02]  /*10b50*/  MOV R5, R123 ;  /* 0x0000007b00057202 */ /* 0x002fc40000000f00 */
[----:B------:R-:W5:Y:S04]  /*10b60*/  LDL.LU.64 R122, [R1+0x70] ;  /* 0x00007000017a7983 */ /* 0x000f680000300a00 */
[----:B------:R1:W-:Y:S04]  /*10b70*/  STL [R1+0x998], R5 ;  /* 0x0009980501007387 */ /* 0x0003e80000100800 */
[----:B------:R1:W-:Y:S04]  /*10b80*/  STL [R1+0x9a4], R130 ;  /* 0x0009a48201007387 */ /* 0x0003e80000100800 */
[----:B------:R-:W-:Y:S01]  /*10b90*/  STL [R1+0x9ac], R124 ;  /* 0x0009ac7c01007387 */ /* 0x000fe20000100800 */
[----:B-1----:R-:W-:-:S05]  /*10ba0*/  IMAD.MOV.U32 R5, RZ, RZ, R131 ;  /* 0x000000ffff057224 */ /* 0x002fca00078e0083 */
[----:B------:R1:W-:Y:S04]  /*10bb0*/  STL [R1+0x9a0], R5 ;  /* 0x0009a00501007387 */ /* 0x0003e80000100800 */
[----:B------:R-:W5:Y:S01]  /*10bc0*/  LDL.LU.64 R130, [R1+0x78] ;  /* 0x0000780001827983 */ /* 0x000f620000300a00 */
[----:B-1----:R-:W-:-:S03]  /*10bd0*/  IMAD.MOV.U32 R5, RZ, RZ, R125 ;  /* 0x000000ffff057224 */ /* 0x002fc600078e007d */
[----:B------:R-:W5:Y:S04]  /*10be0*/  LDL.LU.64 R124, [R1+0x120] ;  /* 0x00012000017c7983 */ /* 0x000f680000300a00 */
[----:B------:R4:W-:Y:S02]  /*10bf0*/  STL [R1+0x9a8], R5 ;  /* 0x0009a80501007387 */ /* 0x0009e40000100800 */
[----:B----4-:R-:W-:Y:S02]  /*10c00*/  MOV R5, R133 ;  /* 0x0000008500057202 */ /* 0x010fe40000000f00 */
[----:B------:R1:W-:Y:S04]  /*10c10*/  STL [R1+0x9b4], R132 ;  /* 0x0009b48401007387 */ /* 0x0003e80000100800 */
[----:B------:R4:W-:Y:S04]  /*10c20*/  STL [R1+0x9b0], R5 ;  /* 0x0009b00501007387 */ /* 0x0009e80000100800 */
[----:B------:R2:W-:Y:S04]  /*10c30*/  STL [R1+0x9bc], R134 ;  /* 0x0009bc8601007387 */ /* 0x0005e80000100800 */
[----:B-1----:R-:W5:Y:S01]  /*10c40*/  LDL.LU.64 R132, [R1+0x128] ;  /* 0x0001280001847983 */ /* 0x002f620000300a00 */
[----:B----4-:R-:W-:-:S05]  /*10c50*/  IMAD.MOV.U32 R5, RZ, RZ, R135 ;  /* 0x000000ffff057224 */ /* 0x010fca00078e0087 */
[----:B------:R1:W-:Y:S04]  /*10c60*/  STL [R1+0x9b8], R5 ;  /* 0x0009b80501007387 */ /* 0x0003e80000100800 */
[----:B--2---:R2:W-:Y:S04]  /*10c70*/  STL [R1+0x9c4], R136 ;  /* 0x0009c48801007387 */ /* 0x0045e80000100800 */
[----:B------:R-:W4:Y:S01]  /*10c80*/  LDL.LU.64 R134, [R1+0x450] ;  /* 0x0004500001867983 */ /* 0x000f220000300a00 */
[----:B-1----:R-:W-:-:S03]  /*10c90*/  IMAD.MOV.U32 R5, RZ, RZ, R137 ;  /* 0x000000ffff057224 */ /* 0x002fc600078e0089 */
[----:B--2---:R-:W2:Y:S04]  /*10ca0*/  LDL.LU.64 R136, [R1+0x458] ;  /* 0x0004580001887983 */ /* 0x004ea80000300a00 */
[----:B------:R1:W-:Y:S04]  /*10cb0*/  STL [R1+0x9c0], R5 ;  /* 0x0009c00501007387 */ /* 0x0003e80000100800 */
[----:B---3--:R3:W-:Y:S04]  /*10cc0*/  STL [R1+0x9cc], R126 ;  /* 0x0009cc7e01007387 */ /* 0x0087e80000100800 */
[----:B-----5:R-:W-:Y:S01]  /*10cd0*/  STL [R1+0x9d4], R128 ;  /* 0x0009d48001007387 */ /* 0x020fe20000100800 */
[----:B-1----:R-:W-:-:S05]  /*10ce0*/  MOV R5, R127 ;  /* 0x0000007f00057202 */ /* 0x002fca0000000f00 */
[----:B------:R1:W-:Y:S04]  /*10cf0*/  STL [R1+0x9c8], R5 ;  /* 0x0009c80501007387 */ /* 0x0003e80000100800 */
[----:B---3--:R-:W3:Y:S01]  /*10d00*/  LDL.LU.64 R126, [R1+0x460] ;  /* 0x00046000017e7983 */ /* 0x008ee20000300a00 */
[----:B-1----:R-:W-:-:S05]  /*10d10*/  IMAD.MOV.U32 R5, RZ, RZ, R129 ;  /* 0x000000ffff057224 */ /* 0x002fca00078e0081 */
[----:B------:R1:W-:Y:S04]  /*10d20*/  STL [R1+0x9d0], R5 ;  /* 0x0009d00501007387 */ /* 0x0003e80000100800 */
[----:B------:R-:W-:Y:S04]  /*10d30*/  STL [R1+0x9dc], R122 ;  /* 0x0009dc7a01007387 */ /* 0x000fe80000100800 */
[----:B------:R-:W5:Y:S01]  /*10d40*/  LDL.LU.64 R128, [R1+0x468] ;  /* 0x0004680001807983 */ /* 0x000f620000300a00 */
[----:B-1----:R-:W-:-:S05]  /*10d50*/  IMAD.MOV.U32 R5, RZ, RZ, R123 ;  /* 0x000000ffff057224 */ /* 0x002fca00078e007b */
[----:B------:R1:W-:Y:S04]  /*10d60*/  STL [R1+0x9d8], R5 ;  /* 0x0009d80501007387 */ /* 0x0003e80000100800 */
[----:B------:R1:W-:Y:S04]  /*10d70*/  STL [R1+0x9e4], R130 ;  /* 0x0009e48201007387 */ /* 0x0003e80000100800 */
[----:B------:R-:W5:Y:S01]  /*10d80*/  LDL.LU.64 R120, [R1+0x2f8] ;  /* 0x0002f80001787983 */ /* 0x000f620000300a00 */
[----:B-1----:R-:W-:-:S03]  /*10d90*/  MOV R5, R131 ;  /* 0x0000008300057202 */ /* 0x002fc60000000f00 */
[----:B------:R-:W5:Y:S04]  /*10da0*/  LDL.LU.64 R130, [R1+0x2f0] ;  /* 0x0002f00001827983 */ /* 0x000f680000300a00 */
[----:B------:R1:W-:Y:S04]  /*10db0*/  STL [R1+0x9e0], R5 ;  /* 0x0009e00501007387 */ /* 0x0003e80000100800 */
[----:B------:R-:W-:Y:S01]  /*10dc0*/  STL [R1+0x9ec], R124 ;  /* 0x0009ec7c01007387 */ /* 0x000fe20000100800 */
[----:B-1----:R-:W-:-:S05]  /*10dd0*/  IMAD.MOV.U32 R5, RZ, RZ, R125 ;  /* 0x000000ffff057224 */ /* 0x002fca00078e007d */
[----:B------:R1:W-:Y:S04]  /*10de0*/  STL [R1+0x9e8], R5 ;  /* 0x0009e80501007387 */ /* 0x0003e80000100800 */
[----:B------:R4:W-:Y:S01]  /*10df0*/  STL [R1+0x9f4], R132 ;  /* 0x0009f48401007387 */ /* 0x0009e20000100800 */
[----:B-1----:R-:W-:-:S03]  /*10e00*/  IMAD.MOV.U32 R5, RZ, RZ, R133 ;  /* 0x000000ffff057224 */ /* 0x002fc600078e0085 */
[----:B----4-:R-:W4:Y:S04]  /*10e10*/  LDL.LU.64 R132, [R1+0x320] ;  /* 0x0003200001847983 */ /* 0x010f280000300a00 */
[----:B------:R1:W-:Y:S04]  /*10e20*/  STL [R1+0x9f0], R5 ;  /* 0x0009f00501007387 */ /* 0x0003e80000100800 */
[----:B------:R2:W-:Y:S04]  /*10e30*/  STL [R1+0x9fc], R134 ;  /* 0x0009fc8601007387 */ /* 0x0005e80000100800 */
[----:B------:R-:W4:Y:S01]  /*10e40*/  LDL.LU.64 R122, [R1+0x328] ;  /* 0x00032800017a7983 */ /* 0x000f220000300a00 */
[----:B-1----:R-:W-:-:S05]  /*10e50*/  MOV R5, R135 ;  /* 0x0000008700057202 */ /* 0x002fca0000000f00 */
[----:B------:R1:W-:Y:S04]  /*10e60*/  STL [R1+0x9f8], R5 ;  /* 0x0009f80501007387 */ /* 0x0003e80000100800 */
[----:B--2---:R2:W-:Y:S04]  /*10e70*/  STL [R1+0xa04], R136 ;  /* 0x000a048801007387 */ /* 0x0045e80000100800 */
[----:B------:R-:W4:Y:S01]  /*10e80*/  LDL.LU.64 R134, [R1+0x1c0] ;  /* 0x0001c00001867983 */ /* 0x000f220000300a00 */
[----:B-1----:R-:W-:-:S03]  /*10e90*/  IMAD.MOV.U32 R5, RZ, RZ, R137 ;  /* 0x000000ffff057224 */ /* 0x002fc600078e0089 */
[----:B--2---:R-:W2:Y:S04]  /*10ea0*/  LDL.LU.64 R136, [R1+0x1c8] ;  /* 0x0001c80001887983 */ /* 0x004ea80000300a00 */
[----:B------:R1:W-:Y:S04]  /*10eb0*/  STL [R1+0xa00], R5 ;  /* 0x000a000501007387 */ /* 0x0003e80000100800 */
[----:B---3--:R3:W-:Y:S04]  /*10ec0*/  STL [R1+0xa0c], R126 ;  /* 0x000a0c7e01007387 */ /* 0x0087e80000100800 */
[----:B------:R-:W2:Y:S01]  /*10ed0*/  LDL.LU.64 R124, [R1+0x290] ;  /* 0x00029000017c7983 */ /* 0x000ea20000300a00 */
[----:B-1----:R-:W-:-:S05]  /*10ee0*/  IMAD.MOV.U32 R5, RZ, RZ, R127 ;  /* 0x000000ffff057224 */ /* 0x002fca00078e007f */
[----:B------:R1:W-:Y:S04]  /*10ef0*/  STL [R1+0xa08], R5 ;  /* 0x000a080501007387 */ /* 0x0003e80000100800 */
[----:B-----5:R5:W-:Y:S04]  /*10f00*/  STL [R1+0xa14], R128 ;  /* 0x000a148001007387 */ /* 0x020be80000100800 */
[----:B---3--:R-:W3:Y:S01]  /*10f10*/  LDL.LU.64 R126, [R1+0x298] ;  /* 0x00029800017e7983 */ /* 0x008ee20000300a00 */
[----:B-1----:R-:W-:-:S03]  /*10f20*/  MOV R5, R129 ;  /* 0x0000008100057202 */ /* 0x002fc60000000f00 */
[----:B-----5:R-:W5:Y:S04]  /*10f30*/  LDL.LU.64 R128, [R1+0x140] ;  /* 0x0001400001807983 */ /* 0x020f680000300a00 */
[----:B------:R1:W-:Y:S04]  /*10f40*/  STL [R1+0xa10], R5 ;  /* 0x000a100501007387 */ /* 0x0003e80000100800 */
[----:B------:R1:W-:Y:S02]  /*10f50*/  STL [R1+0xa1c], R130 ;  /* 0x000a1c8201007387 */ /* 0x0003e40000100800 */
[----:B-1----:R-:W-:-:S05]  /*10f60*/  IMAD.MOV.U32 R5, RZ, RZ, R131 ;  /* 0x000000ffff057224 */ /* 0x002fca00078e0083 */
[----:B------:R1:W-:Y:S04]  /*10f70*/  STL [R1+0xa18], R5 ;  /* 0x000a180501007387 */ /* 0x0003e80000100800 */
[----:B------:R-:W-:Y:S04]  /*10f80*/  STL [R1+0xa24], R120 ;  /* 0x000a247801007387 */ /* 0x000fe80000100800 */
[----:B------:R-:W5:Y:S01]  /*10f90*/  LDL.LU.64 R130, [R1+0x148] ;  /* 0x0001480001827983 */ /* 0x000f620000300a00 */
[----:B-1----:R-:W-:-:S05]  /*10fa0*/  IMAD.MOV.U32 R5, RZ, RZ, R121 ;  /* 0x000000ffff057224 */ /* 0x002fca00078e0079 */
[----:B------:R1:W-:Y:S04]  /*10fb0*/  STL [R1+0xa20], R5 ;  /* 0x000a200501007387 */ /* 0x0003e80000100800 */
[----:B----4-:R4:W-:Y:S01]  /*10fc0*/  STL [R1+0xa2c], R132 ;  /* 0x000a2c8401007387 */ /* 0x0109e20000100800 */
[----:B-1----:R-:W-:-:S03]  /*10fd0*/  MOV R5, R133 ;  /* 0x0000008500057202 */ /* 0x002fc60000000f00 */
[----:B----4-:R-:W4:Y:S04]  /*10fe0*/  LDL.LU.64 R132, [R1+0x150] ;  /* 0x0001500001847983 */ /* 0x010f280000300a00 */
[----:B------:R1:W-:Y:S04]  /*10ff0*/  STL [R1+0xa28], R5 ;  /* 0x000a280501007387 */ /* 0x0003e80000100800 */
[----:B------:R-:W-:Y:S01]  /*11000*/  STL [R1+0xa34], R122 ;  /* 0x000a347a01007387 */ /* 0x000fe20000100800 */
[----:B-1----:R-:W-:-:S05]  /*11010*/  IMAD.MOV.U32 R5, RZ, RZ, R123 ;  /* 0x000000ffff057224 */ /* 0x002fca00078e007b */
[----:B------:R1:W-:Y:S04]  /*11020*/  STL [R1+0xa30], R5 ;  /* 0x000a300501007387 */ /* 0x0003e80000100800 */
[----:B------:R2:W-:Y:S01]  /*11030*/  STL [R1+0xa3c], R134 ;  /* 0x000a3c8601007387 */ /* 0x0005e20000100800 */
[----:B-1----:R-:W-:-:S03]  /*11040*/  IMAD.MOV.U32 R5, RZ, RZ, R135 ;  /* 0x000000ffff057224 */ /* 0x002fc600078e0087 */
[----:B--2---:R-:W2:Y:S04]  /*11050*/  LDL.LU.64 R134, [R1+0x158] ;  /* 0x0001580001867983 */ /* 0x004ea80000300a00 */
[----:B------:R1:W-:Y:S04]  /*11060*/  STL [R1+0xa38], R5 ;  /* 0x000a380501007387 */ /* 0x0003e80000100800 */
[----:B------:R3:W-:Y:S01]  /*11070*/  STL [R1+0xa44], R136 ;  /* 0x000a448801007387 */ /* 0x0007e20000100800 */
[----:B-1----:R-:W-:-:S03]  /*11080*/  MOV R5, R137 ;  /* 0x0000008900057202 */ /* 0x002fc60000000f00 */
[----:B---3--:R-:W3:Y:S04]  /*11090*/  LDL.LU.64 R136, [R1+0x710] ;  /* 0x0007100001887983 */ /* 0x008ee80000300a00 */
[----:B------:R1:W-:Y:S04]  /*110a0*/  STL [R1+0xa40], R5 ;  /* 0x000a400501007387 */ /* 0x0003e80000100800 */
[----:B------:R-:W-:Y:S01]  /*110b0*/  STL [R1+0xa4c], R124 ;  /* 0x000a4c7c01007387 */ /* 0x000fe20000100800 */
[----:B-1----:R-:W-:-:S03]  /*110c0*/  IMAD.MOV.U32 R5, RZ, RZ, R125 ;  /* 0x000000ffff057224 */ /* 0x002fc600078e007d */
[----:B------:R-:W-:Y:S04]  /*110d0*/  STL [R1+0xa54], R126 ;  /* 0x000a547e01007387 */ /* 0x000fe80000100800 */
[----:B------:R1:W-:Y:S04]  /*110e0*/  STL [R1+0xa48], R5 ;  /* 0x000a480501007387 */ /* 0x0003e80000100800 */
[----:B------:R-:W3:Y:S01]  /*110f0*/  LDL.LU.64 R176, [R1+0x718] ;  /* 0x0007180001b07983 */ /* 0x000ee20000300a00 */
[----:B-1----:R-:W-:-:S03]  /*11100*/  IMAD.MOV.U32 R5, RZ, RZ, R127 ;  /* 0x000000ffff057224 */ /* 0x002fc600078e007f */
[----:B-----5:R-:W-:Y:S04]  /*11110*/  STL [R1+0xa5c], R128 ;  /* 0x000a5c8001007387 */ /* 0x020fe80000100800 */
[----:B------:R1:W-:Y:S02]  /*11120*/  STL [R1+0xa50], R5 ;  /* 0x000a500501007387 */ /* 0x0003e40000100800 */
[----:B-1----:R-:W-:-:S05]  /*11130*/  MOV R5, R129 ;  /* 0x0000008100057202 */ /* 0x002fca0000000f00 */
[----:B------:R1:W-:Y:S04]  /*11140*/  STL [R1+0xa58], R5 ;  /* 0x000a580501007387 */ /* 0x0003e80000100800 */
[----:B------:R-:W5:Y:S04]  /*11150*/  LDL.LU.64 R178, [R1+0x720] ;  /* 0x0007200001b27983 */ /* 0x000f680000300a00 */
[----:B------:R-:W-:Y:S04]  /*11160*/  STL [R1+0xa64], R130 ;  /* 0x000a648201007387 */ /* 0x000fe80000100800 */
[----:B------:R-:W5:Y:S01]  /*11170*/  LDL.LU.64 R120, [R1+0x728] ;  /* 0x0007280001787983 */ /* 0x000f620000300a00 */
[----:B-1----:R-:W-:-:S03]  /*11180*/  IMAD.MOV.U32 R5, RZ, RZ, R131 ;  /* 0x000000ffff057224 */ /* 0x002fc600078e0083 */
[----:B------:R-:W5:Y:S04]  /*11190*/  LDL.LU.64 R122, [R1+0x470] ;  /* 0x00047000017a7983 */ /* 0x000f680000300a00 */
[----:B------:R1:W-:Y:S04]  /*111a0*/  STL [R1+0xa60], R5 ;  /* 0x000a600501007387 */ /* 0x0003e80000100800 */
[----:B----4-:R-:W-:Y:S04]  /*111b0*/  STL [R1+0xa6c], R132 ;  /* 0x000a6c8401007387 */ /* 0x010fe80000100800 */
[----:B------:R-:W4:Y:S01]  /*111c0*/  LDL.LU.64 R124, [R1+0x478] ;  /* 0x00047800017c7983 */ /* 0x000f220000300a00 */
[----:B-1----:R-:W-:-:S03]  /*111d0*/  IMAD.MOV.U32 R5, RZ, RZ, R133 ;  /* 0x000000ffff057224 */ /* 0x002fc600078e0085 */
[----:B------:R-:W4:Y:S04]  /*111e0*/  LDL.LU.64 R126, [R1+0x4d0] ;  /* 0x0004d000017e7983 */ /* 0x000f280000300a00 */
[----:B------:R-:W4:Y:S04]  /*111f0*/  LDL.LU.64 R128, [R1+0x4d8] ;  /* 0x0004d80001807983 */ /* 0x000f280000300a00 */
[----:B------:R1:W-:Y:S04]  /*11200*/  STL [R1+0xa68], R5 ;  /* 0x000a680501007387 */ /* 0x0003e80000100800 */
[----:B--2---:R2:W-:Y:S01]  /*11210*/  STL [R1+0xa74], R134 ;  /* 0x000a748601007387 */ /* 0x0045e20000100800 */
[----:B-1----:R-:W-:-:S03]  /*11220*/  MOV R5, R135 ;  /* 0x0000008700057202 */ /* 0x002fc60000000f00 */
[----:B------:R-:W4:Y:S04]  /*11230*/  LDL.LU.64 R130, [R1+0x2c0] ;  /* 0x0002c00001827983 */ /* 0x000f280000300a00 */
[----:B------:R1:W-:Y:S04]  /*11240*/  STL [R1+0xa70], R5 ;  /* 0x000a700501007387 */ /* 0x0003e80000100800 */
[----:B---3--:R3:W-:Y:S04]  /*11250*/  STL [R1+0xa7c], R136 ;  /* 0x000a7c8801007387 */ /* 0x0087e80000100800 */
[----:B--2---:R-:W2:Y:S01]  /*11260*/  LDL.LU.64 R134, [R1+0x2c8] ;  /* 0x0002c80001867983 */ /* 0x004ea20000300a00 */
[----:B-1----:R-:W-:-:S03]  /*11270*/  IMAD.MOV.U32 R5, RZ, RZ, R137 ;  /* 0x000000ffff057224 */ /* 0x002fc600078e0089 */
[----:B------:R-:W2:Y:S04]  /*11280*/  LDL.LU.64 R132, [R1+0x338] ;  /* 0x0003380001847983 */ /* 0x000ea80000300a00 */
[----:B---3--:R-:W3:Y:S04]  /*11290*/  LDL.LU.64 R136, [R1+0x330] ;  /* 0x0003300001887983 */ /* 0x008ee80000300a00 */
[----:B------:R1:W-:Y:S02]  /*112a0*/  STL [R1+0xa78], R5 ;  /* 0x000a780501007387 */ /* 0x0003e40000100800 */
[----:B-1----:R-:W-:-:S02]  /*112b0*/  IMAD.MOV.U32 R5, RZ, RZ, R177 ;  /* 0x000000ffff057224 */ /* 0x002fc400078e00b1 */
[----:B------:R-:W-:Y:S04]  /*112c0*/  STL [R1+0xa84], R176 ;  /* 0x000a84b001007387 */ /* 0x000fe80000100800 */
[----:B------:R5:W-:Y:S02]  /*112d0*/  STL [R1+0xa80], R5 ;  /* 0x000a800501007387 */ /* 0x000be40000100800 */
[----:B-----5:R-:W-:Y:S02]  /*112e0*/  MOV R5, R179 ;  /* 0x000000b300057202 */ /* 0x020fe40000000f00 */
[----:B------:R-:W-:Y:S04]  /*112f0*/  STL [R1+0xa8c], R178 ;  /* 0x000a8cb201007387 */ /* 0x000fe80000100800 */
[----:B------:R1:W-:Y:S04]  /*11300*/  STL [R1+0xa88], R5 ;  /* 0x000a880501007387 */ /* 0x0003e80000100800 */
[----:B------:R-:W-:Y:S01]  /*11310*/  STL [R1+0xa94], R120 ;  /* 0x000a947801007387 */ /* 0x000fe20000100800 */
[----:B-1----:R-:W-:-:S03]  /*11320*/  IMAD.MOV.U32 R5, RZ, RZ, R121 ;  /* 0x000000ffff057224 */ /* 0x002fc600078e0079 */
[----:B------:R-:W-:Y:S04]  /*11330*/  STL [R1+0xa9c], R122 ;  /* 0x000a9c7a01007387 */ /* 0x000fe80000100800 */
[----:B------:R1:W-:Y:S02]  /*11340*/  STL [R1+0xa90], R5 ;  /* 0x000a900501007387 */ /* 0x0003e40000100800 */
[----:B-1----:R-:W-:Y:S02]  /*11350*/  IMAD.MOV.U32 R5, RZ, RZ, R123 ;  /* 0x000000ffff057224 */ /* 0x002fe400078e007b */
[----:B----4-:R-:W-:Y:S04]  /*11360*/  STL [R1+0xaa4], R124 ;  /* 0x000aa47c01007387 */ /* 0x010fe80000100800 */
[----:B------:R1:W-:Y:S02]  /*11370*/  STL [R1+0xa98], R5 ;  /* 0x000a980501007387 */ /* 0x0003e40000100800 */
[----:B-1----:R-:W-:-:S05]  /*11380*/  MOV R5, R125 ;  /* 0x0000007d00057202 */ /* 0x002fca0000000f00 */
[----:B------:R1:W-:Y:S04]  /*11390*/  STL [R1+0xaa0], R5 ;  /* 0x000aa00501007387 */ /* 0x0003e80000100800 */
[----:B------:R-:W-:Y:S01]  /*113a0*/  STL [R1+0xaac], R126 ;  /* 0x000aac7e01007387 */ /* 0x000fe20000100800 */
[----:B-1----:R-:W-:-:S03]  /*113b0*/  IMAD.MOV.U32 R5, RZ, RZ, R127 ;  /* 0x000000ffff057224 */ /* 0x002fc600078e007f */
[----:B------:R-:W-:Y:S04]  /*113c0*/  STL [R1+0xab4], R128 ;  /* 0x000ab48001007387 */ /* 0x000fe80000100800 */
[----:B------:R1:W-:Y:S04]  /*113d0*/  STL [R1+0xaa8], R5 ;  /* 0x000aa80501007387 */ /* 0x0003e80000100800 */
[----:B------:R-:W-:Y:S01]  /*113e0*/  STL [R1+0xabc], R130 ;  /* 0x000abc8201007387 */ /* 0x000fe20000100800 */
[----:B-1----:R-:W-:-:S05]  /*113f0*/  IMAD.MOV.U32 R5, RZ, RZ, R129 ;  /* 0x000000ffff057224 */ /* 0x002fca00078e0081 */
[----:B------:R1:W-:Y:S02]  /*11400*/  STL [R1+0xab0], R5 ;  /* 0x000ab00501007387 */ /* 0x0003e40000100800 */
[----:B-1----:R-:W-:-:S05]  /*11410*/  MOV R5, R131 ;  /* 0x0000008300057202 */ /* 0x002fca0000000f00 */
[----:B------:R1:W-:Y:S04]  /*11420*/  STL [R1+0xab8], R5 ;  /* 0x000ab80501007387 */ /* 0x0003e80000100800 */
[----:B--2---:R2:W-:Y:S01]  /*11430*/  STL [R1+0xac4], R134 ;  /* 0x000ac48601007387 */ /* 0x0045e20000100800 */
[----:B-1----:R-:W-:-:S03]  /*11440*/  IMAD.MOV.U32 R5, RZ, RZ, R135 ;  /* 0x000000ffff057224 */ /* 0x002fc600078e0087 */
[----:B--2---:R-:W2:Y:S04]  /*11450*/  LDL.LU.64 R134, [R1+0x770] ;  /* 0x0007700001867983 */ /* 0x004ea80000300a00 */
[----:B------:R1:W-:Y:S04]  /*11460*/  STL [R1+0xac0], R5 ;  /* 0x000ac00501007387 */ /* 0x0003e80000100800 */
[----:B---3--:R3:W-:Y:S01]  /*11470*/  STL [R1+0xacc], R136 ;  /* 0x000acc8801007387 */ /* 0x0087e20000100800 */
[----:B-1----:R-:W-:-:S05]  /*11480*/  IMAD.MOV.U32 R5, RZ, RZ, R137 ;  /* 0x000000ffff057224 */ /* 0x002fca00078e0089 */
[----:B------:R1:W-:Y:S04]  /*11490*/  STL [R1+0xac8], R5 ;  /* 0x000ac80501007387 */ /* 0x0003e80000100800 */
[----:B------:R4:W-:Y:S04]  /*114a0*/  STL [R1+0xad4], R132 ;  /* 0x000ad48401007387 */ /* 0x0009e80000100800 */
[----:B---3--:R-:W3:Y:S01]  /*114b0*/  LDL.LU.64 R136, [R1+0x778] ;  /* 0x0007780001887983 */ /* 0x008ee20000300a00 */
[----:B-1----:R-:W-:-:S05]  /*114c0*/  MOV R5, R133 ;  /* 0x0000008500057202 */ /* 0x002fca0000000f00 */
[----:B------:R2:W-:Y:S04]  /*114d0*/  STL [R1+0xad0], R5 ;  /* 0x000ad00501007387 */ /* 0x0005e80000100800 */
[----:B------:R-:W-:Y:S04]  /*114e0*/  STL [R1+0xadc], R202 ;  /* 0x000adcca01007387 */ /* 0x000fe80000100800 */
[----:B------:R-:W5:Y:S04]  /*114f0*/  LDL.LU.64 R178, [R1+0x780] ;  /* 0x0007800001b27983 */ /* 0x000f680000300a00 */
[----:B------:R-:W-:Y:S04]  /*11500*/  STL [R1+0xad8], R203 ;  /* 0x000ad8cb01007387 */ /* 0x000fe80000100800 */
[----:B------:R-:W-:Y:S04]  /*11510*/  STL [R1+0xae4], R196 ;  /* 0x000ae4c401007387 */ /* 0x000fe80000100800 */
[----:B------:R-:W5:Y:S04]  /*11520*/  LDL.LU.64 R120, [R1+0x788] ;  /* 0x0007880001787983 */ /* 0x000f680000300a00 */
[----:B------:R-:W-:Y:S04]  /*11530*/  STL [R1+0xae0], R197 ;  /* 0x000ae0c501007387 */ /* 0x000fe80000100800 */
[----:B------:R-:W5:Y:S04]  /*11540*/  LDL.LU.64 R122, [R1+0x730] ;  /* 0x00073000017a7983 */ /* 0x000f680000300a00 */
[----:B------:R-:W5:Y:S04]  /*11550*/  LDL.LU.64 R124, [R1+0x738] ;  /* 0x00073800017c7983 */ /* 0x000f680000300a00 */
[----:B------:R-:W-:Y:S04]  /*11560*/  STL [R1+0xaec], R198 ;  /* 0x000aecc601007387 */ /* 0x000fe80000100800 */
[----:B------:R-:W5:Y:S04]  /*11570*/  LDL.LU.64 R126, [R1+0x740] ;  /* 0x00074000017e7983 */ /* 0x000f680000300a00 */
[----:B------:R-:W-:Y:S04]  /*11580*/  STL [R1+0xae8], R199 ;  /* 0x000ae8c701007387 */ /* 0x000fe80000100800 */
[----:B------:R-:W-:Y:S04]  /*11590*/  STL [R1+0xaf4], R200 ;  /* 0x000af4c801007387 */ /* 0x000fe80000100800 */
[----:B------:R-:W5:Y:S04]  /*115a0*/  LDL.LU.64 R128, [R1+0x748] ;  /* 0x0007480001807983 */ /* 0x000f680000300a00 */
[----:B------:R-:W5:Y:S04]  /*115b0*/  LDL.LU.64 R130, [R1+0x520] ;  /* 0x0005200001827983 */ /* 0x000f680000300a00 */
[----:B----4-:R-:W4:Y:S04]  /*115c0*/  LDL.LU.64 R132, [R1+0x528] ;  /* 0x0005280001847983 */ /* 0x010f280000300a00 */
[----:B------:R-:W-:Y:S01]  /*115d0*/  STL [R1+0xaf0], R201 ;  /* 0x000af0c901007387 */ /* 0x000fe20000100800 */
[----:B--2---:R-:W-:-:S03]  /*115e0*/  IMAD.MOV.U32 R5, RZ, RZ, R135 ;  /* 0x000000ffff057224 */ /* 0x004fc600078e0087 */
[----:B------:R1:W-:Y:S04]  /*115f0*/  STL [R1+0xafc], R134 ;  /* 0x000afc8601007387 */ /* 0x0003e80000100800 */
[----:B------:R3:W-:Y:S04]  /*11600*/  STL [R1+0xaf8], R5 ;  /* 0x000af80501007387 */ /* 0x0007e80000100800 */
[----:B-1----:R-:W2:Y:S01]  /*11610*/  LDL.LU.64 R134, [R1+0x590] ;  /* 0x0005900001867983 */ /* 0x002ea20000300a00 */
[----:B---3--:R-:W-:-:S03]  /*11620*/  IMAD.MOV.U32 R5, RZ, RZ, R137 ;  /* 0x000000ffff057224 */ /* 0x008fc600078e0089 */
[----:B------:R1:W-:Y:S04]  /*11630*/  STL [R1+0xb04], R136 ;  /* 0x000b048801007387 */ /* 0x0003e80000100800 */
[----:B-----5:R-:W-:Y:S04]  /*11640*/  STL [R1+0xb0c], R178 ;  /* 0x000b0cb201007387 */ /* 0x020fe80000100800 */
[----:B------:R3:W-:Y:S04]  /*11650*/  STL [R1+0xb00], R5 ;  /* 0x000b000501007387 */ /* 0x0007e80000100800 */
[----:B-1----:R-:W5:Y:S01]  /*11660*/  LDL.LU.64 R136, [R1+0x598] ;  /* 0x0005980001887983 */ /* 0x002f620000300a00 */
[----:B---3--:R-:W-:-:S03]  /*11670*/  MOV R5, R179 ;  /* 0x000000b300057202 */ /* 0x008fc60000000f00 */
[----:B------:R-:W-:Y:S04]  /*11680*/  STL [R1+0xb14], R120 ;  /* 0x000b147801007387 */ /* 0x000fe80000100800 */
[----:B------:R1:W-:Y:S02]  /*11690*/  STL [R1+0xb08], R5 ;  /* 0x000b080501007387 */ /* 0x0003e40000100800 */
[----:B-1----:R-:W-:-:S05]  /*116a0*/  IMAD.MOV.U32 R5, RZ, RZ, R121 ;  /* 0x000000ffff057224 */ /* 0x002fca00078e0079 */
[----:B------:R1:W-:Y:S04]  /*116b0*/  STL [R1+0xb10], R5 ;  /* 0x000b100501007387 */ /* 0x0003e80000100800 */
[----:B------:R-:W-:Y:S01]  /*116c0*/  STL [R1+0xb1c], R122 ;  /* 0x000b1c7a01007387 */ /* 0x000fe20000100800 */
[----:B-1----:R-:W-:-:S05]  /*116d0*/  IMAD.MOV.U32 R5, RZ, RZ, R123 ;  /* 0x000000ffff057224 */ /* 0x002fca00078e007b */
[----:B------:R1:W-:Y:S04]  /*116e0*/  STL [R1+0xb18], R5 ;  /* 0x000b180501007387 */ /* 0x0003e80000100800 */
[----:B------:R-:W-:Y:S01]  /*116f0*/  STL [R1+0xb24], R124 ;  /* 0x000b247c01007387 */ /* 0x000fe20000100800 */
[----:B-1----:R-:W-:-:S03]  /*11700*/  MOV R5, R125 ;  /* 0x0000007d00057202 */ /* 0x002fc60000000f00 */
[----:B------:R-:W-:Y:S04]  /*11710*/  STL [R1+0xb2c], R126 ;  /* 0x000b2c7e01007387 */ /* 0x000fe80000100800 */
[----:B------:R1:W-:Y:S02]  /*11720*/  STL [R1+0xb20], R5 ;  /* 0x000b200501007387 */ /* 0x0003e40000100800 */
[----:B-1----:R-:W-:-:S05]  /*11730*/  IMAD.MOV.U32 R5, RZ, RZ, R127 ;  /* 0x000000ffff057224 */ /* 0x002fca00078e007f */
[----:B------:R1:W-:Y:S04]  /*11740*/  STL [R1+0xb28], R5 ;  /* 0x000b280501007387 */ /* 0x0003e80000100800 */
[----:B------:R-:W-:Y:S01]  /*11750*/  STL [R1+0xb34], R128 ;  /* 0x000b348001007387 */ /* 0x000fe20000100800 */
[----:B-1----:R-:W-:-:S03]  /*11760*/  IMAD.MOV.U32 R5, RZ, RZ, R129 ;  /* 0x000000ffff057224 */ /* 0x002fc600078e0081 */
[----:B------:R-:W-:Y:S04]  /*11770*/  STL [R1+0xb3c], R130 ;  /* 0x000b3c8201007387 */ /* 0x000fe80000100800 */
[----:B------:R1:W-:Y:S04]  /*11780*/  STL [R1+0xb30], R5 ;  /* 0x000b300501007387 */ /* 0x0003e80000100800 */
[----:B----4-:R-:W-:Y:S01]  /*11790*/  STL [R1+0xb44], R132 ;  /* 0x000b448401007387 */ /* 0x010fe20000100800 */
[----:B-1----:R-:W-:-:S05]  /*117a0*/  MOV R5, R131 ;  /* 0x0000008300057202 */ /* 0x002fca0000000f00 */
[----:B------:R1:W-:Y:S02]  /*117b0*/  STL [R1+0xb38], R5 ;  /* 0x000b380501007387 */ /* 0x0003e40000100800 */
[----:B-1----:R-:W-:-:S05]  /*117c0*/  IMAD.MOV.U32 R5, RZ, RZ, R133 ;  /* 0x000000ffff057224 */ /* 0x002fca00078e0085 */
[----:B------:R1:W-:Y:S04]  /*117d0*/  STL [R1+0xb40], R5 ;  /* 0x000b400501007387 */ /* 0x0003e80000100800 */
[----:B------:R-:W3:Y:S04]  /*117e0*/  LDL.LU.64 R128, [R1+0x7d0] ;  /* 0x0007d00001807983 */ /* 0x000ee80000300a00 */
[----:B--2---:R-:W-:Y:S04]  /*117f0*/  STL [R1+0xb4c], R134 ;  /* 0x000b4c8601007387 */ /* 0x004fe80000100800 */
[----:B------:R-:W2:Y:S01]  /*11800*/  LDL.LU.64 R132, [R1+0x7d8] ;  /* 0x0007d80001847983 */ /* 0x000ea20000300a00 */
[----:B-1----:R-:W-:-:S05]  /*11810*/  IMAD.MOV.U32 R5, RZ, RZ, R135 ;  /* 0x000000ffff057224 */ /* 0x002fca00078e0087 */
[----:B------:R5:W-:Y:S02]  /*11820*/  STL [R1+0xb48], R5 ;  /* 0x000b480501007387 */ /* 0x000be40000100800 */
[----:B-----5:R-:W-:Y:S02]  /*11830*/  MOV R5, R137 ;  /* 0x0000008900057202 */ /* 0x020fe40000000f00 */
[----:B------:R1:W-:Y:S04]  /*11840*/  STL [R1+0xb54], R136 ;  /* 0x000b548801007387 */ /* 0x0003e80000100800 */
[----:B------:R-:W4:Y:S04]  /*11850*/  LDL.LU.64 R130, [R1+0x7e0] ;  /* 0x0007e00001827983 */ /* 0x000f280000300a00 */
[----:B------:R3:W-:Y:S04]  /*11860*/  STL [R1+0xb50], R5 ;  /* 0x000b500501007387 */ /* 0x0007e80000100800 */
[----:B------:R-:W-:Y:S04]  /*11870*/  STL [R1+0xb5c], R210 ;  /* 0x000b5cd201007387 */ /* 0x000fe80000100800 */
[----:B------:R-:W5:Y:S04]  /*11880*/  LDL.LU.64 R134, [R1+0x7e8] ;  /* 0x0007e80001867983 */ /* 0x000f680000300a00 */
[----:B------:R-:W-:Y:S04]  /*11890*/  STL [R1+0xb58], R211 ;  /* 0x000b58d301007387 */ /* 0x000fe80000100800 */
[----:B------:R-:W-:Y:S04]  /*118a0*/  STL [R1+0xb64], R204 ;  /* 0x000b64cc01007387 */ /* 0x000fe80000100800 */
[----:B------:R-:W5:Y:S04]  /*118b0*/  LDL.LU.64 R120, [R1+0x790] ;  /* 0x0007900001787983 */ /* 0x000f680000300a00 */
[----:B------:R-:W-:Y:S04]  /*118c0*/  STL [R1+0xb60], R205 ;  /* 0x000b60cd01007387 */ /* 0x000fe80000100800 */
[----:B------:R-:W-:Y:S04]  /*118d0*/  STL [R1+0xb6c], R206 ;  /* 0x000b6cce01007387 */ /* 0x000fe80000100800 */
[----:B------:R-:W5:Y:S04]  /*118e0*/  LDL.LU.64 R122, [R1+0x798] ;  /* 0x00079800017a7983 */ /* 0x000f680000300a00 */
[----:B------:R-:W5:Y:S04]  /*118f0*/  LDL.LU.64 R126, [R1+0x7a8] ;  /* 0x0007a800017e7983 */ /* 0x000f680000300a00 */
[----:B------:R-:W-:Y:S04]  /*11900*/  STL [R1+0xb68], R207 ;  /* 0x000b68cf01007387 */ /* 0x000fe80000100800 */
[----:B------:R-:W5:Y:S04]  /*11910*/  LDL.LU.64 R124, [R1+0x7a0] ;  /* 0x0007a000017c7983 */ /* 0x000f680000300a00 */
[----:B------:R-:W-:Y:S04]  /*11920*/  STL [R1+0xb74], R208 ;  /* 0x000b74d001007387 */ /* 0x000fe80000100800 */
[----:B------:R-:W-:Y:S04]  /*11930*/  STL [R1+0xb70], R209 ;  /* 0x000b70d101007387 */ /* 0x000fe80000100800 */
[----:B-1----:R-:W5:Y:S01]  /*11940*/  LDL.LU.64 R136, [R1+0x750] ;  /* 0x0007500001887983 */ /* 0x002f620000300a00 */
[----:B---3--:R-:W-:-:S03]  /*11950*/  IMAD.MOV.U32 R5, RZ, RZ, R129 ;  /* 0x000000ffff057224 */ /* 0x008fc600078e0081 */
[----:B------:R1:W-:Y:S04]  /*11960*/  STL [R1+0xb7c], R128 ;  /* 0x000b7c8001007387 */ /* 0x0003e80000100800 */
[----:B--2---:R-:W-:Y:S04]  /*11970*/  STL [R1+0xb84], R132 ;  /* 0x000b848401007387 */ /* 0x004fe80000100800 */
[----:B------:R2:W-:Y:S04]  /*11980*/  STL [R1+0xb78], R5 ;  /* 0x000b780501007387 */ /* 0x0005e80000100800 */
[----:B-1----:R-:W3:Y:S01]  /*11990*/  LDL.LU.64 R128, [R1+0x758] ;  /* 0x0007580001807983 */ /* 0x002ee20000300a00 */
[----:B--2---:R-:W-:-:S03]  /*119a0*/  IMAD.MOV.U32 R5, RZ, RZ, R133 ;  /* 0x000000ffff057224 */ /* 0x004fc600078e0085 */
[----:B------:R-:W2:Y:S04]  /*119b0*/  LDL.LU.64 R132, [R1+0x760] ;  /* 0x0007600001847983 */ /* 0x000ea80000300a00 */
[----:B------:R4:W-:Y:S02]  /*119c0*/  STL [R1+0xb80], R5 ;  /* 0x000b800501007387 */ /* 0x0009e40000100800 */
[----:B----4-:R-:W-:Y:S02]  /*119d0*/  MOV R5, R131 ;  /* 0x0000008300057202 */ /* 0x010fe40000000f00 */
[----:B------:R1:W-:Y:S04]  /*119e0*/  STL [R1+0xb8c], R130 ;  /* 0x000b8c8201007387 */ /* 0x0003e80000100800 */
[----:B-----5:R-:W-:Y:S04]  /*119f0*/  STL [R1+0xb94], R134 ;  /* 0x000b948601007387 */ /* 0x020fe80000100800 */
[----:B------:R4:W-:Y:S04]  /*11a00*/  STL [R1+0xb88], R5 ;  /* 0x000b880501007387 */ /* 0x0009e80000100800 */
[----:B-1----:R-:W5:Y:S01]  /*11a10*/  LDL.LU.64 R130, [R1+0x768] ;  /* 0x0007680001827983 */ /* 0x002f620000300a00 */
[----:B----4-:R-:W-:-:S05]  /*11a20*/  IMAD.MOV.U32 R5, RZ, RZ, R135 ;  /* 0x000000ffff057224 */ /* 0x010fca00078e0087 */
[----:B------:R1:W-:Y:S04]  /*11a30*/  STL [R1+0xb90], R5 ;  /* 0x000b900501007387 */ /* 0x0003e80000100800 */
[----:B------:R-:W-:Y:S04]  /*11a40*/  STL [R1+0xb9c], R120 ;  /* 0x000b9c7801007387 */ /* 0x000fe80000100800 */
[----:B------:R-:W4:Y:S01]  /*11a50*/  LDL.LU.64 R134, [R1+0x358] ;  /* 0x0003580001867983 */ /* 0x000f220000300a00 */
        /* <DEDUP_REMOVED lines=12> */
[----:B------:R-:W4:Y:S01]  /*11b20*/  LDL.LU.64 R124, [R1+0x350] ;  /* 0x00035000017c7983 */ /* 0x000f220000300a00 */
[----:B-1----:R-:W-:-:S03]  /*11b30*/  MOV R5, R137 ;  /* 0x0000008900057202 */ /* 0x002fc60000000f00 */
[----:B---3--:R-:W-:Y:S04]  /*11b40*/  STL [R1+0xbc4], R128 ;  /* 0x000bc48001007387 */ /* 0x008fe80000100800 */
[----:B------:R1:W-:Y:S04]  /*11b50*/  STL [R1+0xbb8], R5 ;  /* 0x000bb80501007387 */ /* 0x0003e80000100800 */
[----:B------:R-:W3:Y:S01]  /*11b60*/  LDL.LU.64 R136, [R1+0x830] ;  /* 0x0008300001887983 */ /* 0x000ee20000300a00 */
[----:B-1----:R-:W-:-:S03]  /*11b70*/  IMAD.MOV.U32 R5, RZ, RZ, R129 ;  /* 0x000000ffff057224 */ /* 0x002fc600078e0081 */
[----:B--2---:R-:W-:Y:S04]  /*11b80*/  STL [R1+0xbcc], R132 ;  /* 0x000bcc8401007387 */ /* 0x004fe80000100800 */
[----:B------:R1:W-:Y:S04]  /*11b90*/  STL [R1+0xbc0], R5 ;  /* 0x000bc00501007387 */ /* 0x0003e80000100800 */
[----:B------:R-:W2:Y:S01]  /*11ba0*/  LDL.LU.64 R126, [R1+0x838] ;  /* 0x00083800017e7983 */ /* 0x000ea20000300a00 */
[----:B-1----:R-:W-:-:S03]  /*11bb0*/  IMAD.MOV.U32 R5, RZ, RZ, R133 ;  /* 0x000000ffff057224 */ /* 0x002fc600078e0085 */
[----:B------:R-:W2:Y:S04]  /*11bc0*/  LDL.LU.64 R132, [R1+0x840] ;  /* 0x0008400001847983 */ /* 0x000ea80000300a00 */
[----:B------:R1:W-:Y:S04]  /*11bd0*/  STL [R1+0xbc8], R5 ;  /* 0x000bc80501007387 */ /* 0x0003e80000100800 */
[----:B-----5:R-:W-:Y:S04]  /*11be0*/  STL [R1+0xbd4], R130 ;  /* 0x000bd48201007387 */ /* 0x020fe80000100800 */
[----:B------:R-:W5:Y:S01]  /*11bf0*/  LDL.LU.64 R122, [R1+0x848] ;  /* 0x00084800017a7983 */ /* 0x000f620000300a00 */
[----:B-1----:R-:W-:-:S05]  /*11c00*/  MOV R5, R131 ;  /* 0x0000008300057202 */ /* 0x002fca0000000f00 */
[----:B------:R1:W-:Y:S04]  /*11c10*/  STL [R1+0xbd0], R5 ;  /* 0x000bd00501007387 */ /* 0x0003e80000100800 */
[----:B----4-:R4:W-:Y:S01]  /*11c20*/  STL [R1+0xbdc], R134 ;  /* 0x000bdc8601007387 */ /* 0x0109e20000100800 */
[----:B-1----:R-:W-:-:S03]  /*11c30*/  IMAD.MOV.U32 R5, RZ, RZ, R135 ;  /* 0x000000ffff057224 */ /* 0x002fc600078e0087 */
[----:B------:R-:W5:Y:S04]  /*11c40*/  LDL.LU.64 R128, [R1+0x7f0] ;  /* 0x0007f00001807983 */ /* 0x000f680000300a00 */
[----:B------:R1:W-:Y:S04]  /*11c50*/  STL [R1+0xbd8], R5 ;  /* 0x000bd80501007387 */ /* 0x0003e80000100800 */
[----:B------:R-:W-:Y:S04]  /*11c60*/  STL [R1+0xbe4], R212 ;  /* 0x000be4d401007387 */ /* 0x000fe80000100800 */
[----:B------:R-:W-:Y:S04]  /*11c70*/  STL [R1+0xbe0], R213 ;  /* 0x000be0d501007387 */ /* 0x000fe80000100800 */
[----:B------:R-:W-:Y:S04]  /*11c80*/  STL [R1+0xbec], R214 ;  /* 0x000becd601007387 */ /* 0x000fe80000100800 */
[----:B------:R-:W5:Y:S04]  /*11c90*/  LDL.LU.64 R130, [R1+0x7f8] ;  /* 0x0007f80001827983 */ /* 0x000f680000300a00 */
[----:B------:R-:W-:Y:S04]  /*11ca0*/  STL [R1+0xbe8], R215 ;  /* 0x000be8d701007387 */ /* 0x000fe80000100800 */
[----:B------:R3:W-:Y:S04]  /*11cb0*/  STL [R1+0xbf4], R124 ;  /* 0x000bf47c01007387 */ /* 0x0007e80000100800 */
[----:B----4-:R-:W4:Y:S01]  /*11cc0*/  LDL.LU.64 R134, [R1+0x800] ;  /* 0x0008000001867983 */ /* 0x010f220000300a00 */
[----:B-1----:R-:W-:-:S03]  /*11cd0*/  IMAD.MOV.U32 R5, RZ, RZ, R125 ;  /* 0x000000ffff057224 */ /* 0x002fc600078e007d */
[----:B---3--:R-:W-:Y:S04]  /*11ce0*/  STL [R1+0xbfc], R136 ;  /* 0x000bfc8801007387 */ /* 0x008fe80000100800 */
[----:B------:R1:W-:Y:S04]  /*11cf0*/  STL [R1+0xbf0], R5 ;  /* 0x000bf00501007387 */ /* 0x0003e80000100800 */
[----:B------:R-:W3:Y:S01]  /*11d00*/  LDL.LU.64 R124, [R1+0x808] ;  /* 0x00080800017c7983 */ /* 0x000ee20000300a00 */
[----:B-1----:R-:W-:-:S03]  /*11d10*/  MOV R5, R137 ;  /* 0x0000008900057202 */ /* 0x002fc60000000f00 */
[----:B------:R-:W3:Y:S04]  /*11d20*/  LDL.LU.64 R136, [R1+0x7b0] ;  /* 0x0007b00001887983 */ /* 0x000ee80000300a00 */
[----:B------:R1:W-:Y:S04]  /*11d30*/  STL [R1+0xbf8], R5 ;  /* 0x000bf80501007387 */ /* 0x0003e80000100800 */
[----:B--2---:R2:W-:Y:S01]  /*11d40*/  STL [R1+0xc04], R126 ;  /* 0x000c047e01007387 */ /* 0x0045e20000100800 */
[----:B-1----:R-:W-:-:S03]  /*11d50*/  IMAD.MOV.U32 R5, RZ, RZ, R127 ;  /* 0x000000ffff057224 */ /* 0x002fc600078e007f */
[----:B------:R-:W-:Y:S04]  /*11d60*/  STL [R1+0xc0c], R132 ;  /* 0x000c0c8401007387 */ /* 0x000fe80000100800 */
[----:B------:R1:W-:Y:S04]  /*11d70*/  STL [R1+0xc00], R5 ;  /* 0x000c000501007387 */ /* 0x0003e80000100800 */
[----:B--2---:R-:W2:Y:S01]  /*11d80*/  LDL.LU.64 R126, [R1+0x7b8] ;  /* 0x0007b800017e7983 */ /* 0x004ea20000300a00 */
[----:B-1----:R-:W-:-:S05]  /*11d90*/  IMAD.MOV.U32 R5, RZ, RZ, R133 ;  /* 0x000000ffff057224 */ /* 0x002fca00078e0085 */
[----:B------:R1:W-:Y:S04]  /*11da0*/  STL [R1+0xc08], R5 ;  /* 0x000c080501007387 */ /* 0x0003e80000100800 */
[----:B-----5:R-:W-:Y:S04]  /*11db0*/  STL [R1+0xc14], R122 ;  /* 0x000c147a01007387 */ /* 0x020fe80000100800 */
[----:B------:R-:W5:Y:S01]  /*11dc0*/  LDL.LU.64 R120, [R1+0x7c0] ;  /* 0x0007c00001787983 */ /* 0x000f620000300a00 */
[----:B-1----:R-:W-:-:S03]  /*11dd0*/  MOV R5, R123 ;  /* 0x0000007b00057202 */ /* 0x002fc60000000f00 */
[----:B------:R-:W5:Y:S04]  /*11de0*/  LDL.LU.64 R132, [R1+0x7c8] ;  /* 0x0007c80001847983 */ /* 0x000f680000300a00 */
[----:B------:R-:W-:Y:S04]  /*11df0*/  STL [R1+0xc1c], R128 ;  /* 0x000c1c8001007387 */ /* 0x000fe80000100800 */
[----:B------:R1:W-:Y:S02]  /*11e00*/  STL [R1+0xc10], R5 ;  /* 0x000c100501007387 */ /* 0x0003e40000100800 */
[----:B-1----:R-:W-:-:S05]  /*11e10*/  IMAD.MOV.U32 R5, RZ, RZ, R129 ;  /* 0x000000ffff057224 */ /* 0x002fca00078e0081 */
[----:B------:R1:W-:Y:S04]  /*11e20*/  STL [R1+0xc18], R5 ;  /* 0x000c180501007387 */ /* 0x0003e80000100800 */
[----:B------:R-:W5:Y:S01]  /*11e30*/  LDL.LU.64 R128, [R1+0x418] ;  /* 0x0004180001807983 */ /* 0x000f620000300a00 */
[----:B-1----:R-:W-:-:S03]  /*11e40*/  IMAD.MOV.U32 R5, RZ, RZ, R131 ;  /* 0x000000ffff057224 */ /* 0x002fc600078e0083 */
[----:B------:R1:W-:Y:S04]  /*11e50*/  STL [R1+0xc24], R130 ;  /* 0x000c248201007387 */ /* 0x0003e80000100800 */
[----:B----4-:R-:W-:Y:S04]  /*11e60*/  STL [R1+0xc2c], R134 ;  /* 0x000c2c8601007387 */ /* 0x010fe80000100800 */
[----:B------:R4:W-:Y:S04]  /*11e70*/  STL [R1+0xc20], R5 ;  /* 0x000c200501007387 */ /* 0x0009e80000100800 */
[----:B-1----:R-:W5:Y:S01]  /*11e80*/  LDL.LU.64 R130, [R1+0x398] ;  /* 0x0003980001827983 */ /* 0x002f620000300a00 */
[----:B----4-:R-:W-:-:S03]  /*11e90*/  MOV R5, R135 ;  /* 0x0000008700057202 */ /* 0x010fc60000000f00 */
[----:B------:R-:W4:Y:S04]  /*11ea0*/  LDL.LU.64 R134, [R1+0x3b0] ;  /* 0x0003b00001867983 */ /* 0x000f280000300a00 */
[----:B------:R3:W-:Y:S02]  /*11eb0*/  STL [R1+0xc28], R5 ;  /* 0x000c280501007387 */ /* 0x0007e40000100800 */
[----:B---3--:R-:W-:Y:S02]  /*11ec0*/  IMAD.MOV.U32 R5, RZ, RZ, R125 ;  /* 0x000000ffff057224 */ /* 0x008fe400078e007d */
[----:B------:R1:W-:Y:S04]  /*11ed0*/  STL [R1+0xc34], R124 ;  /* 0x000c347c01007387 */ /* 0x0003e80000100800 */
[----:B------:R-:W-:Y:S04]  /*11ee0*/  STL [R1+0xc3c], R136 ;  /* 0x000c3c8801007387 */ /* 0x000fe80000100800 */
[----:B------:R3:W-:Y:S04]  /*11ef0*/  STL [R1+0xc30], R5 ;  /* 0x000c300501007387 */ /* 0x0007e80000100800 */
[----:B-1----:R-:W4:Y:S01]  /*11f00*/  LDL.LU.64 R124, [R1+0x3b8] ;  /* 0x0003b800017c7983 */ /* 0x002f220000300a00 */
[----:B---3--:R-:W-:-:S03]  /*11f10*/  IMAD.MOV.U32 R5, RZ, RZ, R137 ;  /* 0x000000ffff057224 */ /* 0x008fc600078e0089 */
[----:B------:R-:W3:Y:S04]  /*11f20*/  LDL.LU.64 R136, [R1+0x890] ;  /* 0x0008900001887983 */ /* 0x000ee80000300a00 */
[----:B------:R1:W-:Y:S04]  /*11f30*/  STL [R1+0xc38], R5 ;  /* 0x000c380501007387 */ /* 0x0003e80000100800 */
[----:B--2---:R2:W-:Y:S04]  /*11f40*/  STL [R1+0xc44], R126 ;  /* 0x000c447e01007387 */ /* 0x0045e80000100800 */
[----:B------:R-:W3:Y:S01]  /*11f50*/  LDL.LU.64 R122, [R1+0x8a0] ;  /* 0x0008a000017a7983 */ /* 0x000ee20000300a00 */
[----:B-1----:R-:W-:-:S05]  /*11f60*/  MOV R5, R127 ;  /* 0x0000007f00057202 */ /* 0x002fca0000000f00 */
[----:B------:R1:W-:Y:S04]  /*11f70*/  STL [R1+0xc40], R5 ;  /* 0x000c400501007387 */ /* 0x0003e80000100800 */
[----:B-----5:R-:W-:Y:S04]  /*11f80*/  STL [R1+0xc4c], R120 ;  /* 0x000c4c7801007387 */ /* 0x020fe80000100800 */
[----:B--2---:R-:W2:Y:S01]  /*11f90*/  LDL.LU.64 R126, [R1+0x898] ;  /* 0x00089800017e7983 */ /* 0x004ea20000300a00 */
[----:B-1----:R-:W-:-:S05]  /*11fa0*/  IMAD.MOV.U32 R5, RZ, RZ, R121 ;  /* 0x000000ffff057224 */ /* 0x002fca00078e0079 */
[----:B------:R1:W-:Y:S04]  /*11fb0*/  STL [R1+0xc48], R5 ;  /* 0x000c480501007387 */ /* 0x0003e80000100800 */
[----:B------:R5:W-:Y:S01]  /*11fc0*/  STL [R1+0xc54], R132 ;  /* 0x000c548401007387 */ /* 0x000be20000100800 */
[----:B-1----:R-:W-:-:S03]  /*11fd0*/  IMAD.MOV.U32 R5, RZ, RZ, R133 ;  /* 0x000000ffff057224 */ /* 0x002fc600078e0085 */
[----:B------:R-:W-:Y:S04]  /*11fe0*/  STL [R1+0xc5c], R128 ;  /* 0x000c5c8001007387 */ /* 0x000fe80000100800 */
[----:B------:R1:W-:Y:S04]  /*11ff0*/  STL [R1+0xc50], R5 ;  /* 0x000c500501007387 */ /* 0x0003e80000100800 */
[----:B-----5:R-:W5:Y:S01]  /*12000*/  LDL.LU.64 R132, [R1+0x8a8] ;  /* 0x0008a80001847983 */ /* 0x020f620000300a00 */
[----:B-1----:R-:W-:-:S03]  /*12010*/  MOV R5, R129 ;  /* 0x0000008100057202 */ /* 0x002fc60000000f00 */
[----:B------:R-:W-:Y:S04]  /*12020*/  STL [R1+0xc64], R130 ;  /* 0x000c648201007387 */ /* 0x000fe80000100800 */
[----:B------:R1:W-:Y:S04]  /*12030*/  STL [R1+0xc58], R5 ;  /* 0x000c580501007387 */ /* 0x0003e80000100800 */
[----:B------:R-:W5:Y:S01]  /*12040*/  LDL.LU.64 R128, [R1+0x850] ;  /* 0x0008500001807983 */ /* 0x000f620000300a00 */
[----:B-1----:R-:W-:-:S03]  /*12050*/  IMAD.MOV.U32 R5, RZ, RZ, R131 ;  /* 0x000000ffff057224 */ /* 0x002fc600078e0083 */
[----:B----4-:R-:W-:Y:S04]  /*12060*/  STL [R1+0xc6c], R134 ;  /* 0x000c6c8601007387 */ /* 0x010fe80000100800 */
[----:B------:R1:W-:Y:S04]  /*12070*/  STL [R1+0xc60], R5 ;  /* 0x000c600501007387 */ /* 0x0003e80000100800 */
[----:B------:R-:W4:Y:S01]  /*12080*/  LDL.LU.64 R130, [R1+0x858] ;  /* 0x0008580001827983 */ /* 0x000f220000300a00 */
[----:B-1----:R-:W-:-:S03]  /*12090*/  IMAD.MOV.U32 R5, RZ, RZ, R135 ;  /* 0x000000ffff057224 */ /* 0x002fc600078e0087 */
[----:B------:R-:W4:Y:S04]  /*120a0*/  LDL.LU.64 R134, [R1+0x860] ;  /* 0x0008600001867983 */ /* 0x000f280000300a00 */
[----:B------:R1:W-:Y:S02]  /*120b0*/  STL [R1+0xc68], R5 ;  /* 0x000c680501007387 */ /* 0x0003e40000100800 */
[----:B-1----:R-:W-:Y:S02]  /*120c0*/  MOV R5, R125 ;  /* 0x0000007d00057202 */ /* 0x002fe40000000f00 */
[----:B------:R1:W-:Y:S04]  /*120d0*/  STL [R1+0xc74], R124 ;  /* 0x000c747c01007387 */ /* 0x0003e80000100800 */
[----:B---3--:R-:W-:Y:S04]  /*120e0*/  STL [R1+0xc7c], R136 ;  /* 0x000c7c8801007387 */ /* 0x008fe80000100800 */
[----:B------:R3:W-:Y:S04]  /*120f0*/  STL [R1+0xc70], R5 ;  /* 0x000c700501007387 */ /* 0x0007e80000100800 */
[----:B-1----:R-:W4:Y:S01]  /*12100*/  LDL.LU.64 R124, [R1+0x868] ;  /* 0x00086800017c7983 */ /* 0x002f220000300a00 */
[----:B---3--:R-:W-:-:S03]  /*12110*/  IMAD.MOV.U32 R5, RZ, RZ, R137 ;  /* 0x000000ffff057224 */ /* 0x008fc600078e0089 */
[----:B------:R-:W3:Y:S04]  /*12120*/  LDL.LU.64 R136, [R1+0x810] ;  /* 0x0008100001887983 */ /* 0x000ee80000300a00 */
[----:B------:R2:W-:Y:S02]  /*12130*/  STL [R1+0xc78], R5 ;  /* 0x000c780501007387 */ /* 0x0005e40000100800 */
[----:B--2---:R-:W-:Y:S02]  /*12140*/  IMAD.MOV.U32 R5, RZ, RZ, R127 ;  /* 0x000000ffff057224 */ /* 0x004fe400078e007f */
[----:B------:R1:W-:Y:S04]  /*12150*/  STL [R1+0xc84], R126 ;  /* 0x000c847e01007387 */ /* 0x0003e80000100800 */
[----:B------:R2:W-:Y:S04]  /*12160*/  STL [R1+0xc80], R5 ;  /* 0x000c800501007387 */ /* 0x0005e80000100800 */
[----:B------:R-:W-:Y:S04]  /*12170*/  STL [R1+0xc8c], R122 ;  /* 0x000c8c7a01007387 */ /* 0x000fe80000100800 */
[----:B-1----:R-:W3:Y:S01]  /*12180*/  LDL.LU.64 R126, [R1+0x818] ;  /* 0x00081800017e7983 */ /* 0x002ee20000300a00 */
[----:B--2---:R-:W-:-:S05]  /*12190*/  MOV R5, R123 ;  /* 0x0000007b00057202 */ /* 0x004fca0000000f00 */
[----:B------:R1:W-:Y:S04]  /*121a0*/  STL [R1+0xc88], R5 ;  /* 0x000c880501007387 */ /* 0x0003e80000100800 */
[----:B-----5:R2:W-:Y:S01]  /*121b0*/  STL [R1+0xc94], R132 ;  /* 0x000c948401007387 */ /* 0x0205e20000100800 */
[----:B-1----:R-:W-:-:S03]  /*121c0*/  IMAD.MOV.U32 R5, RZ, RZ, R133 ;  /* 0x000000ffff057224 */ /* 0x002fc600078e0085 */
[----:B--2---:R-:W2:Y:S04]  /*121d0*/  LDL.LU.64 R132, [R1+0x820] ;  /* 0x0008200001847983 */ /* 0x004ea80000300a00 */
[----:B------:R1:W-:Y:S04]  /*121e0*/  STL [R1+0xc90], R5 ;  /* 0x000c900501007387 */ /* 0x0003e80000100800 */
[----:B------:R5:W-:Y:S04]  /*121f0*/  STL [R1+0xc9c], R128 ;  /* 0x000c9c8001007387 */ /* 0x000be80000100800 */
[----:B------:R-:W2:Y:S01]  /*12200*/  LDL.LU.64 R120, [R1+0x828] ;  /* 0x0008280001787983 */ /* 0x000ea20000300a00 */
[----:B-1----:R-:W-:-:S05]  /*12210*/  IMAD.MOV.U32 R5, RZ, RZ, R129 ;  /* 0x000000ffff057224 */ /* 0x002fca00078e0081 */
[----:B------:R1:W-:Y:S04]  /*12220*/  STL [R1+0xc98], R5 ;  /* 0x000c980501007387 */ /* 0x0003e80000100800 */
[----:B----4-:R4:W-:Y:S04]  /*12230*/  STL [R1+0xca4], R130 ;  /* 0x000ca48201007387 */ /* 0x0109e80000100800 */
[----:B-----5:R-:W5:Y:S01]  /*12240*/  LDL.LU.64 R128, [R1+0x430] ;  /* 0x0004300001807983 */ /* 0x020f620000300a00 */
[----:B-1----:R-:W-:-:S05]  /*12250*/  MOV R5, R131 ;  /* 0x0000008300057202 */ /* 0x002fca0000000f00 */
[----:B------:R1:W-:Y:S04]  /*12260*/  STL [R1+0xca0], R5 ;  /* 0x000ca00501007387 */ /* 0x0003e80000100800 */
[----:B------:R-:W-:Y:S04]  /*12270*/  STL [R1+0xcac], R134 ;  /* 0x000cac8601007387 */ /* 0x000fe80000100800 */
[----:B----4-:R-:W4:Y:S04]  /*12280*/  LDL.LU.64 R130, [R1+0x390] ;  /* 0x0003900001827983 */ /* 0x010f280000300a00 */
[----:B------:R-:W4:Y:S01]  /*12290*/  LDL.LU.64 R122, [R1+0x400] ;  /* 0x00040000017a7983 */ /* 0x000f220000300a00 */
[----:B-1----:R-:W-:-:S05]  /*122a0*/  IMAD.MOV.U32 R5, RZ, RZ, R135 ;  /* 0x000000ffff057224 */ /* 0x002fca00078e0087 */
[----:B------:R1:W-:Y:S02]  /*122b0*/  STL [R1+0xca8], R5 ;  /* 0x000ca80501007387 */ /* 0x0003e40000100800 */
[----:B-1----:R-:W-:Y:S02]  /*122c0*/  IMAD.MOV.U32 R5, RZ, RZ, R125 ;  /* 0x000000ffff057224 */ /* 0x002fe400078e007d */
[----:B------:R-:W-:Y:S04]  /*122d0*/  STL [R1+0xcb4], R124 ;  /* 0x000cb47c01007387 */ /* 0x000fe80000100800 */
[----:B------:R-:W4:Y:S04]  /*122e0*/  LDL.LU.64 R134, [R1+0x408] ;  /* 0x0004080001867983 */ /* 0x000f280000300a00 */
[----:B---3--:R-:W-:Y:S04]  /*122f0*/  STL [R1+0xcbc], R136 ;  /* 0x000cbc8801007387 */ /* 0x008fe80000100800 */
[----:B------:R1:W-:Y:S02]  /*12300*/  STL [R1+0xcb0], R5 ;  /* 0x000cb00501007387 */ /* 0x0003e40000100800 */
[----:B-1----:R-:W-:-:S05]  /*12310*/  MOV R5, R137 ;  /* 0x0000008900057202 */ /* 0x002fca0000000f00 */
[----:B------:R1:W-:Y:S04]  /*12320*/  STL [R1+0xcb8], R5 ;  /* 0x000cb80501007387 */ /* 0x0003e80000100800 */
[----:B------:R-:W3:Y:S04]  /*12330*/  LDL.LU.64 R136, [R1+0x8d0] ;  /* 0x0008d00001887983 */ /* 0x000ee80000300a00 */
[----:B------:R-:W-:Y:S04]  /*12340*/  STL [R1+0xcc4], R126 ;  /* 0x000cc47e01007387 */ /* 0x000fe80000100800 */
[----:B------:R-:W3:Y:S01]  /*12350*/  LDL.LU.64 R124, [R1+0x8d8] ;  /* 0x0008d800017c7983 */ /* 0x000ee20000300a00 */
[----:B-1----:R-:W-:-:S05]  /*12360*/  IMAD.MOV.U32 R5, RZ, RZ, R127 ;  /* 0x000000ffff057224 */ /* 0x002fca00078e007f */
[----:B------:R2:W-:Y:S02]  /*12370*/  STL [R1+0xcc0], R5 ;  /* 0x000cc00501007387 */ /* 0x0005e40000100800 */
[----:B--2---:R-:W-:Y:S02]  /*12380*/  IMAD.MOV.U32 R5, RZ, RZ, R133 ;  /* 0x000000ffff057224 */ /* 0x004fe400078e0085 */
[----:B------:R1:W-:Y:S04]  /*12390*/  STL [R1+0xccc], R132 ;  /* 0x000ccc8401007387 */ /* 0x0003e80000100800 */
[----:B-1----:R-:W2:Y:S04]  /*123a0*/  LDL.LU.64 R132, [R1+0x8e0] ;  /* 0x0008e00001847983 */ /* 0x002ea80000300a00 */
[----:B------:R1:W-:Y:S04]  /*123b0*/  STL [R1+0xcc8], R5 ;  /* 0x000cc80501007387 */ /* 0x0003e80000100800 */
[----:B------:R-:W-:Y:S04]  /*123c0*/  STL [R1+0xcd4], R120 ;  /* 0x000cd47801007387 */ /* 0x000fe80000100800 */
[----:B------:R-:W2:Y:S01]  /*123d0*/  LDL.LU.64 R126, [R1+0x8e8] ;  /* 0x0008e800017e7983 */ /* 0x000ea20000300a00 */
[----:B-1----:R-:W-:-:S05]  /*123e0*/  MOV R5, R121 ;  /* 0x0000007900057202 */ /* 0x002fca0000000f00 */
[----:B------:R1:W-:Y:S04]  /*123f0*/  STL [R1+0xcd0], R5 ;  /* 0x000cd00501007387 */ /* 0x0003e80000100800 */
[----:B-----5:R5:W-:Y:S01]  /*12400*/  STL [R1+0xcdc], R128 ;  /* 0x000cdc8001007387 */ /* 0x020be20000100800 */
[----:B-1----:R-:W-:-:S03]  /*12410*/  IMAD.MOV.U32 R5, RZ, RZ, R129 ;  /* 0x000000ffff057224 */ /* 0x002fc600078e0081 */
[----:B-----5:R-:W5:Y:S04]  /*12420*/  LDL.LU.64 R128, [R1+0x8b0] ;  /* 0x0008b00001807983 */ /* 0x020f680000300a00 */
[----:B------:R1:W-:Y:S04]  /*12430*/  STL [R1+0xcd8], R5 ;  /* 0x000cd80501007387 */ /* 0x0003e80000100800 */
[----:B----4-:R4:W-:Y:S01]  /*12440*/  STL [R1+0xce4], R130 ;  /* 0x000ce48201007387 */ /* 0x0109e20000100800 */
[----:B-1----:R-:W-:-:S03]  /*12450*/  IMAD.MOV.U32 R5, RZ, RZ, R131 ;  /* 0x000000ffff057224 */ /* 0x002fc600078e0083 */
[----:B------:R-:W-:Y:S04]  /*12460*/  STL [R1+0xcec], R122 ;  /* 0x000cec7a01007387 */ /* 0x000fe80000100800 */
[----:B------:R1:W-:Y:S04]  /*12470*/  STL [R1+0xce0], R5 ;  /* 0x000ce00501007387 */ /* 0x0003e80000100800 */
[----:B----4-:R-:W4:Y:S01]  /*12480*/  LDL.LU.64 R130, [R1+0x8b8] ;  /* 0x0008b80001827983 */ /* 0x010f220000300a00 */
[----:B-1----:R-:W-:-:S03]  /*12490*/  MOV R5, R123 ;  /* 0x0000007b00057202 */ /* 0x002fc60000000f00 */
[----:B------:R-:W-:Y:S04]  /*124a0*/  STL [R1+0xcf4], R134 ;  /* 0x000cf48601007387 */ /* 0x000fe80000100800 */
[----:B------:R1:W-:Y:S02]  /*124b0*/  STL [R1+0xce8], R5 ;  /* 0x000ce80501007387 */ /* 0x0003e40000100800 */
[----:B-1----:R-:W-:-:S05]  /*124c0*/  IMAD.MOV.U32 R5, RZ, RZ, R135 ;  /* 0x000000ffff057224 */ /* 0x002fca00078e0087 */
[----:B------:R3:W-:Y:S04]  /*124d0*/  STL [R1+0xcf0], R5 ;  /* 0x000cf00501007387 */ /* 0x0007e80000100800 */
[----:B------:R-:W4:Y:S01]  /*124e0*/  LDL.LU.64 R134, [R1+0x8c0] ;  /* 0x0008c00001867983 */ /* 0x000f220000300a00 */
[----:B---3--:R-:W-:-:S03]  /*124f0*/  IMAD.MOV.U32 R5, RZ, RZ, R137 ;  /* 0x000000ffff057224 */ /* 0x008fc600078e0089 */
[----:B------:R1:W-:Y:S04]  /*12500*/  STL [R1+0xcfc], R136 ;  /* 0x000cfc8801007387 */ /* 0x0003e80000100800 */
[----:B------:R-:W-:Y:S04]  /*12510*/  STL [R1+0xd04], R124 ;  /* 0x000d047c01007387 */ /* 0x000fe80000100800 */
[----:B------:R3:W-:Y:S04]  /*12520*/  STL [R1+0xcf8], R5 ;  /* 0x000cf80501007387 */ /* 0x0007e80000100800 */
[----:B-1----:R-:W4:Y:S04]  /*12530*/  LDL.LU.64 R136, [R1+0x8c8] ;  /* 0x0008c80001887983 */ /* 0x002f280000300a00 */
[----:B------:R-:W4:Y:S01]  /*12540*/  LDL.LU.64 R178, [R1+0x870] ;  /* 0x0008700001b27983 */ /* 0x000f220000300a00 */
[----:B---3--:R-:W-:-:S05]  /*12550*/  MOV R5, R125 ;  /* 0x0000007d00057202 */ /* 0x008fca0000000f00 */
[----:B------:R2:W-:Y:S02]  /*12560*/  STL [R1+0xd00], R5 ;  /* 0x000d000501007387 */ /* 0x0005e40000100800 */
[----:B--2---:R-:W-:Y:S02]  /*12570*/  IMAD.MOV.U32 R5, RZ, RZ, R133 ;  /* 0x000000ffff057224 */ /* 0x004fe400078e0085 */
[----:B------:R1:W-:Y:S04]  /*12580*/  STL [R1+0xd0c], R132 ;  /* 0x000d0c8401007387 */ /* 0x0003e80000100800 */
[----:B------:R-:W-:Y:S04]  /*12590*/  STL [R1+0xd14], R126 ;  /* 0x000d147e01007387 */ /* 0x000fe80000100800 */
[----:B------:R2:W-:Y:S04]  /*125a0*/  STL [R1+0xd08], R5 ;  /* 0x000d080501007387 */ /* 0x0005e80000100800 */
[----:B-1----:R-:W3:Y:S04]  /*125b0*/  LDL.LU.64 R132, [R1+0x878] ;  /* 0x0008780001847983 */ /* 0x002ee80000300a00 */
[----:B------:R-:W3:Y:S01]  /*125c0*/  LDL.LU.64 R120, [R1+0x880] ;  /* 0x0008800001787983 */ /* 0x000ee20000300a00 */
[----:B--2---:R-:W-:-:S05]  /*125d0*/  IMAD.MOV.U32 R5, RZ, RZ, R127 ;  /* 0x000000ffff057224 */ /* 0x004fca00078e007f */
[----:B------:R1:W-:Y:S04]  /*125e0*/  STL [R1+0xd10], R5 ;  /* 0x000d100501007387 */ /* 0x0003e80000100800 */
[----:B-----5:R-:W-:Y:S04]  /*125f0*/  STL [R1+0xd1c], R128 ;  /* 0x000d1c8001007387 */ /* 0x020fe80000100800 */
[----:B------:R-:W2:Y:S01]  /*12600*/  LDL.LU.64 R122, [R1+0x888] ;  /* 0x00088800017a7983 */ /* 0x000ea20000300a00 */
[----:B-1----:R-:W-:-:S05]  /*12610*/  MOV R5, R129 ;  /* 0x0000008100057202 */ /* 0x002fca0000000f00 */
[----:B------:R1:W-:Y:S04]  /*12620*/  STL [R1+0xd18], R5 ;  /* 0x000d180501007387 */ /* 0x0003e80000100800 */
[----:B----4-:R-:W-:Y:S01]  /*12630*/  STL [R1+0xd24], R130 ;  /* 0x000d248201007387 */ /* 0x010fe20000100800 */
[----:B-1----:R-:W-:-:S03]  /*12640*/  IMAD.MOV.U32 R5, RZ, RZ, R131 ;  /* 0x000000ffff057224 */ /* 0x002fc600078e0083 */
[----:B------:R-:W4:Y:S04]  /*12650*/  LDL.LU.64 R124, [R1+0x438] ;  /* 0x00043800017c7983 */ /* 0x000f280000300a00 */
[----:B------:R1:W-:Y:S04]  /*12660*/  STL [R1+0xd20], R5 ;  /* 0x000d200501007387 */ /* 0x0003e80000100800 */
[----:B------:R-:W5:Y:S04]  /*12670*/  LDL.LU.64 R126, [R1+0x410] ;  /* 0x00041000017e7983 */ /* 0x000f680000300a00 */
[----:B------:R-:W5:Y:S04]  /*12680*/  LDL.LU.64 R128, [R1+0x368] ;  /* 0x0003680001807983 */ /* 0x000f680000300a00 */
[----:B------:R1:W-:Y:S02]  /*12690*/  STL [R1+0xd2c], R134 ;  /* 0x000d2c8601007387 */ /* 0x0003e40000100800 */
[----:B-1----:R-:W-:-:S02]  /*126a0*/  IMAD.MOV.U32 R5, RZ, RZ, R135 ;  /* 0x000000ffff057224 */ /* 0x002fc400078e0087 */
[----:B------:R-:W5:Y:S04]  /*126b0*/  LDL.LU.64 R134, [R1+0x360] ;  /* 0x0003600001867983 */ /* 0x000f680000300a00 */
[----:B------:R1:W-:Y:S04]  /*126c0*/  STL [R1+0xd28], R5 ;  /* 0x000d280501007387 */ /* 0x0003e80000100800 */
[----:B------:R1:W-:Y:S02]  /*126d0*/  STL [R1+0xd34], R136 ;  /* 0x000d348801007387 */ /* 0x0003e40000100800 */
[----:B-1----:R-:W-:-:S02]  /*126e0*/  MOV R5, R137 ;  /* 0x0000008900057202 */ /* 0x002fc40000000f00 */
[----:B------:R-:W5:Y:S04]  /*126f0*/  LDL.LU.64 R136, [R1+0xd80] ;  /* 0x000d800001887983 */ /* 0x000f680000300a00 */
[----:B------:R1:W-:Y:S04]  /*12700*/  STL [R1+0xd30], R5 ;  /* 0x000d300501007387 */ /* 0x0003e80000100800 */
[----:B------:R-:W-:Y:S04]  /*12710*/  STL [R1+0xd3c], R178 ;  /* 0x000d3cb201007387 */ /* 0x000fe80000100800 */
[----:B------:R-:W5:Y:S01]  /*12720*/  LDL.LU.64 R130, [R1+0xd88] ;  /* 0x000d880001827983 */ /* 0x000f620000300a00 */
[----:B-1----:R-:W-:-:S05]  /*12730*/  IMAD.MOV.U32 R5, RZ, RZ, R179 ;  /* 0x000000ffff057224 */ /* 0x002fca00078e00b3 */
[----:B------:R1:W-:Y:S04]  /*12740*/  STL [R1+0xd38], R5 ;  /* 0x000d380501007387 */ /* 0x0003e80000100800 */
[----:B---3--:R3:W-:Y:S01]  /*12750*/  STL [R1+0xd44], R132 ;  /* 0x000d448401007387 */ /* 0x0087e20000100800 */
[----:B-1----:R-:W-:-:S03]  /*12760*/  IMAD.MOV.U32 R5, RZ, RZ, R133 ;  /* 0x000000ffff057224 */ /* 0x002fc600078e0085 */
[----:B---3--:R-:W3:Y:S04]  /*12770*/  LDL.LU.64 R132, [R1+0x930] ;  /* 0x0009300001847983 */ /* 0x008ee80000300a00 */
[----:B------:R1:W-:Y:S04]  /*12780*/  STL [R1+0xd40], R5 ;  /* 0x000d400501007387 */ /* 0x0003e80000100800 */
[----:B------:R-:W-:Y:S01]  /*12790*/  STL [R1+0xd4c], R120 ;  /* 0x000d4c7801007387 */ /* 0x000fe20000100800 */
[----:B-1----:R-:W-:-:S03]  /*127a0*/  MOV R5, R121 ;  /* 0x0000007900057202 */ /* 0x002fc60000000f00 */
[----:B--2---:R-:W-:Y:S04]  /*127b0*/  STL [R1+0xd54], R122 ;  /* 0x000d547a01007387 */ /* 0x004fe80000100800 */
[----:B------:R1:W-:Y:S02]  /*127c0*/  STL [R1+0xd48], R5 ;  /* 0x000d480501007387 */ /* 0x0003e40000100800 */
[----:B-1----:R-:W-:Y:S02]  /*127d0*/  IMAD.MOV.U32 R5, RZ, RZ, R123 ;  /* 0x000000ffff057224 */ /* 0x002fe400078e007b */
[----:B----4-:R-:W-:Y:S04]  /*127e0*/  STL [R1+0xd5c], R124 ;  /* 0x000d5c7c01007387 */ /* 0x010fe80000100800 */
[----:B------:R1:W-:Y:S02]  /*127f0*/  STL [R1+0xd50], R5 ;  /* 0x000d500501007387 */ /* 0x0003e40000100800 */
[----:B-1----:R-:W-:-:S05]  /*12800*/  IMAD.MOV.U32 R5, RZ, RZ, R125 ;  /* 0x000000ffff057224 */ /* 0x002fca00078e007d */
[----:B------:R1:W-:Y:S04]  /*12810*/  STL [R1+0xd58], R5 ;  /* 0x000d580501007387 */ /* 0x0003e80000100800 */
[----:B-----5:R-:W-:Y:S01]  /*12820*/  STL [R1+0xd64], R126 ;  /* 0x000d647e01007387 */ /* 0x020fe20000100800 */
[----:B-1----:R-:W-:-:S05]  /*12830*/  MOV R5, R127 ;  /* 0x0000007f00057202 */ /* 0x002fca0000000f00 */
[----:B------:R1:W-:Y:S04]  /*12840*/  STL [R1+0xd60], R5 ;  /* 0x000d600501007387 */ /* 0x0003e80000100800 */
[----:B------:R2:W-:Y:S01]  /*12850*/  STL [R1+0xd6c], R128 ;  /* 0x000d6c8001007387 */ /* 0x0005e20000100800 */
[----:B-1----:R-:W-:-:S03]  /*12860*/  IMAD.MOV.U32 R5, RZ, RZ, R129 ;  /* 0x000000ffff057224 */ /* 0x002fc600078e0081 */
[----:B------:R-:W-:Y:S04]  /*12870*/  STL [R1+0xd74], R134 ;  /* 0x000d748601007387 */ /* 0x000fe80000100800 */
[----:B------:R1:W-:Y:S04]  /*12880*/  STL [R1+0xd68], R5 ;  /* 0x000d680501007387 */ /* 0x0003e80000100800 */
[----:B--2---:R-:W2:Y:S01]  /*12890*/  LDL.LU.64 R128, [R1+0xdc0] ;  /* 0x000dc00001807983 */ /* 0x004ea20000300a00 */
[----:B-1----:R-:W-:-:S05]  /*128a0*/  IMAD.MOV.U32 R5, RZ, RZ, R135 ;  /* 0x000000ffff057224 */ /* 0x002fca00078e0087 */
[----:B------:R1:W-:Y:S04]  /*128b0*/  STL [R1+0xd70], R5 ;  /* 0x000d700501007387 */ /* 0x0003e80000100800 */
[----:B------:R4:W-:Y:S04]  /*128c0*/  STL [R1+0xd7c], R136 ;  /* 0x000d7c8801007387 */ /* 0x0009e80000100800 */
[----:B------:R-:W5:Y:S01]  /*128d0*/  LDL.LU.64 R134, [R1+0xdc8] ;  /* 0x000dc80001867983 */ /* 0x000f620000300a00 */
[----:B-1----:R-:W-:-:S05]  /*128e0*/  MOV R5, R137 ;  /* 0x0000008900057202 */ /* 0x002fca0000000f00 */
[----:B------:R1:W-:Y:S04]  /*128f0*/  STL [R1+0xd78], R5 ;  /* 0x000d780501007387 */ /* 0x0003e80000100800 */
[----:B------:R3:W-:Y:S04]  /*12900*/  STL [R1+0xd84], R130 ;  /* 0x000d848201007387 */ /* 0x0007e80000100800 */
[----:B----4-:R-:W4:Y:S01]  /*12910*/  LDL.LU.64 R136, [R1+0x958] ;  /* 0x0009580001887983 */ /* 0x010f220000300a00 */
[----:B-1----:R-:W-:-:S05]  /*12920*/  IMAD.MOV.U32 R5, RZ, RZ, R131 ;  /* 0x000000ffff057224 */ /* 0x002fca00078e0083 */
[----:B------:R1:W-:Y:S04]  /*12930*/  STL [R1+0xd80], R5 ;  /* 0x000d800501007387 */ /* 0x0003e80000100800 */
[----:B---3--:R-:W-:Y:S04]  /*12940*/  STL [R1+0xd8c], R132 ;  /* 0x000d8c8401007387 */ /* 0x008fe80000100800 */
[----:B------:R-:W3:Y:S01]  /*12950*/  LDL.LU.64 R130, [R1+0x928] ;  /* 0x0009280001827983 */ /* 0x000ee20000300a00 */
[----:B-1----:R-:W-:-:S05]  /*12960*/  IMAD.MOV.U32 R5, RZ, RZ, R133 ;  /* 0x000000ffff057224 */ /* 0x002fca00078e0085 */
[----:B------:R-:W-:Y:S04]  /*12970*/  STL [R1+0xd88], R5 ;  /* 0x000d880501007387 */ /* 0x000fe80000100800 */
        /* <DEDUP_REMOVED lines=8> */
[----:B------:R1:W-:Y:S04]  /*12a00*/  STL [R1+0xdb4], R2 ;  /* 0x000db40201007387 */ /* 0x0003e80000100800 */
[----:B------:R-:W-:Y:S04]  /*12a10*/  STL [R1+0xdb0], R3 ;  /* 0x000db00301007387 */ /* 0x000fe80000100800 */
[----:B--2---:R-:W-:Y:S01]  /*12a20*/  STL [R1+0xdbc], R128 ;  /* 0x000dbc8001007387 */ /* 0x004fe20000100800 */
[----:B-1----:R-:W-:-:S03]  /*12a30*/  MOV R2, R129 ;  /* 0x0000008100027202 */ /* 0x002fc60000000f00 */
[----:B------:R-:W2:Y:S04]  /*12a40*/  LDL.LU.64 R132, [R1+0xe00] ;  /* 0x000e000001847983 */ /* 0x000ea80000300a00 */
[----:B------:R-:W2:Y:S04]  /*12a50*/  LDL.LU.64 R126, [R1+0xe08] ;  /* 0x000e0800017e7983 */ /* 0x000ea80000300a00 */
[----:B------:R1:W-:Y:S04]  /*12a60*/  STL [R1+0xdb8], R2 ;  /* 0x000db80201007387 */ /* 0x0003e80000100800 */
[----:B-----5:R5:W-:Y:S01]  /*12a70*/  STL [R1+0xdc4], R134 ;  /* 0x000dc48601007387 */ /* 0x020be20000100800 */
[----:B-1----:R-:W-:-:S03]  /*12a80*/  IMAD.MOV.U32 R2, RZ, RZ, R135 ;  /* 0x000000ffff027224 */ /* 0x002fc600078e0087 */
[----:B----4-:R-:W-:Y:S04]  /*12a90*/  STL [R1+0xdcc], R136 ;  /* 0x000dcc8801007387 */ /* 0x010fe80000100800 */
[----:B------:R1:W-:Y:S04]  /*12aa0*/  STL [R1+0xdc0], R2 ;  /* 0x000dc00201007387 */ /* 0x0003e80000100800 */
[----:B-----5:R-:W4:Y:S01]  /*12ab0*/  LDL.LU.64 R134, [R1+0xe10] ;  /* 0x000e100001867983 */ /* 0x020f220000300a00 */
[----:B-1----:R-:W-:-:S03]  /*12ac0*/  IMAD.MOV.U32 R2, RZ, RZ, R137 ;  /* 0x000000ffff027224 */ /* 0x002fc600078e0089 */
[----:B------:R-:W5:Y:S04]  /*12ad0*/  LDL.LU.64 R136, [R1+0x950] ;  /* 0x0009500001887983 */ /* 0x000f680000300a00 */
[----:B------:R1:W-:Y:S04]  /*12ae0*/  STL [R1+0xdc8], R2 ;  /* 0x000dc80201007387 */ /* 0x0003e80000100800 */
[----:B---3--:R-:W-:Y:S04]  /*12af0*/  STL [R1+0xdd4], R130 ;  /* 0x000dd48201007387 */ /* 0x008fe80000100800 */
[----:B------:R-:W3:Y:S01]  /*12b00*/  LDL.LU.64 R128, [R1+0x920] ;  /* 0x0009200001807983 */ /* 0x000ee20000300a00 */
[----:B-1----:R-:W-:-:S03]  /*12b10*/  MOV R2, R131 ;  /* 0x0000008300027202 */ /* 0x002fc60000000f00 */
[----:B------:R-:W-:Y:S04]  /*12b20*/  STL [R1+0xddc], R48 ;  /* 0x000ddc3001007387 */ /* 0x000fe80000100800 */
[----:B------:R1:W-:Y:S04]  /*12b30*/  STL [R1+0xdd0], R2 ;  /* 0x000dd00201007387 */ /* 0x0003e80000100800 */
[----:B------:R-:W-:Y:S04]  /*12b40*/  STL [R1+0xdd8], R49 ;  /* 0x000dd83101007387 */ /* 0x000fe80000100800 */
[----:B------:R-:W-:Y:S04]  /*12b50*/  STL [R1+0xde4], R36 ;  /* 0x000de42401007387 */ /* 0x000fe80000100800 */
[----:B------:R-:W-:Y:S04]  /*12b60*/  STL [R1+0xde0], R37 ;  /* 0x000de02501007387 */ /* 0x000fe80000100800 */
[----:B------:R-:W-:Y:S04]  /*12b70*/  STL [R1+0xdec], R14 ;  /* 0x000dec0e01007387 */ /* 0x000fe80000100800 */
[----:B------:R-:W-:Y:S04]  /*12b80*/  STL [R1+0xde8], R15 ;  /* 0x000de80f01007387 */ /* 0x000fe80000100800 */
[----:B------:R-:W-:Y:S04]  /*12b90*/  STL [R1+0xdf4], R16 ;  /* 0x000df41001007387 */ /* 0x000fe80000100800 */
[----:B------:R-:W-:Y:S04]  /*12ba0*/  STL [R1+0xdf0], R17 ;  /* 0x000df01101007387 */ /* 0x000fe80000100800 */
[----:B--2---:R2:W-:Y:S01]  /*12bb0*/  STL [R1+0xdfc], R132 ;  /* 0x000dfc8401007387 */ /* 0x0045e20000100800 */
[----:B-1----:R-:W-:-:S03]  /*12bc0*/  IMAD.MOV.U32 R2, RZ, RZ, R133 ;  /* 0x000000ffff027224 */ /* 0x002fc600078e0085 */
[----:B------:R-:W3:Y:S04]  /*12bd0*/  LDL.LU.64 R130, [R1+0xe40] ;  /* 0x000e400001827983 */ /* 0x000ee80000300a00 */
[----:B------:R1:W-:Y:S04]  /*12be0*/  STL [R1+0xdf8], R2 ;  /* 0x000df80201007387 */ /* 0x0003e80000100800 */
[----:B------:R1:W-:Y:S04]  /*12bf0*/  STL [R1+0xe04], R126 ;  /* 0x000e047e01007387 */ /* 0x0003e80000100800 */
[----:B--2---:R-:W2:Y:S01]  /*12c00*/  LDL.LU.64 R132, [R1+0xe48] ;  /* 0x000e480001847983 */ /* 0x004ea20000300a00 */
[----:B-1----:R-:W-:-:S03]  /*12c10*/  IMAD.MOV.U32 R2, RZ, RZ, R127 ;  /* 0x000000ffff027224 */ /* 0x002fc600078e007f */
[----:B------:R-:W2:Y:S04]  /*12c20*/  LDL.LU.64 R126, [R1+0xe50] ;  /* 0x000e5000017e7983 */ /* 0x000ea80000300a00 */
[----:B------:R4:W-:Y:S02]  /*12c30*/  STL [R1+0xe00], R2 ;  /* 0x000e000201007387 */ /* 0x0009e40000100800 */
[----:B----4-:R-:W-:Y:S02]  /*12c40*/  MOV R2, R135 ;  /* 0x0000008700027202 */ /* 0x010fe40000000f00 */
[----:B------:R1:W-:Y:S04]  /*12c50*/  STL [R1+0xe0c], R134 ;  /* 0x000e0c8601007387 */ /* 0x0003e80000100800 */
[----:B-----5:R-:W-:Y:S04]  /*12c60*/  STL [R1+0xe14], R136 ;  /* 0x000e148801007387 */ /* 0x020fe80000100800 */
[----:B------:R4:W-:Y:S04]  /*12c70*/  STL [R1+0xe08], R2 ;  /* 0x000e080201007387 */ /* 0x0009e80000100800 */
[----:B-1----:R-:W5:Y:S01]  /*12c80*/  LDL.LU.64 R134, [R1+0xe58] ;  /* 0x000e580001867983 */ /* 0x002f620000300a00 */
[----:B----4-:R-:W-:-:S03]  /*12c90*/  IMAD.MOV.U32 R2, RZ, RZ, R137 ;  /* 0x000000ffff027224 */ /* 0x010fc600078e0089 */
[----:B---3--:R-:W-:Y:S04]  /*12ca0*/  STL [R1+0xe1c], R128 ;  /* 0x000e1c8001007387 */ /* 0x008fe80000100800 */
[----:B------:R1:W-:Y:S04]  /*12cb0*/  STL [R1+0xe10], R2 ;  /* 0x000e100201007387 */ /* 0x0003e80000100800 */
[----:B------:R-:W3:Y:S01]  /*12cc0*/  LDL.LU.64 R136, [R1+0x948] ;  /* 0x0009480001887983 */ /* 0x000ee20000300a00 */
[----:B-1----:R-:W-:-:S05]  /*12cd0*/  IMAD.MOV.U32 R2, RZ, RZ, R129 ;  /* 0x000000ffff027224 */ /* 0x002fca00078e0081 */
[----:B------:R1:W-:Y:S04]  /*12ce0*/  STL [R1+0xe18], R2 ;  /* 0x000e180201007387 */ /* 0x0003e80000100800 */
[----:B------:R-:W-:Y:S04]  /*12cf0*/  STL [R1+0xe24], R46 ;  /* 0x000e242e01007387 */ /* 0x000fe80000100800 */
[----:B------:R-:W-:Y:S04]  /*12d00*/  STL [R1+0xe20], R47 ;  /* 0x000e202f01007387 */ /* 0x000fe80000100800 */
[----:B------:R-:W-:Y:S04]  /*12d10*/  STL [R1+0xe2c], R34 ;  /* 0x000e2c2201007387 */ /* 0x000fe80000100800 */
[----:B------:R-:W-:Y:S04]  /*12d20*/  STL [R1+0xe28], R35 ;  /* 0x000e282301007387 */ /* 0x000fe80000100800 */
[----:B------:R-:W-:Y:S04]  /*12d30*/  STL [R1+0xe34], R24 ;  /* 0x000e341801007387 */ /* 0x000fe80000100800 */
[----:B------:R-:W-:Y:S04]  /*12d40*/  STL [R1+0xe30], R25 ;  /* 0x000e301901007387 */ /* 0x000fe80000100800 */
[----:B------:R-:W4:Y:S01]  /*12d50*/  LDL.LU.64 R128, [R1+0xe80] ;  /* 0x000e800001807983 */ /* 0x000f220000300a00 */
[----:B-1----:R-:W-:-:S03]  /*12d60*/  MOV R2, R131 ;  /* 0x0000008300027202 */ /* 0x002fc60000000f00 */
[----:B------:R1:W-:Y:S04]  /*12d70*/  STL [R1+0xe3c], R130 ;  /* 0x000e3c8201007387 */ /* 0x0003e80000100800 */
[----:B-1----:R-:W4:Y:S04]  /*12d80*/  LDL.LU.64 R130, [R1+0xe88] ;  /* 0x000e880001827983 */ /* 0x002f280000300a00 */
        /* <DEDUP_REMOVED lines=8> */
[----:B-----5:R5:W-:Y:S04]  /*12e10*/  STL [R1+0xe54], R134 ;  /* 0x000e548601007387 */ /* 0x020be80000100800 */
[----:B------:R-:W2:Y:S01]  /*12e20*/  LDL.LU.64 R126, [R1+0xe98] ;  /* 0x000e9800017e7983 */ /* 0x000ea20000300a00 */
[----:B-1----:R-:W-:-:S05]  /*12e30*/  MOV R2, R135 ;  /* 0x0000008700027202 */ /* 0x002fca0000000f00 */
[----:B------:R3:W-:Y:S04]  /*12e40*/  STL [R1+0xe50], R2 ;  /* 0x000e500201007387 */ /* 0x0007e80000100800 */
[----:B-----5:R-:W5:Y:S01]  /*12e50*/  LDL.LU.64 R134, [R1+0xea0] ;  /* 0x000ea00001867983 */ /* 0x020f620000300a00 */
[----:B---3--:R-:W-:-:S03]  /*12e60*/  IMAD.MOV.U32 R2, RZ, RZ, R137 ;  /* 0x000000ffff027224 */ /* 0x008fc600078e0089 */
[----:B------:R-:W-:Y:S04]  /*12e70*/  STL [R1+0xe5c], R136 ;  /* 0x000e5c8801007387 */ /* 0x000fe80000100800 */
[----:B------:R1:W-:Y:S04]  /*12e80*/  STL [R1+0xe58], R2 ;  /* 0x000e580201007387 */ /* 0x0003e80000100800 */
[----:B------:R-:W-:Y:S01]  /*12e90*/  STL [R1+0xe64], R142 ;  /* 0x000e648e01007387 */ /* 0x000fe20000100800 */
[----:B-1----:R-:W-:-:S03]  /*12ea0*/  IMAD.MOV.U32 R2, RZ, RZ, R143 ;  /* 0x000000ffff027224 */ /* 0x002fc600078e008f */
[----:B------:R-:W-:Y:S01]  /*12eb0*/  STL [R1+0xe6c], R44 ;  /* 0x000e6c2c01007387 */ /* 0x000fe20000100800 */
[----:B------:R-:W-:-:S03]  /*12ec0*/  IMAD.MOV.U32 R136, RZ, RZ, R138 ;  /* 0x000000ffff887224 */ /* 0x000fc600078e008a */
[----:B------:R4:W-:Y:S01]  /*12ed0*/  STL [R1+0xe60], R2 ;  /* 0x000e600201007387 */ /* 0x0009e20000100800 */
[----:B------:R-:W-:-:S03]  /*12ee0*/  MOV R137, R139 ;  /* 0x0000008b00897202 */ /* 0x000fc60000000f00 */
[----:B------:R-:W-:Y:S04]  /*12ef0*/  STL [R1+0xe68], R45 ;  /* 0x000e682d01007387 */ /* 0x000fe80000100800 */
[----:B------:R-:W-:Y:S04]  /*12f00*/  STL [R1+0xe74], R218 ;  /* 0x000e74da01007387 */ /* 0x000fe80000100800 */
[----:B------:R-:W-:Y:S04]  /*12f10*/  STL [R1+0xe70], R219 ;  /* 0x000e70db01007387 */ /* 0x000fe80000100800 */
[----:B------:R-:W3:Y:S01]  /*12f20*/  LDL.LU.64 R138, [R1+0xec0] ;  /* 0x000ec000018a7983 */ /* 0x000ee20000300a00 */
[----:B----4-:R-:W-:-:S03]  /*12f30*/  IMAD.MOV.U32 R2, RZ, RZ, R129 ;  /* 0x000000ffff027224 */ /* 0x010fc600078e0081 */
[----:B------:R-:W-:Y:S04]  /*12f40*/  STL [R1+0xe7c], R128 ;  /* 0x000e7c8001007387 */ /* 0x000fe80000100800 */
[----:B------:R-:W4:Y:S04]  /*12f50*/  LDL.LU.64 R142, [R1+0xec8] ;  /* 0x000ec800018e7983 */ /* 0x000f280000300a00 */
[----:B------:R1:W-:Y:S04]  /*12f60*/  STL [R1+0xe78], R2 ;  /* 0x000e780201007387 */ /* 0x0003e80000100800 */
[----:B------:R-:W-:Y:S01]  /*12f70*/  STL [R1+0xe84], R130 ;  /* 0x000e848201007387 */ /* 0x000fe20000100800 */
[----:B-1----:R-:W-:-:S03]  /*12f80*/  MOV R2, R131 ;  /* 0x0000008300027202 */ /* 0x002fc60000000f00 */
[----:B------:R-:W4:Y:S04]  /*12f90*/  LDL.LU.64 R128, [R1+0xed0] ;  /* 0x000ed00001807983 */ /* 0x000f280000300a00 */
[----:B------:R2:W-:Y:S02]  /*12fa0*/  STL [R1+0xe80], R2 ;  /* 0x000e800201007387 */ /* 0x0005e40000100800 */
[----:B--2---:R-:W-:Y:S02]  /*12fb0*/  IMAD.MOV.U32 R2, RZ, RZ, R133 ;  /* 0x000000ffff027224 */ /* 0x004fe400078e0085 */
[----:B------:R1:W-:Y:S04]  /*12fc0*/  STL [R1+0xe8c], R132 ;  /* 0x000e8c8401007387 */ /* 0x0003e80000100800 */
[----:B------:R-:W2:Y:S04]  /*12fd0*/  LDL.LU.64 R130, [R1+0xed8] ;  /* 0x000ed80001827983 */ /* 0x000ea80000300a00 */
[----:B------:R1:W-:Y:S04]  /*12fe0*/  STL [R1+0xe88], R2 ;  /* 0x000e880201007387 */ /* 0x0003e80000100800 */
[----:B------:R-:W-:Y:S04]  /*12ff0*/  STL [R1+0xe94], R126 ;  /* 0x000e947e01007387 */ /* 0x000fe80000100800 */
[----:B-1----:R-:W2:Y:S01]  /*13000*/  LDL.LU.64 R132, [R1+0xee0] ;  /* 0x000ee00001847983 */ /* 0x002ea20000300a00 */
[----:B------:R-:W-:-:S05]  /*13010*/  IMAD.MOV.U32 R2, RZ, RZ, R127 ;  /* 0x000000ffff027224 */ /* 0x000fca00078e007f */
[----:B------:R1:W-:Y:S04]  /*13020*/  STL [R1+0xe90], R2 ;  /* 0x000e900201007387 */ /* 0x0003e80000100800 */
[----:B-----5:R-:W-:Y:S01]  /*13030*/  STL [R1+0xe9c], R134 ;  /* 0x000e9c8601007387 */ /* 0x020fe20000100800 */
[----:B-1----:R-:W-:-:S03]  /*13040*/  MOV R2, R135 ;  /* 0x0000008700027202 */ /* 0x002fc60000000f00 */
[----:B------:R-:W-:Y:S04]  /*13050*/  STL [R1+0xea4], R136 ;  /* 0x000ea48801007387 */ /* 0x000fe80000100800 */
[----:B------:R1:W-:Y:S04]  /*13060*/  STL [R1+0xe98], R2 ;  /* 0x000e980201007387 */ /* 0x0003e80000100800 */
[----:B------:R-:W-:Y:S01]  /*13070*/  STL [R1+0xeac], R118 ;  /* 0x000eac7601007387 */ /* 0x000fe20000100800 */
[----:B-1----:R-:W-:-:S05]  /*13080*/  IMAD.MOV.U32 R2, RZ, RZ, R137 ;  /* 0x000000ffff027224 */ /* 0x002fca00078e0089 */
[----:B------:R1:W-:Y:S04]  /*13090*/  STL [R1+0xea0], R2 ;  /* 0x000ea00201007387 */ /* 0x0003e80000100800 */
[----:B------:R-:W5:Y:S01]  /*130a0*/  LDL.LU.64 R136, [R1+0xf00] ;  /* 0x000f000001887983 */ /* 0x000f620000300a00 */
[----:B-1----:R-:W-:-:S05]  /*130b0*/  IMAD.MOV.U32 R2, RZ, RZ, R119 ;  /* 0x000000ffff027224 */ /* 0x002fca00078e0077 */
[----:B------:R1:W-:Y:S04]  /*130c0*/  STL [R1+0xea8], R2 ;  /* 0x000ea80201007387 */ /* 0x0003e80000100800 */
[----:B------:R-:W-:Y:S04]  /*130d0*/  STL [R1+0xeb4], R6 ;  /* 0x000eb40601007387 */ /* 0x000fe80000100800 */
[----:B------:R-:W-:Y:S04]  /*130e0*/  STL [R1+0xeb0], R7 ;  /* 0x000eb00701007387 */ /* 0x000fe80000100800 */
[----:B------:R-:W5:Y:S04]  /*130f0*/  LDL.LU.64 R118, [R1+0xf08] ;  /* 0x000f080001767983 */ /* 0x000f680000300a00 */
[----:B---3--:R3:W-:Y:S04]  /*13100*/  STL [R1+0xebc], R138 ;  /* 0x000ebc8a01007387 */ /* 0x0087e80000100800 */
[----:B------:R-:W5:Y:S01]  /*13110*/  LDL.LU.64 R134, [R1+0xf10] ;  /* 0x000f100001867983 */ /* 0x000f620000300a00 */
[----:B-1----:R-:W-:-:S05]  /*13120*/  MOV R2, R139 ;  /* 0x0000008b00027202 */ /* 0x002fca0000000f00 */
[----:B------:R1:W-:Y:S04]  /*13130*/  STL [R1+0xeb8], R2 ;  /* 0x000eb80201007387 */ /* 0x0003e80000100800 */
[----:B----4-:R-:W-:Y:S04]  /*13140*/  STL [R1+0xec4], R142 ;  /* 0x000ec48e01007387 */ /* 0x010fe80000100800 */
[----:B---3--:R-:W3:Y:S01]  /*13150*/  LDL.LU.64 R138, [R1+0xf18] ;  /* 0x000f1800018a7983 */ /* 0x008ee20000300a00 */
[----:B-1----:R-:W-:-:S05]  /*13160*/  IMAD.MOV.U32 R2, RZ, RZ, R143 ;  /* 0x000000ffff027224 */ /* 0x002fca00078e008f */
[----:B------:R1:W-:Y:S04]  /*13170*/  STL [R1+0xec0], R2 ;  /* 0x000ec00201007387 */ /* 0x0003e80000100800 */
[----:B------:R-:W-:Y:S01]  /*13180*/  STL [R1+0xecc], R128 ;  /* 0x000ecc8001007387 */ /* 0x000fe20000100800 */
[----:B-1----:R-:W-:-:S03]  /*13190*/  IMAD.MOV.U32 R2, RZ, RZ, R129 ;  /* 0x000000ffff027224 */ /* 0x002fc600078e0081 */
[----:B------:R-:W4:Y:S04]  /*131a0*/  LDL.LU.64 R142, [R1+0xf20] ;  /* 0x000f2000018e7983 */ /* 0x000f280000300a00 */
[----:B------:R2:W-:Y:S02]  /*131b0*/  STL [R1+0xec8], R2 ;  /* 0x000ec80201007387 */ /* 0x0005e40000100800 */
[----:B--2---:R-:W-:Y:S02]  /*131c0*/  MOV R2, R131 ;  /* 0x0000008300027202 */ /* 0x004fe40000000f00 */
[----:B------:R-:W-:Y:S04]  /*131d0*/  STL [R1+0xed4], R130 ;  /* 0x000ed48201007387 */ /* 0x000fe80000100800 */
[----:B------:R-:W-:Y:S04]  /*131e0*/  STL [R1+0xedc], R132 ;  /* 0x000edc8401007387 */ /* 0x000fe80000100800 */
[----:B------:R1:W-:Y:S02]  /*131f0*/  STL [R1+0xed0], R2 ;  /* 0x000ed00201007387 */ /* 0x0003e40000100800 */
[----:B-1----:R-:W-:-:S05]  /*13200*/  IMAD.MOV.U32 R2, RZ, RZ, R133 ;  /* 0x000000ffff027224 */ /* 0x002fca00078e0085 */
[----:B------:R1:W-:Y:S04]  /*13210*/  STL [R1+0xed8], R2 ;  /* 0x000ed80201007387 */ /* 0x0003e80000100800 */
[----:B------:R2:W-:Y:S01]  /*13220*/  STL [R1+0xee4], R116 ;  /* 0x000ee47401007387 */ /* 0x0005e20000100800 */
[----:B-1----:R-:W-:-:S03]  /*13230*/  IMAD.MOV.U32 R2, RZ, RZ, R117 ;  /* 0x000000ffff027224 */ /* 0x002fc600078e0075 */
[----:B------:R-:W-:Y:S04]  /*13240*/  STL [R1+0xeec], R162 ;  /* 0x000eeca201007387 */ /* 0x000fe80000100800 */
[----:B------:R1:W-:Y:S04]  /*13250*/  STL [R1+0xee0], R2 ;  /* 0x000ee00201007387 */ /* 0x0003e80000100800 */
[----:B--2---:R-:W2:Y:S01]  /*13260*/  LDL.LU.64 R116, [R1+0xf40] ;  /* 0x000f400001747983 */ /* 0x004ea20000300a00 */
[----:B-1----:R-:W-:-:S03]  /*13270*/  MOV R2, R163 ;  /* 0x000000a300027202 */ /* 0x002fc60000000f00 */
[----:B------:R-:W-:Y:S04]  /*13280*/  STL [R1+0xef4], R32 ;  /* 0x000ef42001007387 */ /* 0x000fe80000100800 */
[----:B------:R1:W-:Y:S04]  /*13290*/  STL [R1+0xee8], R2 ;  /* 0x000ee80201007387 */ /* 0x0003e80000100800 */
[----:B------:R-:W2:Y:S04]  /*132a0*/  LDL.LU.64 R162, [R1+0xf48] ;  /* 0x000f480001a27983 */ /* 0x000ea80000300a00 */
[----:B------:R-:W-:Y:S04]  /*132b0*/  STL [R1+0xef0], R33 ;  /* 0x000ef02101007387 */ /* 0x000fe80000100800 */
[----:B-----5:R5:W-:Y:S01]  /*132c0*/  STL [R1+0xefc], R136 ;  /* 0x000efc8801007387 */ /* 0x020be20000100800 */
[----:B-1----:R-:W-:-:S03]  /*132d0*/  IMAD.MOV.U32 R2, RZ, RZ, R137 ;  /* 0x000000ffff027224 */ /* 0x002fc600078e0089 */
[----:B------:R-:W2:Y:S04]  /*132e0*/  LDL.LU.64 R132, [R1+0xf50] ;  /* 0x000f500001847983 */ /* 0x000ea80000300a00 */
[----:B------:R1:W-:Y:S04]  /*132f0*/  STL [R1+0xef8], R2 ;  /* 0x000ef80201007387 */ /* 0x0003e80000100800 */
[----:B------:R3:W-:Y:S04]  /*13300*/  STL [R1+0xf04], R118 ;  /* 0x000f047601007387 */ /* 0x0007e80000100800 */
[----:B-----5:R-:W5:Y:S01]  /*13310*/  LDL.LU.64 R136, [R1+0xf58] ;  /* 0x000f580001887983 */ /* 0x020f620000300a00 */
[----:B-1----:R-:W-:-:S05]  /*13320*/  IMAD.MOV.U32 R2, RZ, RZ, R119 ;  /* 0x000000ffff027224 */ /* 0x002fca00078e0077 */
[----:B------:R1:W-:Y:S04]  /*13330*/  STL [R1+0xf00], R2 ;  /* 0x000f000201007387 */ /* 0x0003e80000100800 */
[----:B------:R-:W-:Y:S04]  /*13340*/  STL [R1+0xf0c], R134 ;  /* 0x000f0c8601007387 */ /* 0x000fe80000100800 */
[----:B---3--:R-:W3:Y:S01]  /*13350*/  LDL.LU.64 R118, [R1+0xf60] ;  /* 0x000f600001767983 */ /* 0x008ee20000300a00 */
[----:B-1----:R-:W-:-:S05]  /*13360*/  MOV R2, R135 ;  /* 0x0000008700027202 */ /* 0x002fca0000000f00 */
[----:B------:R1:W-:Y:S04]  /*13370*/  STL [R1+0xf08], R2 ;  /* 0x000f080201007387 */ /* 0x0003e80000100800 */
[----:B------:R-:W-:Y:S01]  /*13380*/  STL [R1+0xf14], R138 ;  /* 0x000f148a01007387 */ /* 0x000fe20000100800 */
[----:B-1----:R-:W-:-:S05]  /*13390*/  IMAD.MOV.U32 R2, RZ, RZ, R139 ;  /* 0x000000ffff027224 */ /* 0x002fca00078e008b */
[----:B------:R4:W-:Y:S02]  /*133a0*/  STL [R1+0xf10], R2 ;  /* 0x000f100201007387 */ /* 0x0009e40000100800 */
[----:B----4-:R-:W-:Y:S02]  /*133b0*/  IMAD.MOV.U32 R2, RZ, RZ, R143 ;  /* 0x000000ffff027224 */ /* 0x010fe400078e008f */
[----:B------:R1:W-:Y:S04]  /*133c0*/  STL [R1+0xf1c], R142 ;  /* 0x000f1c8e01007387 */ /* 0x0003e80000100800 */
[----:B------:R-:W-:Y:S04]  /*133d0*/  STL [R1+0xf24], R160 ;  /* 0x000f24a001007387 */ /* 0x000fe80000100800 */
[----:B------:R4:W-:Y:S04]  /*133e0*/  STL [R1+0xf18], R2 ;  /* 0x000f180201007387 */ /* 0x0009e80000100800 */
[----:B-1----:R-:W3:Y:S01]  /*133f0*/  LDL.LU.64 R142, [R1+0xf80] ;  /* 0x000f8000018e7983 */ /* 0x002ee20000300a00 */
[----:B----4-:R-:W-:-:S05]  /*13400*/  MOV R2, R161 ;  /* 0x000000a100027202 */ /* 0x010fca0000000f00 */
[----:B------:R2:W-:Y:S04]  /*13410*/  STL [R1+0xf20], R2 ;  /* 0x000f200201007387 */ /* 0x0005e80000100800 */
[----:B------:R-:W-:Y:S04]  /*13420*/  STL [R1+0xf2c], R226 ;  /* 0x000f2ce201007387 */ /* 0x000fe80000100800 */
[----:B------:R-:W-:Y:S04]  /*13430*/  STL [R1+0xf28], R227 ;  /* 0x000f28e301007387 */ /* 0x000fe80000100800 */
[----:B------:R-:W-:Y:S04]  /*13440*/  STL [R1+0xf34], R12 ;  /* 0x000f340c01007387 */ /* 0x000fe80000100800 */
[----:B------:R-:W4:Y:S04]  /*13450*/  LDL.LU.64 R160, [R1+0xf88] ;  /* 0x000f880001a07983 */ /* 0x000f280000300a00 */
[----:B------:R-:W-:Y:S01]  /*13460*/  STL [R1+0xf30], R13 ;  /* 0x000f300d01007387 */ /* 0x000fe20000100800 */
[----:B--2---:R-:W-:-:S03]  /*13470*/  IMAD.MOV.U32 R2, RZ, RZ, R117 ;  /* 0x000000ffff027224 */ /* 0x004fc600078e0075 */
[----:B------:R-:W-:Y:S04]  /*13480*/  STL [R1+0xf3c], R116 ;  /* 0x000f3c7401007387 */ /* 0x000fe80000100800 */
[----:B------:R-:W2:Y:S04]  /*13490*/  LDL.LU.64 R134, [R1+0xf90] ;  /* 0x000f900001867983 */ /* 0x000ea80000300a00 */
[----:B------:R1:W-:Y:S04]  /*134a0*/  STL [R1+0xf38], R2 ;  /* 0x000f380201007387 */ /* 0x0003e80000100800 */
[----:B------:R1:W-:Y:S04]  /*134b0*/  STL [R1+0xf44], R162 ;  /* 0x000f44a201007387 */ /* 0x0003e80000100800 */
[----:B------:R-:W2:Y:S01]  /*134c0*/  LDL.LU.64 R138, [R1+0xf98] ;  /* 0x000f9800018a7983 */ /* 0x000ea20000300a00 */
[----:B-1----:R-:W-:-:S03]  /*134d0*/  IMAD.MOV.U32 R2, RZ, RZ, R163 ;  /* 0x000000ffff027224 */ /* 0x002fc600078e00a3 */
[----:B------:R-:W2:Y:S04]  /*134e0*/  LDL.LU.64 R162, [R1+0xfa0] ;  /* 0x000fa00001a27983 */ /* 0x000ea80000300a00 */
[----:B------:R1:W-:Y:S04]  /*134f0*/  STL [R1+0xf40], R2 ;  /* 0x000f400201007387 */ /* 0x0003e80000100800 */
[----:B------:R-:W-:Y:S04]  /*13500*/  STL [R1+0xf4c], R132 ;  /* 0x000f4c8401007387 */ /* 0x000fe80000100800 */
[----:B------:R-:W2:Y:S01]  /*13510*/  LDL.LU.64 R116, [R1+0xfa8] ;  /* 0x000fa80001747983 */ /* 0x000ea20000300a00 */
[----:B-1----:R-:W-:-:S03]  /*13520*/  MOV R2, R133 ;  /* 0x0000008500027202 */ /* 0x002fc60000000f00 */
[----:B-----5:R-:W-:Y:S04]  /*13530*/  STL [R1+0xf54], R136 ;  /* 0x000f548801007387 */ /* 0x020fe80000100800 */
[----:B------:R1:W-:Y:S02]  /*13540*/  STL [R1+0xf48], R2 ;  /* 0x000f480201007387 */ /* 0x0003e40000100800 */
[----:B-1----:R-:W-:Y:S02]  /*13550*/  IMAD.MOV.U32 R2, RZ, RZ, R137 ;  /* 0x000000ffff027224 */ /* 0x002fe400078e0089 */
[----:B---3--:R-:W-:Y:S04]  /*13560*/  STL [R1+0xf5c], R118 ;  /* 0x000f5c7601007387 */ /* 0x008fe80000100800 */
[----:B------:R1:W-:Y:S04]  /*13570*/  STL [R1+0xf50], R2 ;  /* 0x000f500201007387 */ /* 0x0003e80000100800 */
[----:B------:R-:W-:Y:S01]  /*13580*/  STL [R1+0xf64], R140 ;  /* 0x000f648c01007387 */ /* 0x000fe20000100800 */
[----:B-1----:R-:W-:-:S05]  /*13590*/  IMAD.MOV.U32 R2, RZ, RZ, R119 ;  /* 0x000000ffff027224 */ /* 0x002fca00078e0077 */
[----:B------:R1:W-:Y:S04]  /*135a0*/  STL [R1+0xf58], R2 ;  /* 0x000f580201007387 */ /* 0x0003e80000100800 */
[----:B------:R-:W3:Y:S01]  /*135b0*/  LDL.LU.64 R118, [R1+0xfc0] ;  /* 0x000fc00001767983 */ /* 0x000ee20000300a00 */
[----:B-1----:R-:W-:-:S05]  /*135c0*/  MOV R2, R141 ;  /* 0x0000008d00027202 */ /* 0x002fca0000000f00 */
[----:B------:R1:W-:Y:S04]  /*135d0*/  STL [R1+0xf60], R2 ;  /* 0x000f600201007387 */ /* 0x0003e80000100800 */
[----:B------:R5:W-:Y:S01]  /*135e0*/  STL [R1+0xf6c], R52 ;  /* 0x000f6c3401007387 */ /* 0x000be20000100800 */
[----:B-1----:R-:W-:-:S03]  /*135f0*/  IMAD.MOV.U32 R2, RZ, RZ, R53 ;  /* 0x000000ffff027224 */ /* 0x002fc600078e0035 */
[----:B-----5:R-:W5:Y:S04]  /*13600*/  LDL.LU.64 R52, [R1+0xfc8] ;  /* 0x000fc80001347983 */ /* 0x020f680000300a00 */
[----:B------:R1:W-:Y:S04]  /*13610*/  STL [R1+0xf68], R2 ;  /* 0x000f680201007387 */ /* 0x0003e80000100800 */
[----:B------:R-:W-:Y:S04]  /*13620*/  STL [R1+0xf74], R220 ;  /* 0x000f74dc01007387 */ /* 0x000fe80000100800 */
[----:B------:R-:W-:Y:S04]  /*13630*/  STL [R1+0xf70], R221 ;  /* 0x000f70dd01007387 */ /* 0x000fe80000100800 */
[----:B------:R4:W-:Y:S01]  /*13640*/  STL [R1+0xf7c], R142 ;  /* 0x000f7c8e01007387 */ /* 0x0009e20000100800 */
[----:B-1----:R-:W-:-:S03]  /*13650*/  IMAD.MOV.U32 R2, RZ, RZ, R143 ;  /* 0x000000ffff027224 */ /* 0x002fc600078e008f */
[----:B------:R-:W5:Y:S04]  /*13660*/  LDL.LU.64 R136, [R1+0xfd0] ;  /* 0x000fd00001887983 */ /* 0x000f680000300a00 */
[----:B------:R-:W5:Y:S04]  /*13670*/  LDL.LU.64 R140, [R1+0xfd8] ;  /* 0x000fd800018c7983 */ /* 0x000f680000300a00 */
[----:B------:R1:W-:Y:S04]  /*13680*/  STL [R1+0xf78], R2 ;  /* 0x000f780201007387 */ /* 0x0003e80000100800 */
[----:B----4-:R4:W-:Y:S04]  /*13690*/  STL [R1+0xf84], R160 ;  /* 0x000f84a001007387 */ /* 0x0109e80000100800 */
[----:B------:R-:W5:Y:S01]  /*136a0*/  LDL.LU.64 R142, [R1+0xfe0] ;  /* 0x000fe000018e7983 */ /* 0x000f620000300a00 */
[----:B-1----:R-:W-:-:S03]  /*136b0*/  MOV R2, R161 ;  /* 0x000000a100027202 */ /* 0x002fc60000000f00 */
[----:B----4-:R-:W4:Y:S04]  /*136c0*/  LDL.LU.64 R160, [R1+0xfe8] ;  /* 0x000fe80001a07983 */ /* 0x010f280000300a00 */
[----:B------:R2:W-:Y:S02]  /*136d0*/  STL [R1+0xf80], R2 ;  /* 0x000f800201007387 */ /* 0x0005e40000100800 */
[----:B--2---:R-:W-:Y:S02]  /*136e0*/  IMAD.MOV.U32 R2, RZ, RZ, R135 ;  /* 0x000000ffff027224 */ /* 0x004fe400078e0087 */
[----:B------:R-:W-:Y:S04]  /*136f0*/  STL [R1+0xf8c], R134 ;  /* 0x000f8c8601007387 */ /* 0x000fe80000100800 */
[----:B------:R-:W-:Y:S04]  /*13700*/  STL [R1+0xf94], R138 ;  /* 0x000f948a01007387 */ /* 0x000fe80000100800 */
[----:B------:R1:W-:Y:S04]  /*13710*/  STL [R1+0xf88], R2 ;  /* 0x000f880201007387 */ /* 0x0003e80000100800 */
[----:B------:R-:W-:Y:S01]  /*13720*/  STL [R1+0xf9c], R162 ;  /* 0x000f9ca201007387 */ /* 0x000fe20000100800 */
[----:B-1----:R-:W-:-:S05]  /*13730*/  IMAD.MOV.U32 R2, RZ, RZ, R139 ;  /* 0x000000ffff027224 */ /* 0x002fca00078e008b */
[----:B------:R1:W-:Y:S04]  /*13740*/  STL [R1+0xf90], R2 ;  /* 0x000f900201007387 */ /* 0x0003e80000100800 */
[----:B------:R-:W-:Y:S01]  /*13750*/  STL [R1+0xfa4], R116 ;  /* 0x000fa47401007387 */ /* 0x000fe20000100800 */
[----:B-1----:R-:W-:-:S05]  /*13760*/  MOV R2, R163 ;  /* 0x000000a300027202 */ /* 0x002fca0000000f00 */
[----:B------:R1:W-:Y:S04]  /*13770*/  STL [R1+0xf98], R2 ;  /* 0x000f980201007387 */ /* 0x0003e80000100800 */
[----:B------:R-:W2:Y:S01]  /*13780*/  LDL.LU.64 R162, [R1+0x1000] ;  /* 0x0010000001a27983 */ /* 0x000ea20000300a00 */
[----:B-1----:R-:W-:-:S03]  /*13790*/  IMAD.MOV.U32 R2, RZ, RZ, R117 ;  /* 0x000000ffff027224 */ /* 0x002fc600078e0075 */
[----:B------:R-:W-:Y:S04]  /*137a0*/  STL [R1+0xfac], R172 ;  /* 0x000facac01007387 */ /* 0x000fe80000100800 */
[----:B------:R1:W-:Y:S02]  /*137b0*/  STL [R1+0xfa0], R2 ;  /* 0x000fa00201007387 */ /* 0x0003e40000100800 */
[----:B-1----:R-:W-:Y:S02]  /*137c0*/  IMAD.MOV.U32 R2, RZ, RZ, R173 ;  /* 0x000000ffff027224 */ /* 0x002fe400078e00ad */
[----:B------:R-:W2:Y:S04]  /*137d0*/  LDL.LU.64 R172, [R1+0x1008] ;  /* 0x0010080001ac7983 */ /* 0x000ea80000300a00 */
[----:B------:R3:W-:Y:S04]  /*137e0*/  STL [R1+0xfa8], R2 ;  /* 0x000fa80201007387 */ /* 0x0007e80000100800 */
[----:B------:R-:W-:Y:S04]  /*137f0*/  STL [R1+0xfb4], R40 ;  /* 0x000fb42801007387 */ /* 0x000fe80000100800 */
[----:B------:R-:W-:Y:S04]  /*13800*/  STL [R1+0xfb0], R41 ;  /* 0x000fb02901007387 */ /* 0x000fe80000100800 */
[----:B------:R-:W2:Y:S01]  /*13810*/  LDL.LU.64 R138, [R1+0x1010] ;  /* 0x00101000018a7983 */ /* 0x000ea20000300a00 */
[----:B---3--:R-:W-:-:S03]  /*13820*/  MOV R2, R119 ;  /* 0x0000007700027202 */ /* 0x008fc60000000f00 */
[----:B------:R1:W-:Y:S04]  /*13830*/  STL [R1+0xfbc], R118 ;  /* 0x000fbc7601007387 */ /* 0x0003e80000100800 */
[----:B------:R-:W3:Y:S04]  /*13840*/  LDL.LU.64 R116, [R1+0x1018] ;  /* 0x0010180001747983 */ /* 0x000ee80000300a00 */
[----:B------:R1:W-:Y:S04]  /*13850*/  STL [R1+0xfb8], R2 ;  /* 0x000fb80201007387 */ /* 0x0003e80000100800 */
[----:B-----5:R5:W-:Y:S04]  /*13860*/  STL [R1+0xfc4], R52 ;  /* 0x000fc43401007387 */ /* 0x020be80000100800 */
[----:B-1----:R-:W3:Y:S01]  /*13870*/  LDL.LU.64 R118, [R1+0x1020] ;  /* 0x0010200001767983 */ /* 0x002ee20000300a00 */
[----:B------:R-:W-:-:S03]  /*13880*/  IMAD.MOV.U32 R2, RZ, RZ, R53 ;  /* 0x000000ffff027224 */ /* 0x000fc600078e0035 */
[----:B-----5:R-:W5:Y:S04]  /*13890*/  LDL.LU.64 R52, [R1+0x1028] ;  /* 0x0010280001347983 */ /* 0x020f680000300a00 */
[----:B------:R1:W-:Y:S02]  /*138a0*/  STL [R1+0xfc0], R2 ;  /* 0x000fc00201007387 */ /* 0x0003e40000100800 */
[----:B-1----:R-:W-:Y:S02]  /*138b0*/  IMAD.MOV.U32 R2, RZ, RZ, R137 ;  /* 0x000000ffff027224 */ /* 0x002fe400078e0089 */
[----:B------:R-:W-:Y:S04]  /*138c0*/  STL [R1+0xfcc], R136 ;  /* 0x000fcc8801007387 */ /* 0x000fe80000100800 */
[----:B------:R1:W-:Y:S04]  /*138d0*/  STL [R1+0xfc8], R2 ;  /* 0x000fc80201007387 */ /* 0x0003e80000100800 */
[----:B------:R-:W-:Y:S01]  /*138e0*/  STL [R1+0xfd4], R140 ;  /* 0x000fd48c01007387 */ /* 0x000fe20000100800 */
[----:B-1----:R-:W-:-:S03]  /*138f0*/  MOV R2, R141 ;  /* 0x0000008d00027202 */ /* 0x002fc60000000f00 */
[----:B------:R-:W-:Y:S04]  /*13900*/  STL [R1+0xfdc], R142 ;  /* 0x000fdc8e01007387 */ /* 0x000fe80000100800 */
[----:B------:R1:W-:Y:S04]  /*13910*/  STL [R1+0xfd0], R2 ;  /* 0x000fd00201007387 */ /* 0x0003e80000100800 */
[----:B----4-:R-:W-:Y:S01]  /*13920*/  STL [R1+0xfe4], R160 ;  /* 0x000fe4a001007387 */ /* 0x010fe20000100800 */
[----:B-1----:R-:W-:-:S05]  /*13930*/  IMAD.MOV.U32 R2, RZ, RZ, R143 ;  /* 0x000000ffff027224 */ /* 0x002fca00078e008f */
[----:B------:R1:W-:Y:S04]  /*13940*/  STL [R1+0xfd8], R2 ;  /* 0x000fd80201007387 */ /* 0x0003e80000100800 */
[----:B------:R-:W4:Y:S01]  /*13950*/  LDL.LU.64 R140, [R1+0x1040] ;  /* 0x00104000018c7983 */ /* 0x000f220000300a00 */
[----:B-1----:R-:W-:-:S05]  /*13960*/  IMAD.MOV.U32 R2, RZ, RZ, R161 ;  /* 0x000000ffff027224 */ /* 0x002fca00078e00a1 */
[----:B------:R1:W-:Y:S04]  /*13970*/  STL [R1+0xfe0], R2 ;  /* 0x000fe00201007387 */ /* 0x0003e80000100800 */
[----:B------:R-:W-:Y:S04]  /*13980*/  STL [R1+0xfec], R20 ;  /* 0x000fec1401007387 */ /* 0x000fe80000100800 */
[----:B------:R-:W-:Y:S04]  /*13990*/  STL [R1+0xfe8], R21 ;  /* 0x000fe81501007387 */ /* 0x000fe80000100800 */
[----:B------:R-:W4:Y:S04]  /*139a0*/  LDL.LU.64 R142, [R1+0x1048] ;  /* 0x00104800018e7983 */ /* 0x000f280000300a00 */
[----:B------:R-:W-:Y:S04]  /*139b0*/  STL [R1+0xff4], R30 ;  /* 0x000ff41e01007387 */ /* 0x000fe80000100800 */
[----:B------:R-:W-:Y:S04]  /*139c0*/  STL [R1+0xff0], R31 ;  /* 0x000ff01f01007387 */ /* 0x000fe80000100800 */
[----:B--2---:R-:W-:Y:S01]  /*139d0*/  STL [R1+0xffc], R162 ;  /* 0x000ffca201007387 */ /* 0x004fe20000100800 */
[----:B-1----:R-:W-:-:S03]  /*139e0*/  MOV R2, R163 ;  /* 0x000000a300027202 */ /* 0x002fc60000000f00 */
[----:B------:R-:W2:Y:S04]  /*139f0*/  LDL.LU.64 R136, [R1+0x1050] ;  /* 0x0010500001887983 */ /* 0x000ea80000300a00 */
[----:B------:R-:W2:Y:S04]  /*13a00*/  LDL.LU.64 R160, [R1+0x1058] ;  /* 0x0010580001a07983 */ /* 0x000ea80000300a00 */
[----:B------:R1:W-:Y:S04]  /*13a10*/  STL [R1+0xff8], R2 ;  /* 0x000ff80201007387 */ /* 0x0003e80000100800 */
[----:B------:R1:W-:Y:S02]  /*13a20*/  STL [R1+0x1004], R172 ;  /* 0x001004ac01007387 */ /* 0x0003e40000100800 */
[----:B-1----:R-:W-:-:S02]  /*13a30*/  IMAD.MOV.U32 R2, RZ, RZ, R173 ;  /* 0x000000ffff027224 */ /* 0x002fc400078e00ad */
[----:B------:R-:W2:Y:S04]  /*13a40*/  LDL.LU.64 R162, [R1+0x1060] ;  /* 0x0010600001a27983 */ /* 0x000ea80000300a00 */
[----:B------:R-:W-:Y:S04]  /*13a50*/  STL [R1+0x100c], R138 ;  /* 0x00100c8a01007387 */ /* 0x000fe80000100800 */
[----:B------:R1:W-:Y:S04]  /*13a60*/  STL [R1+0x1000], R2 ;  /* 0x0010000201007387 */ /* 0x0003e80000100800 */
[----:B------:R-:W2:Y:S01]  /*13a70*/  LDL.LU.64 R172, [R1+0x1068] ;  /* 0x0010680001ac7983 */ /* 0x000ea20000300a00 */
[----:B-1----:R-:W-:-:S05]  /*13a80*/  IMAD.MOV.U32 R2, RZ, RZ, R139 ;  /* 0x000000ffff027224 */ /* 0x002fca00078e008b */
[----:B------:R1:W-:Y:S04]  /*13a90*/  STL [R1+0x1008], R2 ;  /* 0x0010080201007387 */ /* 0x0003e80000100800 */
[----:B---3--:R-:W-:Y:S01]  /*13aa0*/  STL [R1+0x1014], R116 ;  /* 0x0010147401007387 */ /* 0x008fe20000100800 */
[----:B-1----:R-:W-:-:S03]  /*13ab0*/  MOV R2, R117 ;  /* 0x0000007500027202 */ /* 0x002fc60000000f00 */
[----:B------:R-:W-:Y:S04]  /*13ac0*/  STL [R1+0x101c], R118 ;  /* 0x00101c7601007387 */ /* 0x000fe80000100800 */
[----:B------:R1:W-:Y:S04]  /*13ad0*/  STL [R1+0x1010], R2 ;  /* 0x0010100201007387 */ /* 0x0003e80000100800 */
[----:B-----5:R-:W-:Y:S01]  /*13ae0*/  STL [R1+0x1024], R52 ;  /* 0x0010243401007387 */ /* 0x020fe20000100800 */
[----:B-1----:R-:W-:-:S05]  /*13af0*/  IMAD.MOV.U32 R2, RZ, RZ, R119 ;  /* 0x000000ffff027224 */ /* 0x002fca00078e0077 */
[----:B------:R1:W-:Y:S04]  /*13b00*/  STL [R1+0x1018], R2 ;  /* 0x0010180201007387 */ /* 0x0003e80000100800 */
[----:B------:R-:W3:Y:S01]  /*13b10*/  LDL.LU.64 R138, [R1+0x1080] ;  /* 0x00108000018a7983 */ /* 0x000ee20000300a00 */
[----:B-1----:R-:W-:-:S03]  /*13b20*/  IMAD.MOV.U32 R2, RZ, RZ, R53 ;  /* 0x000000ffff027224 */ /* 0x002fc600078e0035 */
[----:B------:R-:W-:Y:S04]  /*13b30*/  STL [R1+0x102c], R54 ;  /* 0x00102c3601007387 */ /* 0x000fe80000100800 */
[----:B------:R1:W-:Y:S04]  /*13b40*/  STL [R1+0x1020], R2 ;  /* 0x0010200201007387 */ /* 0x0003e80000100800 */
[----:B------:R-:W5:Y:S01]  /*13b50*/  LDL.LU.64 R52, [R1+0x1088] ;  /* 0x0010880001347983 */ /* 0x000f620000300a00 */
[----:B-1----:R-:W-:-:S03]  /*13b60*/  MOV R2, R55 ;  /* 0x0000003700027202 */ /* 0x002fc60000000f00 */
[----:B------:R-:W-:Y:S04]  /*13b70*/  STL [R1+0x1034], R22 ;  /* 0x0010341601007387 */ /* 0x000fe80000100800 */
[----:B------:R1:W-:Y:S04]  /*13b80*/  STL [R1+0x1028], R2 ;  /* 0x0010280201007387 */ /* 0x0003e80000100800 */
[----:B------:R-:W5:Y:S04]  /*13b90*/  LDL.LU.64 R54, [R1+0x1090] ;  /* 0x0010900001367983 */ /* 0x000f680000300a00 */
[----:B------:R-:W-:Y:S04]  /*13ba0*/  STL [R1+0x1030], R23 ;  /* 0x0010301701007387 */ /* 0x000fe80000100800 */
[----:B------:R-:W5:Y:S04]  /*13bb0*/  LDL.LU.64 R116, [R1+0x1098] ;  /* 0x0010980001747983 */ /* 0x000f680000300a00 */
[----:B----4-:R4:W-:Y:S01]  /*13bc0*/  STL [R1+0x103c], R140 ;  /* 0x00103c8c01007387 */ /* 0x0109e20000100800 */
[----:B-1----:R-:W-:-:S03]  /*13bd0*/  IMAD.MOV.U32 R2, RZ, RZ, R141 ;  /* 0x000000ffff027224 */ /* 0x002fc600078e008d */
[----:B------:R-:W5:Y:S04]  /*13be0*/  LDL.LU.64 R118, [R1+0x10a0] ;  /* 0x0010a00001767983 */ /* 0x000f680000300a00 */
[----:B------:R1:W-:Y:S04]  /*13bf0*/  STL [R1+0x1038], R2 ;  /* 0x0010380201007387 */ /* 0x0003e80000100800 */
[----:B------:R1:W-:Y:S04]  /*13c00*/  STL [R1+0x1044], R142 ;  /* 0x0010448e01007387 */ /* 0x0003e80000100800 */
[----:B----4-:R-:W4:Y:S01]  /*13c10*/  LDL.LU.64 R140, [R1+0x10a8] ;  /* 0x0010a800018c7983 */ /* 0x010f220000300a00 */
[----:B-1----:R-:W-:-:S03]  /*13c20*/  IMAD.MOV.U32 R2, RZ, RZ, R143 ;  /* 0x000000ffff027224 */ /* 0x002fc600078e008f */
[----:B------:R-:W4:Y:S04]  /*13c30*/  LDL.LU.64 R142, [R1+0x10b0] ;  /* 0x0010b000018e7983 */ /* 0x000f280000300a00 */
[----:B------:R2:W-:Y:S02]  /*13c40*/  STL [R1+0x1040], R2 ;  /* 0x0010400201007387 */ /* 0x0005e40000100800 */
[----:B--2---:R-:W-:Y:S02]  /*13c50*/  MOV R2, R137 ;  /* 0x0000008900027202 */ /* 0x004fe40000000f00 */
[----:B------:R-:W-:Y:S04]  /*13c60*/  STL [R1+0x104c], R136 ;  /* 0x00104c8801007387 */ /* 0x000fe80000100800 */
[----:B------:R-:W-:Y:S04]  /*13c70*/  STL [R1+0x1054], R160 ;  /* 0x001054a001007387 */ /* 0x000fe80000100800 */
[----:B------:R1:W-:Y:S02]  /*13c80*/  STL [R1+0x1048], R2 ;  /* 0x0010480201007387 */ /* 0x0003e40000100800 */
[----:B-1----:R-:W-:-:S02]  /*13c90*/  IMAD.MOV.U32 R2, RZ, RZ, R161 ;  /* 0x000000ffff027224 */ /* 0x002fc400078e00a1 */
[----:B------:R-:W-:Y:S04]  /*13ca0*/  STL [R1+0x105c], R162 ;  /* 0x00105ca201007387 */ /* 0x000fe80000100800 */
[----:B------:R1:W-:Y:S04]  /*13cb0*/  STL [R1+0x1050], R2 ;  /* 0x0010500201007387 */ /* 0x0003e80000100800 */
[----:B------:R-:W2:Y:S01]  /*13cc0*/  LDL.LU.64 R160, [R1+0x10c0] ;  /* 0x0010c00001a07983 */ /* 0x000ea20000300a00 */
[----:B-1----:R-:W-:-:S05]  /*13cd0*/  IMAD.MOV.U32 R2, RZ, RZ, R163 ;  /* 0x000000ffff027224 */ /* 0x002fca00078e00a3 */
[----:B------:R1:W-:Y:S04]  /*13ce0*/  STL [R1+0x1058], R2 ;  /* 0x0010580201007387 */ /* 0x0003e80000100800 */
[----:B------:R-:W-:Y:S01]  /*13cf0*/  STL [R1+0x1064], R172 ;  /* 0x001064ac01007387 */ /* 0x000fe20000100800 */
[----:B-1----:R-:W-:-:S03]  /*13d00*/  MOV R2, R173 ;  /* 0x000000ad00027202 */ /* 0x002fc60000000f00 */
[----:B------:R-:W-:Y:S04]  /*13d10*/  STL [R1+0x106c], R174 ;  /* 0x00106cae01007387 */ /* 0x000fe80000100800 */
[----:B------:R1:W-:Y:S04]  /*13d20*/  STL [R1+0x1060], R2 ;  /* 0x0010600201007387 */ /* 0x0003e80000100800 */
[----:B------:R-:W2:Y:S01]  /*13d30*/  LDL.LU.64 R162, [R1+0x10c8] ;  /* 0x0010c80001a27983 */ /* 0x000ea20000300a00 */
[----:B-1----:R-:W-:-:S03]  /*13d40*/  IMAD.MOV.U32 R2, RZ, RZ, R175 ;  /* 0x000000ffff027224 */ /* 0x002fc600078e00af */
[----:B------:R-:W-:Y:S04]  /*13d50*/  STL [R1+0x1074], R222 ;  /* 0x001074de01007387 */ /* 0x000fe80000100800 */
[----:B------:R1:W-:Y:S04]  /*13d60*/  STL [R1+0x1068], R2 ;  /* 0x0010680201007387 */ /* 0x0003e80000100800 */
[----:B------:R-:W-:Y:S04]  /*13d70*/  STL [R1+0x1070], R223 ;  /* 0x001070df01007387 */ /* 0x000fe80000100800 */
[----:B------:R-:W2:Y:S04]  /*13d80*/  LDL.LU.64 R172, [R1+0x10d0] ;  /* 0x0010d00001ac7983 */ /* 0x000ea80000300a00 */
[----:B---3--:R-:W-:Y:S04]  /*13d90*/  STL [R1+0x107c], R138 ;  /* 0x00107c8a01007387 */ /* 0x008fe80000100800 */
[----:B------:R-:W3:Y:S01]  /*13da0*/  LDL.LU.64 R174, [R1+0x10d8] ;  /* 0x0010d80001ae7983 */ /* 0x000ee20000300a00 */
[----:B-1----:R-:W-:-:S03]  /*13db0*/  IMAD.MOV.U32 R2, RZ, RZ, R139 ;  /* 0x000000ffff027224 */ /* 0x002fc600078e008b */
[----:B-----5:R-:W-:Y:S04]  /*13dc0*/  STL [R1+0x1084], R52 ;  /* 0x0010843401007387 */ /* 0x020fe80000100800 */
[----:B------:R1:W-:Y:S02]  /*13dd0*/  STL [R1+0x1078], R2 ;  /* 0x0010780201007387 */ /* 0x0003e40000100800 */
[----:B-1----:R-:W-:Y:S02]  /*13de0*/  MOV R2, R53 ;  /* 0x0000003500027202 */ /* 0x002fe40000000f00 */
[----:B------:R-:W5:Y:S04]  /*13df0*/  LDL.LU.64 R52, [R1+0x10e0] ;  /* 0x0010e00001347983 */ /* 0x000f680000300a00 */
[----:B------:R1:W-:Y:S04]  /*13e00*/  STL [R1+0x1080], R2 ;  /* 0x0010800201007387 */ /* 0x0003e80000100800 */
[----:B------:R1:W-:Y:S02]  /*13e10*/  STL [R1+0x108c], R54 ;  /* 0x00108c3601007387 */ /* 0x0003e40000100800 */
[----:B-1----:R-:W-:-:S02]  /*13e20*/  IMAD.MOV.U32 R2, RZ, RZ, R55 ;  /* 0x000000ffff027224 */ /* 0x002fc400078e0037 */
[----:B------:R-:W-:Y:S04]  /*13e30*/  STL [R1+0x1094], R116 ;  /* 0x0010947401007387 */ /* 0x000fe80000100800 */
[----:B------:R1:W-:Y:S04]  /*13e40*/  STL [R1+0x1088], R2 ;  /* 0x0010880201007387 */ /* 0x0003e80000100800 */
[----:B------:R-:W5:Y:S01]  /*13e50*/  LDL.LU.64 R54, [R1+0x10e8] ;  /* 0x0010e80001367983 */ /* 0x000f620000300a00 */
[----:B-1----:R-:W-:-:S03]  /*13e60*/  IMAD.MOV.U32 R2, RZ, RZ, R117 ;  /* 0x000000ffff027224 */ /* 0x002fc600078e0075 */
[----:B------:R-:W-:Y:S04]  /*13e70*/  STL [R1+0x109c], R118 ;  /* 0x00109c7601007387 */ /* 0x000fe80000100800 */
[----:B------:R1:W-:Y:S02]  /*13e80*/  STL [R1+0x1090], R2 ;  /* 0x0010900201007387 */ /* 0x0003e40000100800 */
[----:B-1----:R-:W-:Y:S02]  /*13e90*/  MOV R2, R119 ;  /* 0x0000007700027202 */ /* 0x002fe40000000f00 */
[----:B----4-:R-:W-:Y:S04]  /*13ea0*/  STL [R1+0x10a4], R140 ;  /* 0x0010a48c01007387 */ /* 0x010fe80000100800 */
[----:B------:R1:W-:Y:S04]  /*13eb0*/  STL [R1+0x1098], R2 ;  /* 0x0010980201007387 */ /* 0x0003e80000100800 */
[----:B------:R-:W-:Y:S01]  /*13ec0*/  STL [R1+0x10ac], R142 ;  /* 0x0010ac8e01007387 */ /* 0x000fe20000100800 */
[----:B-1----:R-:W-:-:S05]  /*13ed0*/  IMAD.MOV.U32 R2, RZ, RZ, R141 ;  /* 0x000000ffff027224 */ /* 0x002fca00078e008d */
[----:B------:R1:W-:Y:S04]  /*13ee0*/  STL [R1+0x10a0], R2 ;  /* 0x0010a00201007387 */ /* 0x0003e80000100800 */
[----:B------:R-:W4:Y:S01]  /*13ef0*/  LDL.LU.64 R134, [R1+0x1100] ;  /* 0x0011000001867983 */ /* 0x000f220000300a00 */
[----:B-1----:R-:W-:-:S05]  /*13f00*/  IMAD.MOV.U32 R2, RZ, RZ, R143 ;  /* 0x000000ffff027224 */ /* 0x002fca00078e008f */
[----:B------:R1:W-:Y:S04]  /*13f10*/  STL [R1+0x10a8], R2 ;  /* 0x0010a80201007387 */ /* 0x0003e80000100800 */
[----:B------:R-:W-:Y:S04]  /*13f20*/  STL [R1+0x10b4], R26 ;  /* 0x0010b41a01007387 */ /* 0x000fe80000100800 */
[----:B------:R-:W4:Y:S04]  /*13f30*/  LDL.LU.64 R136, [R1+0x1108] ;  /* 0x0011080001887983 */ /* 0x000f280000300a00 */
[----:B------:R-:W-:Y:S04]  /*13f40*/  STL [R1+0x10b0], R27 ;  /* 0x0010b01b01007387 */ /* 0x000fe80000100800 */
[----:B------:R-:W4:Y:S04]  /*13f50*/  LDL.LU.64 R138, [R1+0x1110] ;  /* 0x00111000018a7983 */ /* 0x000f280000300a00 */
[----:B--2---:R-:W-:Y:S04]  /*13f60*/  STL [R1+0x10bc], R160 ;  /* 0x0010bca001007387 */ /* 0x004fe80000100800 */
[----:B------:R-:W2:Y:S01]  /*13f70*/  LDL.LU.64 R116, [R1+0x1118] ;  /* 0x0011180001747983 */ /* 0x000ea20000300a00 */
[----:B-1----:R-:W-:-:S03]  /*13f80*/  MOV R2, R161 ;  /* 0x000000a100027202 */ /* 0x002fc60000000f00 */
[----:B------:R-:W2:Y:S04]  /*13f90*/  LDL.LU.64 R118, [R1+0x1120] ;  /* 0x0011200001767983 */ /* 0x000ea80000300a00 */
[----:B------:R1:W-:Y:S04]  /*13fa0*/  STL [R1+0x10b8], R2 ;  /* 0x0010b80201007387 */ /* 0x0003e80000100800 */
[----:B------:R-:W-:Y:S01]  /*13fb0*/  STL [R1+0x10c4], R162 ;  /* 0x0010c4a201007387 */ /* 0x000fe20000100800 */
[----:B-1----:R-:W-:-:S03]  /*13fc0*/  IMAD.MOV.U32 R2, RZ, RZ, R163 ;  /* 0x000000ffff027224 */ /* 0x002fc600078e00a3 */
[----:B------:R-:W2:Y:S04]  /*13fd0*/  LDL.LU.64 R140, [R1+0x1128] ;  /* 0x00112800018c7983 */ /* 0x000ea80000300a00 */
[----:B------:R-:W2:Y:S04]  /*13fe0*/  LDL.LU.64 R142, [R1+0x1130] ;  /* 0x00113000018e7983 */ /* 0x000ea80000300a00 */
[----:B------:R1:W-:Y:S04]  /*13ff0*/  STL [R1+0x10c0], R2 ;  /* 0x0010c00201007387 */ /* 0x0003e80000100800 */
[----:B------:R-:W-:Y:S01]  /*14000*/  STL [R1+0x10cc], R172 ;  /* 0x0010ccac01007387 */ /* 0x000fe20000100800 */
[----:B-1----:R-:W-:-:S03]  /*14010*/  IMAD.MOV.U32 R2, RZ, RZ, R173 ;  /* 0x000000ffff027224 */ /* 0x002fc600078e00ad */
[----:B---3--:R-:W-:Y:S04]  /*14020*/  STL [R1+0x10d4], R174 ;  /* 0x0010d4ae01007387 */ /* 0x008fe80000100800 */
[----:B------:R1:W-:Y:S04]  /*14030*/  STL [R1+0x10c8], R2 ;  /* 0x0010c80201007387 */ /* 0x0003e80000100800 */
[----:B------:R-:W3:Y:S04]  /*14040*/  LDL.LU.64 R160, [R1+0x1140] ;  /* 0x0011400001a07983 */ /* 0x000ee80000300a00 */
[----:B------:R-:W3:Y:S01]  /*14050*/  LDL.LU.64 R162, [R1+0x1148] ;  /* 0x0011480001a27983 */ /* 0x000ee20000300a00 */
[----:B-1----:R-:W-:-:S05]  /*14060*/  MOV R2, R175 ;  /* 0x000000af00027202 */ /* 0x002fca0000000f00 */
[----:B------:R1:W-:Y:S04]  /*14070*/  STL [R1+0x10d0], R2 ;  /* 0x0010d00201007387 */ /* 0x0003e80000100800 */
[----:B-----5:R5:W-:Y:S04]  /*14080*/  STL [R1+0x10dc], R52 ;  /* 0x0010dc3401007387 */ /* 0x020be80000100800 */
[----:B------:R-:W3:Y:S01]  /*14090*/  LDL.LU.64 R172, [R1+0x1150] ;  /* 0x0011500001ac7983 */ /* 0x000ee20000300a00 */
[----:B-1----:R-:W-:-:S03]  /*140a0*/  IMAD.MOV.U32 R2, RZ, RZ, R53 ;  /* 0x000000ffff027224 */ /* 0x002fc600078e0035 */
[----:B------:R-:W3:Y:S04]  /*140b0*/  LDL.LU.64 R174, [R1+0x1158] ;  /* 0x0011580001ae7983 */ /* 0x000ee80000300a00 */
[----:B------:R1:W-:Y:S04]  /*140c0*/  STL [R1+0x10d8], R2 ;  /* 0x0010d80201007387 */ /* 0x0003e80000100800 */
[----:B------:R1:W-:Y:S04]  /*140d0*/  STL [R1+0x10e4], R54 ;  /* 0x0010e43601007387 */ /* 0x0003e80000100800 */
[----:B-----5:R-:W5:Y:S01]  /*140e0*/  LDL.LU.64 R52, [R1+0x1160] ;  /* 0x0011600001347983 */ /* 0x020f620000300a00 */
[----:B-1----:R-:W-:-:S03]  /*140f0*/  IMAD.MOV.U32 R2, RZ, RZ, R55 ;  /* 0x000000ffff027224 */ /* 0x002fc600078e0037 */
[----:B------:R-:W5:Y:S04]  /*14100*/  LDL.LU.64 R54, [R1+0x1168] ;  /* 0x0011680001367983 */ /* 0x000f680000300a00 */
[----:B------:R4:W-:Y:S04]  /*14110*/  STL [R1+0x10e0], R2 ;  /* 0x0010e00201007387 */ /* 0x0009e80000100800 */
[----:B------:R-:W-:Y:S04]  /*14120*/  STL [R1+0x10ec], R18 ;  /* 0x0010ec1201007387 */ /* 0x000fe80000100800 */
[----:B------:R-:W-:Y:S04]  /*14130*/  STL [R1+0x10e8], R19 ;  /* 0x0010e81301007387 */ /* 0x000fe80000100800 */
[----:B------:R-:W-:Y:S04]  /*14140*/  STL [R1+0x10f4], R10 ;  /* 0x0010f40a01007387 */ /* 0x000fe80000100800 */
[----:B------:R-:W-:Y:S01]  /*14150*/  STL [R1+0x10f0], R11 ;  /* 0x0010f00b01007387 */ /* 0x000fe20000100800 */
[----:B----4-:R-:W-:-:S03]  /*14160*/  MOV R2, R135 ;  /* 0x0000008700027202 */ /* 0x010fc60000000f00 */
[----:B------:R-:W-:Y:S04]  /*14170*/  STL [R1+0x10fc], R134 ;  /* 0x0010fc8601007387 */ /* 0x000fe80000100800 */
[----:B------:R-:W-:Y:S04]  /*14180*/  STL [R1+0x1104], R136 ;  /* 0x0011048801007387 */ /* 0x000fe80000100800 */
[----:B------:R1:W-:Y:S04]  /*14190*/  STL [R1+0x10f8], R2 ;  /* 0x0010f80201007387 */ /* 0x0003e80000100800 */
[----:B------:R-:W-:Y:S01]  /*141a0*/  STL [R1+0x110c], R138 ;  /* 0x00110c8a01007387 */ /* 0x000fe20000100800 */
[----:B-1----:R-:W-:-:S05]  /*141b0*/  IMAD.MOV.U32 R2, RZ, RZ, R137 ;  /* 0x000000ffff027224 */ /* 0x002fca00078e0089 */
[----:B------:R1:W-:Y:S02]  /*141c0*/  STL [R1+0x1100], R2 ;  /* 0x0011000201007387 */ /* 0x0003e40000100800 */
[----:B-1----:R-:W-:Y:S02]  /*141d0*/  IMAD.MOV.U32 R2, RZ, RZ, R139 ;  /* 0x000000ffff027224 */ /* 0x002fe400078e008b */
[----:B--2---:R-:W-:Y:S04]  /*141e0*/  STL [R1+0x1114], R116 ;  /* 0x0011147401007387 */ /* 0x004fe80000100800 */
[----:B------:R1:W-:Y:S04]  /*141f0*/  STL [R1+0x1108], R2 ;  /* 0x0011080201007387 */ /* 0x0003e80000100800 */
[----:B------:R-:W-:Y:S01]  /*14200*/  STL [R1+0x111c], R118 ;  /* 0x00111c7601007387 */ /* 0x000fe20000100800 */
[----:B-1----:R-:W-:-:S05]  /*14210*/  MOV R2, R117 ;  /* 0x0000007500027202 */ /* 0x002fca0000000f00 */
[----:B------:R1:W-:Y:S02]  /*14220*/  STL [R1+0x1110], R2 ;  /* 0x0011100201007387 */ /* 0x0003e40000100800 */
[----:B-1----:R-:W-:Y:S02]  /*14230*/  IMAD.MOV.U32 R2, RZ, RZ, R119 ;  /* 0x000000ffff027224 */ /* 0x002fe400078e0077 */
        /* <DEDUP_REMOVED lines=8> */
[----:B------:R-:W-:Y:S01]  /*142c0*/  STL [R1+0x1130], R39 ;  /* 0x0011302701007387 */ /* 0x000fe20000100800 */
[----:B---3--:R-:W-:-:S03]  /*142d0*/  IMAD.MOV.U32 R2, RZ, RZ, R161 ;  /* 0x000000ffff027224 */ /* 0x008fc600078e00a1 */
        /* <DEDUP_REMOVED lines=9> */
[----:B-----5:R-:W-:Y:S01]  /*14370*/  STL [R1+0x115c], R52 ;  /* 0x00115c3401007387 */ /* 0x020fe20000100800 */
[----:B-1----:R-:W-:-:S05]  /*14380*/  IMAD.MOV.U32 R2, RZ, RZ, R175 ;  /* 0x000000ffff027224 */ /* 0x002fca00078e00af */
[----:B------:R1:W-:Y:S04]  /*14390*/  STL [R1+0x1150], R2 ;  /* 0x0011500201007387 */ /* 0x0003e80000100800 */
[----:B------:R-:W-:Y:S01]  /*143a0*/  STL [R1+0x1164], R54 ;  /* 0x0011643601007387 */ /* 0x000fe20000100800 */
[----:B-1----:R-:W-:-:S05]  /*143b0*/  IMAD.MOV.U32 R2, RZ, RZ, R53 ;  /* 0x000000ffff027224 */ /* 0x002fca00078e0035 */
[----:B------:R1:W-:Y:S02]  /*143c0*/  STL [R1+0x1158], R2 ;  /* 0x0011580201007387 */ /* 0x0003e40000100800 */
[----:B-1----:R-:W-:-:S05]  /*143d0*/  MOV R2, R55 ;  /* 0x0000003700027202 */ /* 0x002fca0000000f00 */
[----:B------:R1:W-:Y:S04]  /*143e0*/  STL [R1+0x1160], R2 ;  /* 0x0011600201007387 */ /* 0x0003e80000100800 */
[----:B------:R2:W-:Y:S04]  /*143f0*/  STL [R1+0x116c], R216 ;  /* 0x00116cd801007387 */ /* 0x0005e80000100800 */
[----:B------:R2:W-:Y:S04]  /*14400*/  STL [R1+0x1168], R217 ;  /* 0x001168d901007387 */ /* 0x0005e80000100800 */
[----:B------:R2:W-:Y:S04]  /*14410*/  STL [R1+0x1174], R224 ;  /* 0x001174e001007387 */ /* 0x0005e80000100800 */
[----:B------:R2:W-:Y:S04]  /*14420*/  STL [R1+0x1170], R225 ;  /* 0x001170e101007387 */ /* 0x0005e80000100800 */
        /* <DEDUP_REMOVED lines=271> */
[----:B------:R-:W-:-:S03]  /*15520*/  SHF.R.S32.HI R6, RZ, 0x1f, R252 ;  /* 0x0000001fff067819 */ /* 0x000fc600000114fc */
[----:B------:R2:W-:Y:S04]  /*15530*/  STL [R1+0x658], RZ ;  /* 0x000658ff01007387 */ /* 0x0005e80000100800 */
[----:B------:R2:W-:Y:S04]  /*15540*/  STL [R1+0x65c], RZ ;  /* 0x00065cff01007387 */ /* 0x0005e80000100800 */
[----:B------:R2:W-:Y:S04]  /*15550*/  STL [R1+0x640], RZ ;  /* 0x000640ff01007387 */ /* 0x0005e80000100800 */
[----:B------:R2:W-:Y:S01]  /*15560*/  STL [R1+0x644], RZ ;  /* 0x000644ff01007387 */ /* 0x0005e20000100800 */
[----:B------:R-:W-:-:S03]  /*15570*/  LEA.HI R6, R6, R252, RZ, 0x5 ;  /* 0x000000fc06067211 */ /* 0x000fc600078f28ff */
        /* <DEDUP_REMOVED lines=43> */
[----:B------:R-:W3:Y:S03]  /*15830*/  S2R R55, SR_TID.X ;  /* 0x0000000000377919 */ /* 0x000ee60000002100 */
        /* <DEDUP_REMOVED lines=29> */
[C---:B---3--:R-:W-:Y:S01]  /*15a10*/  LOP3.LUT R5, R55.reuse, 0x7, RZ, 0xc0, !PT ;  /* 0x0000000737057812 */ /* 0x048fe200078ec0ff */
[C---:B------:R-:W-:Y:S01]  /*15a20*/  IMAD.SHL.U32 R7, R55.reuse, 0x2, RZ ;  /* 0x0000000237077824 */ /* 0x040fe200078e00ff */
[----:B------:R-:W-:-:S02]  /*15a30*/  LOP3.LUT R3, R55, 0x3, RZ, 0xc0, !PT ;  /* 0x0000000337037812 */ /* 0x000fc400078ec0ff */
[----:B-1----:R-:W-:Y:S01]  /*15a40*/  LOP3.LUT R2, R55, 0x1c, RZ, 0xc0, !PT ;  /* 0x0000001c37027812 */ /* 0x002fe200078ec0ff */
[----:B------:R-:W-:-:S04]  /*15a50*/  IMAD R5, R5, 0x90, RZ ;  /* 0x0000009005057824 */ /* 0x000fc800078e02ff */
[----:B------:R-:W-:Y:S01]  /*15a60*/  IMAD R2, R3, 0x220, R2 ;  /* 0x0000022003027824 */ /* 0x000fe200078e0202 */
[----:B------:R-:W-:Y:S02]  /*15a70*/  LOP3.LUT R252, R5, 0x30, R7, 0x78, !PT ;  /* 0x0000003005fc7812 */ /* 0x000fe400078e7807 */
[----:B------:R-:W-:Y:S02]  /*15a80*/  SHF.R.S32.HI R3, RZ, 0x1f, R4 ;  /* 0x0000001fff037819 */ /* 0x000fe40000011404 */
[----:B------:R-:W-:Y:S02]  /*15a90*/  SHF.R.S32.HI R5, RZ, 0x1f, R0 ;  /* 0x0000001fff057819 */ /* 0x000fe40000011400 */
[----:B------:R-:W-:Y:S02]  /*15aa0*/  CS2R R248, SRZ ;  /* 0x0000000000f87805 */ /* 0x000fe4000001ff00 */
[C---:B------:R-:W-:Y:S01]  /*15ab0*/  SHF.L.U64.HI R3, R4.reuse, 0x2, R3 ;  /* 0x0000000204037819 */ /* 0x040fe20000010203 */
[----:B------:R-:W-:Y:S01]  /*15ac0*/  IMAD.SHL.U32 R4, R4, 0x4, RZ ;  /* 0x0000000404047824 */ /* 0x000fe200078e00ff */
[----:B------:R-:W-:-:S02]  /*15ad0*/  SHF.L.U64.HI R5, R0, 0x2, R5 ;  /* 0x0000000200057819 */ /* 0x000fc40000010205 */
[----:B------:R-:W-:Y:S02]  /*15ae0*/  CS2R R250, SRZ ;  /* 0x0000000000fa7805 */ /* 0x000fe4000001ff00 */
[----:B------:R-:W-:Y:S02]  /*15af0*/  SHF.L.U32 R0, R0, 0x2, RZ ;  /* 0x0000000200007819 */ /* 0x000fe400000006ff */
        /* <DEDUP_REMOVED lines=81> */
[----:B------:R-:W-:Y:S01]  /*16010*/  CS2R R54, SRZ ;  /* 0x0000000000367805 */ /* 0x000fe2000001ff00 */
[----:B------:R-:W-:Y:S01]  /*16020*/  UMOV UR5, 0x1 ;  /* 0x0000000100057882 */ /* 0x000fe20000000000 */
[----:B--2---:R-:W-:-:S05]  /*16030*/  UMOV UR6, 0xffffffff ;  /* 0xffffffff00067882 */ /* 0x004fca0000000000 */
.L_x_1:
[----:B------:R-:W-:-:S04]  /*16040*/  DEPBAR.LE SB0, 0x2 ;  /* 0x000080800000791a */ /* 0x000fc80000000000 */
[----:B------:R-:W-:Y:S01]  /*16050*/  UIADD3 UR6, UR6, 0x1, URZ ;  /* 0x0000000106067890 */ /* 0x000fe2000fffe03f */
[----:B--2---:R-:W2:Y:S03]  /*16060*/  LDL.LU.64 R224, [R1+0x3e0] ;  /* 0x0003e00001e07983 */ /* 0x004ea60000300a00 */
[----:B------:R-:W-:Y:S01]  /*16070*/  UISETP.GT.AND UP0, UPT, UR6, 0x1, UPT ;  /* 0x000000010600788c */ /* 0x000fe2000bf04270 */
[----:B------:R-:W2:Y:S03]  /*16080*/  LDL.LU.64 R226, [R1+0x3e8] ;  /* 0x0003e80001e27983 */ /* 0x000ea60000300a00 */
[----:B------:R-:W-:Y:S01]  /*16090*/  USEL UR6, UR6, URZ, !UP0 ;  /* 0x0000003f06067287 */ /* 0x000fe2000c000000 */
[----:B------:R-:W-:Y:S03]  /*160a0*/  STL.64 [R1+0x1868], R122 ;  /* 0x0018687a01007387 */ /* 0x000fe60000100a00 */
[----:B------:R-:W-:Y:S01]  /*160b0*/  ULEA UR7, UR6, UR4, 0xe ;  /* 0x0000000406077291 */ /* 0x000fe2000f8e703f */
[----:B------:R-:W-:Y:S06]  /*160c0*/  BAR.SYNC.DEFER_BLOCKING 0x0 ;  /* 0x0000000000007b1d */ /* 0x000fec0000010000 */
[----:B------:R1:W-:Y:S04]  /*160d0*/  STL.64 [R1+0x1860], R120 ;  /* 0x0018607801007387 */ /* 0x0003e80000100a00 */
[----:B-1----:R-:W3:Y:S04]  /*160e0*/  LDL.LU.64 R120, [R1+0x3f0] ;  /* 0x0003f00001787983 */ /* 0x002ee80000300a00 */
[----:B-----5:R-:W1:Y:S04]  /*160f0*/  LDSM.16.M88.4 R212, [R252+UR7+0x8000] ;  /* 0x00800007fcd4783b */ /* 0x020e680008000200 */
[----:B------:R-:W4:Y:S04]  /*16100*/  LDSM.16.M88.4 R208, [R252+UR7+0x8400] ;  /* 0x00840007fcd0783b */ /* 0x000f280008000200 */
[----:B------:R-:W4:Y:S04]  /*16110*/  LDSM.16.M88.4 R204, [R252+UR7+0x8800] ;  /* 0x00880007fccc783b */ /* 0x000f280008000200 */
[----:B------:R-:W4:Y:S04]  /*16120*/  LDSM.16.M88.4 R12, [R252+UR7+0x8c00] ;  /* 0x008c0007fc0c783b */ /* 0x000f280008000200 */
[----:B------:R-:W4:Y:S04]  /*16130*/  LDSM.16.M88.4 R20, [R252+UR7+0x9000] ;  /* 0x00900007fc14783b */ /* 0x000f280008000200 */
[----:B------:R-:W4:Y:S04]  /*16140*/  LDSM.16.M88.4 R16, [R252+UR7+0x9400] ;  /* 0x00940007fc10783b */ /* 0x000f280008000200 */
[----:B------:R-:W3:Y:S04]  /*16150*/  LDL.LU.64 R122, [R1+0x3f8] ;  /* 0x0003f800017a7983 */ /* 0x000ee80000300a00 */
[----:B------:R-:W4:Y:S04]  /*16160*/  LDSM.16.M88.4 R8, [R252+UR7+0x9800] ;  /* 0x00980007fc08783b */ /* 0x000f280008000200 */
[----:B------:R-:W-:Y:S04]  /*16170*/  STL.64 [R1+0x1858], R126 ;  /* 0x0018587e01007387 */ /* 0x000fe80000100a00 */
[----:B------:R1:W-:Y:S04]  /*16180*/  STL.64 [R1+0x1850], R124 ;  /* 0x0018507c01007387 */ /* 0x0003e80000100a00 */
[----:B------:R-:W4:Y:S04]  /*16190*/  LDSM.16.M88.4 R200, [R252+UR7+0x9c00] ;  /* 0x009c0007fcc8783b */ /* 0x000f280008000200 */
[----:B------:R-:W4:Y:S04]  /*161a0*/  LDSM.16.M88.4 R196, [R252+UR7+0xa000] ;  /* 0x00a00007fcc4783b */ /* 0x000f280008000200 */
[----:B-1----:R-:W2:Y:S04]  /*161b0*/  LDL.LU.64 R124, [R1+0x420] ;  /* 0x00042000017c7983 */ /* 0x002ea80000300a00 */
[----:B------:R-:W2:Y:S01]  /*161c0*/  LDL.LU.64 R126, [R1+0x428] ;  /* 0x00042800017e7983 */ /* 0x000ea20000300a00 */
[----:B------:R-:W-:-:S02]  /*161d0*/  LOP3.LUT R6, R2, 0x20, RZ, 0x3c, !PT ;  /* 0x0000002002067812 */ /* 0x000fc400078e3cff */
[C---:B------:R-:W-:Y:S01]  /*161e0*/  LOP3.LUT R7, R2.reuse, 0x40, RZ, 0x3c, !PT ;  /* 0x0000004002077812 */ /* 0x040fe200078e3cff */
[----:B------:R-:W1:Y:S04]  /*161f0*/  LDSM.16.M88.4 R48, [R252+UR7+0xa400] ;  /* 0x00a40007fc30783b */ /* 0x000e680008000200 */
[----:B------:R-:W-:Y:S04]  /*16200*/  STL.64 [R1+0x1848], R130 ;  /* 0x0018488201007387 */ /* 0x000fe80000100a00 */
[----:B------:R-:W1:Y:S04]  /*16210*/  LDSM.16.M88.4 R44, [R252+UR7+0xa800] ;  /* 0x00a80007fc2c783b */ /* 0x000e680008000200 */
[----:B------:R-:W-:Y:S04]  /*16220*/  STL.64 [R1+0x1840], R128 ;  /* 0x0018408001007387 */ /* 0x000fe80000100a00 */
        /* <DEDUP_REMOVED lines=16> */
[----:B------:R-:W-:Y:S04]  /*16330*/  STL.64 [R1+0x17e0], R172 ;  /* 0x0017e0ac01007387 */ /* 0x000fe80000100a00 */
[----:B------:R-:W-:Y:S04]  /*16340*/  STL.64 [R1+0x17d8], R54 ;  /* 0x0017d83601007387 */ /* 0x000fe80000100a00 */
[----:B------:R-:W-:Y:S04]  /*16350*/  STL.64 [R1+0x17d0], R52 ;  /* 0x0017d03401007387 */ /* 0x000fe80000100a00 */
[----:B------:R-:W-:Y:S04]  /*16360*/  STL [R1+0x11e0], R4 ;  /* 0x0011e00401007387 */ /* 0x000fe80000100800 */
[----:B------:R4:W-:Y:S04]  /*16370*/  STL [R1+0x11cc], R3 ;  /* 0x0011cc0301007387 */ /* 0x0009e80000100800 */
[----:B------:R-:W-:Y:S04]  /*16380*/  STL [R1+0x11c8], R0 ;  /* 0x0011c80001007387 */ /* 0x000fe80000100800 */
[----:B------:R-:W-:Y:S01]  /*16390*/  STL [R1+0x11b0], R5 ;  /* 0x0011b00501007387 */ /* 0x000fe20000100800 */
[----:B----4-:R-:W-:-:S03]  /*163a0*/  LOP3.LUT R3, R2, 0x60, RZ, 0x3c, !PT ;  /* 0x0000006002037812 */ /* 0x010fc600078e3cff */
        /* <DEDUP_REMOVED lines=18> */
[----:B-1----:R-:W-:Y:S04]  /*164d0*/  STL [R1+0x172c], R50 ;  /* 0x00172c3201007387 */ /* 0x002fe80000100800 */
        /* <DEDUP_REMOVED lines=14> */
[----:B------:R-:W4:Y:S04]  /*165c0*/  LDL.LU.64 R52, [R1+0x3d0] ;  /* 0x0003d00001347983 */ /* 0x000f280000300a00 */
[----:B------:R-:W4:Y:S04]  /*165d0*/  LDL.LU.64 R54, [R1+0x3d8] ;  /* 0x0003d80001367983 */ /* 0x000f280000300a00 */
[----:B------:R-:W-:Y:S04]  /*165e0*/  LDS R220, [R2+UR7] ;  /* 0x0000000702dc7984 */ /* 0x000fe80008000800 */
[----:B------:R-:W-:Y:S04]  /*165f0*/  LDS R222, [R2+UR7+0x800] ;  /* 0x0008000702de7984 */ /* 0x000fe80008000800 */
[----:B------:R-:W-:Y:S04]  /*16600*/  LDS R221, [R6+UR7] ;  /* 0x0000000706dd7984 */ /* 0x000fe80008000800 */
[----:B------:R-:W2:Y:S04]  /*16610*/  LDS R223, [R6+UR7+0x800] ;  /* 0x0008000706df7984 */ /* 0x000ea80008000800 */
[----:B------:R-:W-:Y:S04]  /*16620*/  LDS R216, [R7+UR7] ;  /* 0x0000000707d87984 */ /* 0x000fe80008000800 */
[----:B------:R-:W-:Y:S04]  /*16630*/  LDS R218, [R7+UR7+0x800] ;  /* 0x0008000707da7984 */ /* 0x000fe80008000800 */
[----:B------:R-:W-:Y:S04]  /*16640*/  LDS R217, [R3+UR7] ;  /* 0x0000000703d97984 */ /* 0x000fe80008000800 */
[----:B------:R-:W1:Y:S01]  /*16650*/  LDS R219, [R3+UR7+0x800] ;  /* 0x0008000703db7984 */ /* 0x000e620008000800 */
[----:B--2---:R-:W-:-:S15]  /*16660*/  HMMA.1688.F32.TF32 R116, R220, R212, R124 ;  /* 0x000000d4dc74723c */ /* 0x004fde000008107c */
[----:B------:R-:W-:-:S08]  /*16670*/  NOP ;  /* 0x0000000000007918 */ /* 0x000fd00000000000 */
[----:B------:R-:W-:Y:S04]  /*16680*/  STL.64 [R1+0x7d0], R116 ;  /* 0x0007d07401007387 */ /* 0x000fe80000100a00 */
[----:B------:R3:W-:Y:S02]  /*16690*/  STL.64 [R1+0x7d8], R118 ;  /* 0x0007d87601007387 */ /* 0x0007e40000100a00 */
[----:B---3--:R-:W-:Y:S02]  /*166a0*/  HMMA.1688.F32.TF32 R116, R220, R208, R120 ;  /* 0x000000d0dc74723c */ /* 0x008fe40000081078 */
[----:B------:R-:W2:Y:S04]  /*166b0*/  LDL.LU.64 R120, [R1+0x3c0] ;  /* 0x0003c00001787983 */ /* 0x000ea80000300a00 */
[----:B------:R-:W2:-:S15]  /*166c0*/  LDL.LU.64 R122, [R1+0x3c8] ;  /* 0x0003c800017a7983 */ /* 0x000e9e0000300a00 */
[----:B------:R-:W-:-:S03]  /*166d0*/  NOP ;  /* 0x0000000000007918 */ /* 0x000fc60000000000 */
[----:B------:R-:W-:Y:S01]  /*166e0*/  IMAD.MOV.U32 R34, RZ, RZ, R116 ;  /* 0x000000ffff227224 */ /* 0x000fe200078e0074 */
[----:B------:R-:W-:Y:S01]  /*166f0*/  MOV R38, R118 ;  /* 0x0000007600267202 */ /* 0x000fe20000000f00 */
[----:B------:R-:W-:Y:S02]  /*16700*/  IMAD.MOV.U32 R35, RZ, RZ, R117 ;  /* 0x000000ffff237224 */ /* 0x000fe400078e0075 */
[----:B------:R-:W-:Y:S02]  /*16710*/  IMAD.MOV.U32 R39, RZ, RZ, R119 ;  /* 0x000000ffff277224 */ /* 0x000fe400078e0077 */
[----:B------:R-:W-:Y:S03]  /*16720*/  HMMA.1688.F32.TF32 R116, R220, R204, R224 ;  /* 0x000000ccdc74723c */ /* 0x000fe600000810e0 */
[----:B------:R3:W-:Y:S04]  /*16730*/  STL [R1+0x176c], R39 ;  /* 0x00176c2701007387 */ /* 0x0007e80000100800 */
[----:B------:R1:W-:Y:S04]  /*16740*/  STL [R1+0x1768], R38 ;  /* 0x0017682601007387 */ /* 0x0003e80000100800 */
[----:B------:R-:W-:Y:S04]  /*16750*/  STL [R1+0x1764], R35 ;  /* 0x0017642301007387 */ /* 0x000fe80000100800 */
[----:B------:R1:W-:Y:S09]  /*16760*/  STL [R1+0x1760], R34 ;  /* 0x0017602201007387 */ /* 0x0003f20000100800 */
[----:B------:R-:W-:Y:S01]  /*16770*/  IMAD.MOV.U32 R26, RZ, RZ, R116 ;  /* 0x000000ffff1a7224 */ /* 0x000fe200078e0074 */
[----:B------:R-:W-:Y:S01]  /*16780*/  MOV R27, R117 ;  /* 0x00000075001b7202 */ /* 0x000fe20000000f00 */
[----:B------:R-:W-:Y:S01]  /*16790*/  IMAD.MOV.U32 R31, RZ, RZ, R119 ;  /* 0x000000ffff1f7224 */ /* 0x000fe200078e0077 */
[----:B------:R-:W3:Y:S01]  /*167a0*/  LDL.LU.64 R116, [R1+0x3a0] ;  /* 0x0003a00001747983 */ /* 0x000ee20000300a00 */
[----:B------:R-:W-:-:S03]  /*167b0*/  IMAD.MOV.U32 R30, RZ, RZ, R118 ;  /* 0x000000ffff1e7224 */ /* 0x000fc600078e0076 */
[----:B------:R-:W3:Y:S04]  /*167c0*/  LDL.LU.64 R118, [R1+0x3a8] ;  /* 0x0003a80001767983 */ /* 0x000ee80000300a00 */
[----:B------:R1:W-:Y:S04]  /*167d0*/  STL [R1+0x177c], R31 ;  /* 0x00177c1f01007387 */ /* 0x0003e80000100800 */
[----:B------:R1:W-:Y:S04]  /*167e0*/  STL [R1+0x1778], R30 ;  /* 0x0017781e01007387 */ /* 0x0003e80000100800 */
[----:B------:R1:W-:Y:S04]  /*167f0*/  STL [R1+0x1774], R27 ;  /* 0x0017741b01007387 */ /* 0x0003e80000100800 */
[----:B------:R1:W-:Y:S01]  /*16800*/  STL [R1+0x1770], R26 ;  /* 0x0017701a01007387 */ /* 0x0003e20000100800 */
[----:B----4-:R-:W-:-:S15]  /*16810*/  HMMA.1688.F32.TF32 R52, R220, R12, R52 ;  /* 0x0000000cdc34723c */ /* 0x010fde0000081034 */
[----:B------:R-:W-:-:S09]  /*16820*/  NOP ;  /* 0x0000000000007918 */ /* 0x000fd20000000000 */
[----:B------:R-:W-:Y:S01]  /*16830*/  MOV R42, R52 ;  /* 0x00000034002a7202 */ /* 0x000fe20000000f00 */
[----:B------:R-:W-:Y:S01]  /*16840*/  IMAD.MOV.U32 R43, RZ, RZ, R53 ;  /* 0x000000ffff2b7224 */ /* 0x000fe200078e0035 */
[----:B------:R-:W-:Y:S01]  /*16850*/  MOV R47, R55 ;  /* 0x00000037002f7202 */ /* 0x000fe20000000f00 */
[----:B------:R-:W-:Y:S01]  /*16860*/  IMAD.MOV.U32 R46, RZ, RZ, R54 ;  /* 0x000000ffff2e7224 */ /* 0x000fe200078e0036 */
[----:B------:R-:W4:Y:S04]  /*16870*/  LDL.LU.64 R52, [R1+0x380] ;  /* 0x0003800001347983 */ /* 0x000f280000300a00 */
[----:B------:R-:W4:Y:S04]  /*16880*/  LDL.LU.64 R54, [R1+0x388] ;  /* 0x0003880001367983 */ /* 0x000f280000300a00 */
[----:B------:R1:W-:Y:S04]  /*16890*/  STL [R1+0x178c], R47 ;  /* 0x00178c2f01007387 */ /* 0x0003e80000100800 */
[----:B------:R1:W-:Y:S04]  /*168a0*/  STL [R1+0x1788], R46 ;  /* 0x0017882e01007387 */ /* 0x0003e80000100800 */
[----:B------:R-:W-:Y:S04]  /*168b0*/  STL [R1+0x1784], R43 ;  /* 0x0017842b01007387 */ /* 0x000fe80000100800 */
[----:B------:R1:W-:Y:S01]  /*168c0*/  STL [R1+0x1780], R42 ;  /* 0x0017802a01007387 */ /* 0x0003e20000100800 */
[----:B--2---:R-:W-:-:S15]  /*168d0*/  HMMA.1688.F32.TF32 R120, R220, R20, R120 ;  /* 0x00000014dc78723c */ /* 0x004fde0000081078 */
[----:B------:R-:W-:-:S09]  /*168e0*/  NOP ;  /* 0x0000000000007918 */ /* 0x000fd20000000000 */
[----:B------:R-:W-:Y:S01]  /*168f0*/  IMAD.MOV.U32 R202, RZ, RZ, R120 ;  /* 0x000000ffffca7224 */ /* 0x000fe200078e0078 */
[----:B------:R-:W-:Y:S01]  /*16900*/  MOV R10, R122 ;  /* 0x0000007a000a7202 */ /* 0x000fe20000000f00 */
[----:B------:R-:W-:Y:S02]  /*16910*/  IMAD.MOV.U32 R203, RZ, RZ, R121 ;  /* 0x000000ffffcb7224 */ /* 0x000fe400078e0079 */
[----:B------:R-:W-:Y:S01]  /*16920*/  IMAD.MOV.U32 R11, RZ, RZ, R123 ;  /* 0x000000ffff0b7224 */ /* 0x000fe200078e007b */
[----:B------:R-:W2:Y:S04]  /*16930*/  LDL.LU.64 R120, [R1+0x370] ;  /* 0x0003700001787983 */ /* 0x000ea80000300a00 */
[----:B------:R-:W2:Y:S01]  /*16940*/  LDL.LU.64 R122, [R1+0x378] ;  /* 0x00037800017a7983 */ /* 0x000ea20000300a00 */
[----:B---3--:R-:W-:Y:S03]  /*16950*/  HMMA.1688.F32.TF32 R116, R220, R16, R116 ;  /* 0x00000010dc74723c */ /* 0x008fe60000081074 */
[----:B------:R3:W-:Y:S04]  /*16960*/  STL [R1+0x179c], R11 ;  /* 0x00179c0b01007387 */ /* 0x0007e80000100800 */
[----:B------:R-:W-:Y:S04]  /*16970*/  STL [R1+0x1798], R10 ;  /* 0x0017980a01007387 */ /* 0x000fe80000100800 */
[----:B------:R3:W-:Y:S04]  /*16980*/  STL [R1+0x1794], R203 ;  /* 0x001794cb01007387 */ /* 0x0007e80000100800 */
[----:B------:R3:W-:Y:S09]  /*16990*/  STL [R1+0x1790], R202 ;  /* 0x001790ca01007387 */ /* 0x0007f20000100800 */
[----:B------:R-:W-:Y:S01]  /*169a0*/  IMAD.MOV.U32 R199, RZ, RZ, R119 ;  /* 0x000000ffffc77224 */ /* 0x000fe200078e0077 */
[----:B------:R-:W-:Y:S01]  /*169b0*/  MOV R51, R117 ;  /* 0x0000007500337202 */ /* 0x000fe20000000f00 */
[----:B------:R-:W-:-:S02]  /*169c0*/  IMAD.MOV.U32 R198, RZ, RZ, R118 ;  /* 0x000000ffffc67224 */ /* 0x000fc400078e0076 */
[----:B------:R-:W-:Y:S02]  /*169d0*/  IMAD.MOV.U32 R50, RZ, RZ, R116 ;  /* 0x000000ffff327224 */ /* 0x000fe400078e0074 */
[----:B------:R-:W3:Y:S04]  /*169e0*/  LDL.LU.64 R116, [R1+0x340] ;  /* 0x0003400001747983 */ /* 0x000ee80000300a00 */
[----:B------:R-:W3:Y:S04]  /*169f0*/  LDL.LU.64 R118, [R1+0x348] ;  /* 0x0003480001767983 */ /* 0x000ee80000300a00 */
[----:B------:R-:W-:Y:S04]  /*16a00*/  STL [R1+0x17ac], R199 ;  /* 0x0017acc701007387 */ /* 0x000fe80000100800 */
[----:B------:R-:W-:Y:S04]  /*16a10*/  STL [R1+0x17a8], R198 ;  /* 0x0017a8c601007387 */ /* 0x000fe80000100800 */
[----:B------:R-:W-:Y:S04]  /*16a20*/  STL [R1+0x17a4], R51 ;  /* 0x0017a43301007387 */ /* 0x000fe80000100800 */
[----:B------:R-:W-:Y:S01]  /*16a30*/  STL [R1+0x17a0], R50 ;  /* 0x0017a03201007387 */ /* 0x000fe20000100800 */
[----:B----4-:R-:W-:-:S15]  /*16a40*/  HMMA.1688.F32.TF32 R52, R220, R8, R52 ;  /* 0x00000008dc34723c */ /* 0x010fde0000081034 */
[----:B------:R-:W-:-:S09]  /*16a50*/  NOP ;  /* 0x0000000000007918 */ /* 0x000fd20000000000 */
[----:B------:R-:W-:Y:S01]  /*16a60*/  MOV R39, R52 ;  /* 0x0000003400277202 */ /* 0x000fe20000000f00 */
[----:B-1----:R-:W-:Y:S01]  /*16a70*/  IMAD.MOV.U32 R38, RZ, RZ, R53 ;  /* 0x000000ffff267224 */ /* 0x002fe200078e0035 */
[----:B------:R-:W-:Y:S01]  /*16a80*/  MOV R34, R55 ;  /* 0x0000003700227202 */ /* 0x000fe20000000f00 */
[----:B------:R-:W-:Y:S01]  /*16a90*/  IMAD.MOV.U32 R35, RZ, RZ, R54 ;  /* 0x000000ffff237224 */ /* 0x000fe200078e0036 */
[----:B------:R-:W4:Y:S04]  /*16aa0*/  LDL.LU.64 R52, [R1+0x310] ;  /* 0x0003100001347983 */ /* 0x000f280000300a00 */
[----:B------:R-:W4:Y:S04]  /*16ab0*/  LDL.LU.64 R54, [R1+0x318] ;  /* 0x0003180001367983 */ /* 0x000f280000300a00 */
[----:B------:R1:W-:Y:S04]  /*16ac0*/  STL [R1+0x17bc], R34 ;  /* 0x0017bc2201007387 */ /* 0x0003e80000100800 */
[----:B------:R-:W-:Y:S04]  /*16ad0*/  STL [R1+0x17b8], R35 ;  /* 0x0017b82301007387 */ /* 0x000fe80000100800 */
[----:B------:R1:W-:Y:S04]  /*16ae0*/  STL [R1+0x17b4], R38 ;  /* 0x0017b42601007387 */ /* 0x0003e80000100800 */
[----:B------:R1:W-:Y:S04]  /*16af0*/  STL [R1+0x17b0], R39 ;  /* 0x0017b02701007387 */ /* 0x0003e80000100800 */
[----:B------:R-:W4:Y:S04]  /*16b00*/  LDL.LU.64 R132, [R1+0x300] ;  /* 0x0003000001847983 */ /* 0x000f280000300a00 */
[----:B------:R-:W4:Y:S04]  /*16b10*/  LDL.LU.64 R134, [R1+0x308] ;  /* 0x0003080001867983 */ /* 0x000f280000300a00 */
[----:B------:R-:W4:Y:S04]  /*16b20*/  LDL.LU.64 R128, [R1+0x2e0] ;  /* 0x0002e00001807983 */ /* 0x000f280000300a00 */
[----:B------:R-:W4:Y:S01]  /*16b30*/  LDL.LU.64 R130, [R1+0x2e8] ;  /* 0x0002e80001827983 */ /* 0x000f220000300a00 */
[----:B--2---:R-:W-:-:S15]  /*16b40*/  HMMA.1688.F32.TF32 R120, R220, R200, R120 ;  /* 0x000000c8dc78723c */ /* 0x004fde0000081078 */
[----:B------:R-:W-:-:S09]  /*16b50*/  NOP ;  /* 0x0000000000007918 */ /* 0x000fd20000000000 */
[----:B------:R-:W-:Y:S01]  /*16b60*/  IMAD.MOV.U32 R23, RZ, RZ, R123 ;  /* 0x000000ffff177224 */ /* 0x000fe200078e007b */
[----:B------:R-:W-:Y:S01]  /*16b70*/  MOV R22, R122 ;  /* 0x0000007a00167202 */ /* 0x000fe20000000f00 */
[----:B------:R-:W-:Y:S02]  /*16b80*/  IMAD.MOV.U32 R19, RZ, RZ, R121 ;  /* 0x000000ffff137224 */ /* 0x000fe400078e0079 */
[----:B------:R-:W-:Y:S01]  /*16b90*/  IMAD.MOV.U32 R18, RZ, RZ, R120 ;  /* 0x000000ffff127224 */ /* 0x000fe200078e0078 */
[----:B------:R2:W-:Y:S04]  /*16ba0*/  STL [R1+0x17cc], R23 ;  /* 0x0017cc1701007387 */ /* 0x0005e80000100800 */
[----:B------:R2:W-:Y:S04]  /*16bb0*/  STL [R1+0x17c8], R22 ;  /* 0x0017c81601007387 */ /* 0x0005e80000100800 */
[----:B------:R2:W-:Y:S04]  /*16bc0*/  STL [R1+0x17c4], R19 ;  /* 0x0017c41301007387 */ /* 0x0005e80000100800 */
[----:B------:R2:W-:Y:S04]  /*16bd0*/  STL [R1+0x17c0], R18 ;  /* 0x0017c01201007387 */ /* 0x0005e80000100800 */
[----:B------:R-:W2:Y:S04]  /*16be0*/  LDL.LU.64 R124, [R1+0x2d0] ;  /* 0x0002d000017c7983 */ /* 0x000ea80000300a00 */
[----:B------:R-:W2:Y:S04]  /*16bf0*/  LDL.LU.64 R126, [R1+0x2d8] ;  /* 0x0002d800017e7983 */ /* 0x000ea80000300a00 */
[----:B------:R-:W2:Y:S01]  /*16c00*/  LDL.LU.64 R120, [R1+0x2b0] ;  /* 0x0002b00001787983 */ /* 0x000ea20000300a00 */
[----:B---3--:R-:W-:Y:S03]  /*16c10*/  HMMA.1688.F32.TF32 R116, R220, R196, R116 ;  /* 0x000000c4dc74723c */ /* 0x008fe60000081074 */
[----:B------:R-:W2:-:S15]  /*16c20*/  LDL.LU.64 R122, [R1+0x2b8] ;  /* 0x0002b800017a7983 */ /* 0x000e9e0000300a00 */
[----:B------:R-:W-:-:S06]  /*16c30*/  NOP ;  /* 0x0000000000007918 */ /* 0x000fcc0000000000 */
[----:B------:R-:W-:Y:S01]  /*16c40*/  IMAD.MOV.U32 R31, RZ, RZ, R116 ;  /* 0x000000ffff1f7224 */ /* 0x000fe200078e0074 */
[----:B------:R-:W-:Y:S01]  /*16c50*/  MOV R30, R117 ;  /* 0x00000075001e7202 */ /* 0x000fe20000000f00 */
[----:B------:R-:W-:Y:S01]  /*16c60*/  IMAD.MOV.U32 R27, RZ, RZ, R118 ;  /* 0x000000ffff1b7224 */ /* 0x000fe200078e0076 */
[----:B------:R-:W3:Y:S01]  /*16c70*/  LDL.LU.64 R116, [R1+0x2a0] ;  /* 0x0002a00001747983 */ /* 0x000ee20000300a00 */
[----:B------:R-:W-:-:S03]  /*16c80*/  IMAD.MOV.U32 R26, RZ, RZ, R119 ;  /* 0x000000ffff1a7224 */ /* 0x000fc600078e0077 */
[----:B------:R-:W3:Y:S01]  /*16c90*/  LDL.LU.64 R118, [R1+0x2a8] ;  /* 0x0002a80001767983 */ /* 0x000ee20000300a00 */
[----:B----4-:R-:W-:-:S15]  /*16ca0*/  HMMA.1688.F32.TF32 R52, R220, R48, R52 ;  /* 0x00000030dc34723c */ /* 0x010fde0000081034 */
[----:B------:R-:W-:-:S09]  /*16cb0*/  NOP ;  /* 0x0000000000007918 */ /* 0x000fd20000000000 */
[----:B------:R-:W-:Y:S01]  /*16cc0*/  MOV R47, R52 ;  /* 0x00000034002f7202 */ /* 0x000fe20000000f00 */
[----:B------:R-:W-:Y:S01]  /*16cd0*/  IMAD.MOV.U32 R46, RZ, RZ, R53 ;  /* 0x000000ffff2e7224 */ /* 0x000fe200078e0035 */
[----:B------:R-:W-:Y:S01]  /*16ce0*/  MOV R42, R55 ;  /* 0x00000037002a7202 */ /* 0x000fe20000000f00 */
[----:B------:R-:W-:Y:S01]  /*16cf0*/  IMAD.MOV.U32 R43, RZ, RZ, R54 ;  /* 0x000000ffff2b7224 */ /* 0x000fe200078e0036 */
[----:B------:R-:W4:Y:S04]  /*16d00*/  LDL.LU.64 R52, [R1+0x280] ;  /* 0x0002800001347983 */ /* 0x000f280000300a00 */
[----:B------:R-:W4:Y:S01]  /*16d10*/  LDL.LU.64 R54, [R1+0x288] ;  /* 0x0002880001367983 */ /* 0x000f220000300a00 */
[C---:B------:R-:W-:Y:S06]  /*16d20*/  HMMA.1688.F32.TF32 R132, R220.reuse, R44, R132 ;  /* 0x0000002cdc84723c */ /* 0x040fec0000081084 */
[----:B------:R-:W-:-:S15]  /*16d30*/  HMMA.1688.F32.TF32 R128, R220, R40, R128 ;  /* 0x00000028dc80723c */ /* 0x000fde0000081080 */
[----:B------:R-:W-:-:S03]  /*16d40*/  NOP ;  /* 0x0000000000007918 */ /* 0x000fc60000000000 */
[----:B------:R-:W-:Y:S01]  /*16d50*/  IMAD.MOV.U32 R11, RZ, RZ, R132 ;  /* 0x000000ffff0b7224 */ /* 0x000fe200078e0084 */
[----:B------:R-:W-:Y:S01]  /*16d60*/  MOV R203, R134 ;  /* 0x0000008600cb7202 */ /* 0x000fe20000000f00 */
[----:B------:R-:W-:Y:S02]  /*16d70*/  IMAD.MOV.U32 R10, RZ, RZ, R133 ;  /* 0x000000ffff0a7224 */ /* 0x000fe400078e0085 */
[----:B------:R-:W-:Y:S02]  /*16d80*/  IMAD.MOV.U32 R202, RZ, RZ, R135 ;  /* 0x000000ffffca7224 */ /* 0x000fe400078e0087 */
[----:B------:R-:W-:Y:S01]  /*16d90*/  IMAD.MOV.U32 R14, RZ, RZ, R128 ;  /* 0x000000ffff0e7224 */ /* 0x000fe200078e0080 */
[----:B------:R-:W-:Y:S01]  /*16da0*/  MOV R214, R129 ;  /* 0x0000008100d67202 */ /* 0x000fe20000000f00 */
[----:B------:R-:W-:Y:S02]  /*16db0*/  IMAD.MOV.U32 R215, RZ, RZ, R130 ;  /* 0x000000ffffd77224 */ /* 0x000fe400078e0082 */
[----:B------:R-:W-:Y:S01]  /*16dc0*/  IMAD.MOV.U32 R206, RZ, RZ, R131 ;  /* 0x000000ffffce7224 */ /* 0x000fe200078e0083 */
[C---:B--2---:R-:W-:Y:S06]  /*16dd0*/  HMMA.1688.F32.TF32 R120, R220.reuse, R32, R120 ;  /* 0x00000020dc78723c */ /* 0x044fec0000081078 */
[----:B------:R-:W-:-:S15]  /*16de0*/  HMMA.1688.F32.TF32 R124, R220, R36, R124 ;  /* 0x00000024dc7c723c */ /* 0x000fde000008107c */
[----:B------:R-:W-:-:S03]  /*16df0*/  NOP ;  /* 0x0000000000007918 */ /* 0x000fc60000000000 */
[----:B-1----:R-:W-:Y:S01]  /*16e00*/  IMAD.MOV.U32 R34, RZ, RZ, R120 ;  /* 0x000000ffff227224 */ /* 0x002fe200078e0078 */
[----:B------:R-:W-:Y:S01]  /*16e10*/  MOV R38, R122 ;  /* 0x0000007a00267202 */ /* 0x000fe20000000f00 */
[----:B------:R-:W-:Y:S02]  /*16e20*/  IMAD.MOV.U32 R35, RZ, RZ, R121 ;  /* 0x000000ffff237224 */ /* 0x000fe400078e0079 */
[----:B------:R-:W-:Y:S01]  /*16e30*/  IMAD.MOV.U32 R39, RZ, RZ, R123 ;  /* 0x000000ffff277224 */ /* 0x000fe200078e007b */
[----:B------:R-:W2:Y:S01]  /*16e40*/  LDL.LU.64 R120, [R1+0x250] ;  /* 0x0002500001787983 */ /* 0x000ea20000300a00 */
[----:B---3--:R-:W-:Y:S03]  /*16e50*/  HMMA.1688.F32.TF32 R116, R220, R28, R116 ;  /* 0x0000001cdc74723c */ /* 0x008fe60000081074 */
[----:B------:R-:W2:Y:S04]  /*16e60*/  LDL.LU.64 R122, [R1+0x258] ;  /* 0x00025800017a7983 */ /* 0x000ea80000300a00 */
[----:B------:R-:W3:Y:S04]  /*16e70*/  LDL.LU.64 R224, [R1+0x240] ;  /* 0x0002400001e07983 */ /* 0x000ee80000300a00 */
[----:B------:R-:W3:Y:S01]  /*16e80*/  LDL.LU.64 R226, [R1+0x248] ;  /* 0x0002480001e27983 */ /* 0x000ee20000300a00 */
[----:B------:R-:W-:Y:S01]  /*16e90*/  MOV R199, R124 ;  /* 0x0000007c00c77202 */ /* 0x000fe20000000f00 */
[----:B------:R-:W-:Y:S01]  /*16ea0*/  IMAD.MOV.U32 R198, RZ, RZ, R125 ;  /* 0x000000ffffc67224 */ /* 0x000fe200078e007d */
[----:B------:R-:W-:Y:S01]  /*16eb0*/  MOV R50, R127 ;  /* 0x0000007f00327202 */ /* 0x000fe20000000f00 */
[----:B------:R-:W-:-:S09]  /*16ec0*/  IMAD.MOV.U32 R51, RZ, RZ, R126 ;  /* 0x000000ffff337224 */ /* 0x000fd200078e007e */
[----:B------:R-:W-:Y:S01]  /*16ed0*/  IMAD.MOV.U32 R23, RZ, RZ, R116 ;  /* 0x000000ffff177224 */ /* 0x000fe200078e0074 */
[----:B------:R-:W-:Y:S01]  /*16ee0*/  MOV R22, R117 ;  /* 0x0000007500167202 */ /* 0x000fe20000000f00 */
[----:B------:R-:W-:Y:S02]  /*16ef0*/  IMAD.MOV.U32 R19, RZ, RZ, R118 ;  /* 0x000000ffff137224 */ /* 0x000fe400078e0076 */
[----:B------:R-:W-:Y:S01]  /*16f00*/  IMAD.MOV.U32 R18, RZ, RZ, R119 ;  /* 0x000000ffff127224 */ /* 0x000fe200078e0077 */
[----:B----4-:R-:W-:Y:S01]  /*16f10*/  HMMA.1688.F32.TF32 R52, R220, R24, R52 ;  /* 0x00000018dc34723c */ /* 0x010fe20000081034 */
[----:B------:R-:W4:Y:S04]  /*16f20*/  LDL.LU.64 R220, [R1+0x230] ;  /* 0x0002300001dc7983 */ /* 0x000f280000300a00 */
        /* <DEDUP_REMOVED lines=14> */
[----:B------:R-:W4:Y:S01]  /*17010*/  LDL.LU.64 R126, [R1+0x118] ;  /* 0x00011800017e7983 */ /* 0x000f220000300a00 */
[----:B------:R-:W-:Y:S01]  /*17020*/  MOV R207, R52 ;  /* 0x0000003400cf7202 */ /* 0x000fe20000000f00 */
[----:B------:R-:W-:-:S02]  /*17030*/  IMAD.MOV.U32 R210, RZ, RZ, R53 ;  /* 0x000000ffffd27224 */ /* 0x000fc400078e0035 */
[----:B------:R-:W4:Y:S01]  /*17040*/  LDL.LU.64 R116, [R1+0xe0] ;  /* 0x0000e00001747983 */ /* 0x000f220000300a00 */
[----:B------:R-:W-:Y:S01]  /*17050*/  IMAD.MOV.U32 R211, RZ, RZ, R54 ;  /* 0x000000ffffd37224 */ /* 0x000fe200078e0036 */
[----:B------:R-:W-:Y:S02]  /*17060*/  MOV R15, R55 ;  /* 0x00000037000f7202 */ /* 0x000fe40000000f00 */
[----:B------:R-:W4:Y:S04]  /*17070*/  LDL.LU.64 R118, [R1+0xe8] ;  /* 0x0000e80001767983 */ /* 0x000f280000300a00 */
[----:B------:R-:W4:Y:S04]  /*17080*/  LDL.LU.64 R52, [R1+0xc0] ;  /* 0x0000c00001347983 */ /* 0x000f280000300a00 */
[----:B------:R-:W4:Y:S01]  /*17090*/  LDL.LU.64 R54, [R1+0xc8] ;  /* 0x0000c80001367983 */ /* 0x000f220000300a00 */
[C---:B--2---:R-:W-:Y:S06]  /*170a0*/  HMMA.1688.F32.TF32 R120, R216.reuse, R212, R120 ;  /* 0x000000d4d878723c */ /* 0x044fec0000081078 */
[----:B---3--:R-:W-:-:S15]  /*170b0*/  HMMA.1688.F32.TF32 R224, R216, R208, R224 ;  /* 0x000000d0d8e0723c */ /* 0x008fde00000810e0 */
[----:B------:R-:W-:-:S02]  /*170c0*/  NOP ;  /* 0x0000000000007918 */ /* 0x000fc40000000000 */
[----:B------:R-:W-:Y:S04]  /*170d0*/  STL.64 [R1+0x470], R120 ;  /* 0x0004707801007387 */ /* 0x000fe80000100a00 */
[----:B------:R1:W-:Y:S04]  /*170e0*/  STL.64 [R1+0x478], R122 ;  /* 0x0004787a01007387 */ /* 0x0003e80000100a00 */
[----:B-1----:R-:W2:Y:S04]  /*170f0*/  LDL.LU.64 R122, [R1+0x1868] ;  /* 0x00186800017a7983 */ /* 0x002ea80000300a00 */
[----:B------:R-:W2:Y:S04]  /*17100*/  LDL.LU.64 R120, [R1+0x1860] ;  /* 0x0018600001787983 */ /* 0x000ea80000300a00 */
[----:B------:R-:W-:Y:S04]  /*17110*/  STL.64 [R1+0x460], R224 ;  /* 0x000460e001007387 */ /* 0x000fe80000100a00 */
[----:B------:R-:W-:Y:S01]  /*17120*/  STL.64 [R1+0x468], R226 ;  /* 0x000468e201007387 */ /* 0x000fe20000100a00 */
[C---:B----4-:R-:W-:Y:S06]  /*17130*/  HMMA.1688.F32.TF32 R220, R216.reuse, R204, R220 ;  /* 0x000000ccd8dc723c */ /* 0x050fec00000810dc */
[C---:B------:R-:W-:Y:S06]  /*17140*/  HMMA.1688.F32.TF32 R172, R216.reuse, R12, R172 ;  /* 0x0000000cd8ac723c */ /* 0x040fec00000810ac */
[C---:B------:R-:W-:Y:S06]  /*17150*/  HMMA.1688.F32.TF32 R160, R216.reuse, R20, R160 ;  /* 0x00000014d8a0723c */ /* 0x040fec00000810a0 */
[C---:B------:R-:W-:Y:S06]  /*17160*/  HMMA.1688.F32.TF32 R140, R216.reuse, R16, R140 ;  /* 0x00000010d88c723c */ /* 0x040fec000008108c */
[C---:B------:R-:W-:Y:S06]  /*17170*/  HMMA.1688.F32.TF32 R136, R216.reuse, R8, R136 ;  /* 0x00000008d888723c */ /* 0x040fec0000081088 */
[C---:B------:R-:W-:Y:S06]  /*17180*/  HMMA.1688.F32.TF32 R132, R216.reuse, R200, R132 ;  /* 0x000000c8d884723c */ /* 0x040fec0000081084 */
[C---:B------:R-:W-:Y:S06]  /*17190*/  HMMA.1688.F32.TF32 R128, R216.reuse, R196, R128 ;  /* 0x000000c4d880723c */ /* 0x040fec0000081080 */
[C---:B------:R-:W-:Y:S01]  /*171a0*/  HMMA.1688.F32.TF32 R124, R216.reuse, R48, R124 ;  /* 0x00000030d87c723c */ /* 0x040fe2000008107c */
[----:B------:R-:W-:Y:S05]  /*171b0*/  STL.64 [R1+0x450], R220 ;  /* 0x000450dc01007387 */ /* 0x000fea0000100a00 */
[C---:B------:R-:W-:Y:S01]  /*171c0*/  HMMA.1688.F32.TF32 R116, R216.reuse, R44, R116 ;  /* 0x0000002cd874723c */ /* 0x040fe20000081074 */
[----:B------:R-:W-:Y:S05]  /*171d0*/  STL.64 [R1+0x458], R222 ;  /* 0x000458de01007387 */ /* 0x000fea0000100a00 */
[----:B------:R-:W-:Y:S01]  /*171e0*/  HMMA.1688.F32.TF32 R52, R216, R40, R52 ;  /* 0x00000028d834723c */ /* 0x000fe20000081034 */
[----:B------:R-:W-:Y:S04]  /*171f0*/  STL.64 [R1+0x430], R172 ;  /* 0x000430ac01007387 */ /* 0x000fe80000100a00 */
        /* <DEDUP_REMOVED lines=12> */
[----:B------:R3:W-:Y:S04]  /*172c0*/  STL.64 [R1+0x3d8], R126 ;  /* 0x0003d87e01007387 */ /* 0x0007e80000100a00 */
[----:B------:R-:W-:Y:S04]  /*172d0*/  LDS R220, [R2+UR7+0x80] ;  /* 0x0000800702dc7984 */ /* 0x000fe80008000800 */
[----:B-1----:R-:W4:Y:S04]  /*172e0*/  LDL.LU.64 R124, [R1+0xb0] ;  /* 0x0000b000017c7983 */ /* 0x002f280000300a00 */
[----:B------:R1:W-:Y:S04]  /*172f0*/  STL.64 [R1+0x3c0], R116 ;  /* 0x0003c07401007387 */ /* 0x0003e80000100a00 */
[----:B------:R1:W-:Y:S04]  /*17300*/  STL.64 [R1+0x3c8], R118 ;  /* 0x0003c87601007387 */ /* 0x0003e80000100a00 */
[----:B---3--:R-:W4:Y:S04]  /*17310*/  LDL.LU.64 R126, [R1+0xb8] ;  /* 0x0000b800017e7983 */ /* 0x008f280000300a00 */
[----:B------:R3:W-:Y:S04]  /*17320*/  STL.64 [R1+0x3b0], R52 ;  /* 0x0003b03401007387 */ /* 0x0007e80000100a00 */
[----:B------:R2:W-:Y:S04]  /*17330*/  STL.64 [R1+0x3b8], R54 ;  /* 0x0003b83601007387 */ /* 0x0005e80000100a00 */
[----:B------:R-:W4:Y:S04]  /*17340*/  LDL.LU.64 R128, [R1+0xa0] ;  /* 0x0000a00001807983 */ /* 0x000f280000300a00 */
[----:B------:R-:W4:Y:S04]  /*17350*/  LDL.LU.64 R130, [R1+0xa8] ;  /* 0x0000a80001827983 */ /* 0x000f280000300a00 */
[----:B------:R-:W4:Y:S04]  /*17360*/  LDL.LU.64 R132, [R1+0x90] ;  /* 0x0000900001847983 */ /* 0x000f280000300a00 */
[----:B------:R-:W4:Y:S04]  /*17370*/  LDL.LU.64 R134, [R1+0x98] ;  /* 0x0000980001867983 */ /* 0x000f280000300a00 */
[----:B------:R-:W4:Y:S04]  /*17380*/  LDL.LU.64 R136, [R1+0x60] ;  /* 0x0000600001887983 */ /* 0x000f280000300a00 */
[----:B------:R-:W4:Y:S04]  /*17390*/  LDL.LU.64 R138, [R1+0x68] ;  /* 0x00006800018a7983 */ /* 0x000f280000300a00 */
[----:B-1----:R-:W4:Y:S04]  /*173a0*/  LDL.LU.64 R116, [R1+0x80] ;  /* 0x0000800001747983 */ /* 0x002f280000300a00 */
[----:B------:R-:W4:Y:S04]  /*173b0*/  LDL.LU.64 R118, [R1+0x88] ;  /* 0x0000880001767983 */ /* 0x000f280000300a00 */
[----:B------:R-:W4:Y:S04]  /*173c0*/  LDL.LU.64 R140, [R1+0x50] ;  /* 0x00005000018c7983 */ /* 0x000f280000300a00 */
[----:B------:R-:W4:Y:S04]  /*173d0*/  LDL.LU.64 R142, [R1+0x58] ;  /* 0x00005800018e7983 */ /* 0x000f280000300a00 */
[----:B------:R-:W4:Y:S04]  /*173e0*/  LDL.LU.64 R160, [R1+0x40] ;  /* 0x0000400001a07983 */ /* 0x000f280000300a00 */
[----:B------:R-:W4:Y:S04]  /*173f0*/  LDL.LU.64 R162, [R1+0x48] ;  /* 0x0000480001a27983 */ /* 0x000f280000300a00 */
[----:B------:R-:W4:Y:S04]  /*17400*/  LDL.LU.64 R172, [R1+0x30] ;  /* 0x0000300001ac7983 */ /* 0x000f280000300a00 */
[----:B------:R-:W4:Y:S04]  /*17410*/  LDL.LU.64 R174, [R1+0x38] ;  /* 0x0000380001ae7983 */ /* 0x000f280000300a00 */
[----:B---3--:R-:W3:Y:S04]  /*17420*/  LDL.LU.64 R52, [R1+0x20] ;  /* 0x0000200001347983 */ /* 0x008ee80000300a00 */
[----:B--2---:R-:W3:Y:S04]  /*17430*/  LDL.LU.64 R54, [R1+0x28] ;  /* 0x0000280001367983 */ /* 0x004ee80000300a00 */
[----:B------:R-:W2:Y:S04]  /*17440*/  LDL.LU.64 R224, [R1+0x10] ;  /* 0x0000100001e07983 */ /* 0x000ea80000300a00 */
[----:B------:R-:W2:Y:S04]  /*17450*/  LDL.LU.64 R226, [R1+0x18] ;  /* 0x0000180001e27983 */ /* 0x000ea80000300a00 */
[----:B------:R-:W-:Y:S04]  /*17460*/  LDS R222, [R2+UR7+0x880] ;  /* 0x0008800702de7984 */ /* 0x000fe80008000800 */
[----:B------:R-:W-:Y:S04]  /*17470*/  LDS R221, [R6+UR7+0x80] ;  /* 0x0000800706dd7984 */ /* 0x000fe80008000800 */
[----:B------:R-:W1:Y:S02]  /*17480*/  LDS R223, [R6+UR7+0x880] ;  /* 0x0008800706df7984 */ /* 0x000e640008000800 */
[C---:B-1----:R-:W-:Y:S06]  /*17490*/  HMMA.1688.F32.TF32 R248, R220.reuse, R8, R248 ;  /* 0x00000008dcf8723c */ /* 0x042fec00000810f8 */
[C---:B------:R-:W-:Y:S06]  /*174a0*/  HMMA.1688.F32.TF32 R240, R220.reuse, R196, R240 ;  /* 0x000000c4dcf0723c */ /* 0x040fec00000810f0 */
[C---:B------:R-:W-:Y:S06]  /*174b0*/  HMMA.1688.F32.TF32 R232, R220.reuse, R48, R232 ;  /* 0x00000030dce8723c */ /* 0x040fec00000810e8 */
[C---:B------:R-:W-:Y:S06]  /*174c0*/  HMMA.1688.F32.TF32 R180, R220.reuse, R40, R180 ;  /* 0x00000028dcb4723c */ /* 0x040fec00000810b4 */
[C---:B------:R-:W-:Y:S06]  /*174d0*/  HMMA.1688.F32.TF32 R184, R220.reuse, R36, R184 ;  /* 0x00000024dcb8723c */ /* 0x040fec00000810b8 */
[----:B------:R-:W-:Y:S06]  /*174e0*/  HMMA.1688.F32.TF32 R188, R220, R32, R188 ;  /* 0x00000020dcbc723c */ /* 0x000fec00000810bc */
[C---:B----4-:R-:W-:Y:S06]  /*174f0*/  HMMA.1688.F32.TF32 R124, R216.reuse, R36, R124 ;  /* 0x00000024d87c723c */ /* 0x050fec000008107c */
[C---:B------:R-:W-:Y:S06]  /*17500*/  HMMA.1688.F32.TF32 R128, R216.reuse, R32, R128 ;  /* 0x00000020d880723c */ /* 0x040fec0000081080 */
[C---:B------:R-:W-:Y:S06]  /*17510*/  HMMA.1688.F32.TF32 R132, R216.reuse, R28, R132 ;  /* 0x0000001cd884723c */ /* 0x040fec0000081084 */
[----:B------:R-:W-:Y:S05]  /*17520*/  HMMA.1688.F32.TF32 R216, R216, R24, R136 ;  /* 0x00000018d8d8723c */ /* 0x000fea0000081088 */
[----:B------:R-:W-:Y:S01]  /*17530*/  STL.64 [R1+0x3a0], R124 ;  /* 0x0003a07c01007387 */ /* 0x000fe20000100a00 */
[C---:B------:R-:W-:Y:S03]  /*17540*/  HMMA.1688.F32.TF32 R116, R220.reuse, R212, R116 ;  /* 0x000000d4dc74723c */ /* 0x040fe60000081074 */
[----:B------:R1:W-:Y:S03]  /*17550*/  STL.64 [R1+0x3a8], R126 ;  /* 0x0003a87e01007387 */ /* 0x0003e60000100a00 */
[----:B------:R-:W-:Y:S01]  /*17560*/  IMAD.MOV.U32 R4, RZ, RZ, R131 ;  /* 0x000000ffff047224 */ /* 0x000fe200078e0083 */
[C---:B------:R-:W-:Y:S01]  /*17570*/  HMMA.1688.F32.TF32 R140, R220.reuse, R208, R140 ;  /* 0x000000d0dc8c723c */ /* 0x040fe2000008108c */
[----:B-1----:R-:W4:Y:S05]  /*17580*/  LDL.LU.64 R126, [R1+0x1858] ;  /* 0x00185800017e7983 */ /* 0x002f2a0000300a00 */
[C---:B------:R-:W-:Y:S01]  /*17590*/  HMMA.1688.F32.TF32 R160, R220.reuse, R204, R160 ;  /* 0x000000ccdca0723c */ /* 0x040fe200000810a0 */
[----:B------:R-:W4:Y:S04]  /*175a0*/  LDL.LU.64 R124, [R1+0x1850] ;  /* 0x00185000017c7983 */ /* 0x000f280000300a00 */
[----:B------:R-:W-:Y:S01]  /*175b0*/  STL.64 [R1+0x390], R128 ;  /* 0x0003908001007387 */ /* 0x000fe20000100a00 */
[C---:B------:R-:W-:Y:S03]  /*175c0*/  HMMA.1688.F32.TF32 R172, R220.reuse, R12, R172 ;  /* 0x0000000cdcac723c */ /* 0x040fe600000810ac */
[----:B------:R1:W-:Y:S04]  /*175d0*/  STL [R1+0x398], R130 ;  /* 0x0003988201007387 */ /* 0x0003e80000100800 */
[----:B-1----:R-:W4:Y:S01]  /*175e0*/  LDL.LU.64 R130, [R1+0x1848] ;  /* 0x0018480001827983 */ /* 0x002f220000300a00 */
[C---:B---3--:R-:W-:Y:S03]  /*175f0*/  HMMA.1688.F32.TF32 R52, R220.reuse, R20, R52 ;  /* 0x00000014dc34723c */ /* 0x048fe60000081034 */
[----:B------:R-:W3:Y:S04]  /*17600*/  LDL.LU.64 R128, [R1+0x1840] ;  /* 0x0018400001807983 */ /* 0x000ee80000300a00 */
[----:B------:R-:W-:Y:S04]  /*17610*/  STL [R1+0x16dc], R4 ;  /* 0x0016dc0401007387 */ /* 0x000fe80000100800 */
[----:B------:R-:W-:Y:S04]  /*17620*/  STL.64 [R1+0x380], R132 ;  /* 0x0003808401007387 */ /* 0x000fe80000100a00 */
[----:B------:R1:W-:Y:S01]  /*17630*/  STL.64 [R1+0x388], R134 ;  /* 0x0003888601007387 */ /* 0x0003e20000100a00 */
[----:B--2---:R-:W-:Y:S03]  /*17640*/  HMMA.1688.F32.TF32 R224, R220, R16, R224 ;  /* 0x00000010dce0723c */ /* 0x004fe600000810e0 */
[----:B-1----:R-:W2:Y:S04]  /*17650*/  LDL.LU.64 R134, [R1+0x1838] ;  /* 0x0018380001867983 */ /* 0x002ea80000300a00 */
[----:B------:R-:W2:Y:S04]  /*17660*/  LDL.LU.64 R132, [R1+0x1830] ;  /* 0x0018300001847983 */ /* 0x000ea80000300a00 */
[----:B------:R-:W2:Y:S04]  /*17670*/  LDL.LU.64 R138, [R1+0x1828] ;  /* 0x00182800018a7983 */ /* 0x000ea80000300a00 */
[----:B------:R-:W2:Y:S04]  /*17680*/  LDL.LU.64 R136, [R1+0x1820] ;  /* 0x0018200001887983 */ /* 0x000ea80000300a00 */
[----:B------:R-:W-:Y:S04]  /*17690*/  STL.64 [R1+0x370], R216 ;  /* 0x000370d801007387 */ /* 0x000fe80000100a00 */
[----:B------:R-:W-:Y:S04]  /*176a0*/  STL [R1+0x378], R218 ;  /* 0x000378da01007387 */ /* 0x000fe80000100800 */
[----:B------:R-:W-:Y:S04]  /*176b0*/  STL.64 [R1+0x360], R116 ;  /* 0x0003607401007387 */ /* 0x000fe80000100a00 */
[----:B------:R1:W-:Y:S01]  /*176c0*/  STL.64 [R1+0x368], R118 ;  /* 0x0003687601007387 */ /* 0x0003e20000100a00 */
[----:B------:R-:W-:-:S03]  /*176d0*/  IMAD.MOV.U32 R4, RZ, RZ, R219 ;  /* 0x000000ffff047224 */ /* 0x000fc600078e00db */
[----:B------:R-:W-:Y:S04]  /*176e0*/  LDS R216, [R7+UR7+0x80] ;  /* 0x0000800707d87984 */ /* 0x000fe80008000800 */
[----:B------:R-:W-:Y:S04]  /*176f0*/  LDS R218, [R7+UR7+0x880] ;  /* 0x0008800707da7984 */ /* 0x000fe80008000800 */
[----:B-1----:R-:W2:Y:S04]  /*17700*/  LDL.LU.64 R118, [R1+0x1818] ;  /* 0x0018180001767983 */ /* 0x002ea80000300a00 */
[----:B------:R-:W2:Y:S04]  /*17710*/  LDL.LU.64 R116, [R1+0x1810] ;  /* 0x0018100001747983 */ /* 0x000ea80000300a00 */
[----:B------:R-:W-:Y:S04]  /*17720*/  STL.64 [R1+0x350], R140 ;  /* 0x0003508c01007387 */ /* 0x000fe80000100a00 */
[----:B------:R1:W-:Y:S04]  /*17730*/  STL.64 [R1+0x358], R142 ;  /* 0x0003588e01007387 */ /* 0x0003e80000100a00 */
[----:B------:R-:W-:Y:S04]  /*17740*/  LDS R217, [R3+UR7+0x80] ;  /* 0x0000800703d97984 */ /* 0x000fe80008000800 */
[----:B------:R-:W1:Y:S04]  /*17750*/  LDS R219, [R3+UR7+0x880] ;  /* 0x0008800703db7984 */ /* 0x000e680008000800 */
[----:B-1----:R-:W2:Y:S04]  /*17760*/  LDL.LU.64 R142, [R1+0x1808] ;  /* 0x00180800018e7983 */ /* 0x002ea80000300a00 */
[----:B------:R-:W2:Y:S04]  /*17770*/  LDL.LU.64 R140, [R1+0x1800] ;  /* 0x00180000018c7983 */ /* 0x000ea80000300a00 */
[----:B------:R-:W-:Y:S04]  /*17780*/  STL.64 [R1+0x340], R160 ;  /* 0x000340a001007387 */ /* 0x000fe80000100a00 */
[----:B------:R1:W-:Y:S04]  /*17790*/  STL.64 [R1+0x348], R162 ;  /* 0x000348a201007387 */ /* 0x0003e80000100a00 */
        /* <DEDUP_REMOVED lines=11> */
[----:B------:R1:W-:Y:S02]  /*17850*/  STL.64 [R1+0x318], R226 ;  /* 0x000318e201007387 */ /* 0x0003e40000100a00 */
[----:B-1----:R-:W-:Y:S02]  /*17860*/  HMMA.1688.F32.TF32 R224, R220, R200, R244 ;  /* 0x000000c8dce0723c */ /* 0x002fe400000810f4 */
[----:B------:R-:W-:Y:S04]  /*17870*/  STL.64 [R1+0x300], R248 ;  /* 0x000300f801007387 */ /* 0x000fe80000100a00 */
[----:B------:R-:W-:-:S15]  /*17880*/  STL.64 [R1+0x308], R250 ;  /* 0x000308fa01007387 */ /* 0x000fde0000100a00 */
[----:B------:R-:W-:-:S02]  /*17890*/  NOP ;  /* 0x0000000000007918 */ /* 0x000fc40000000000 */
[----:B------:R-:W-:Y:S04]  /*178a0*/  STL.64 [R1+0x2f0], R224 ;  /* 0x0002f0e001007387 */ /* 0x000fe80000100a00 */
[----:B------:R1:W-:Y:S02]  /*178b0*/  STL.64 [R1+0x2f8], R226 ;  /* 0x0002f8e201007387 */ /* 0x0003e40000100a00 */
[----:B-1----:R-:W-:Y:S02]  /*178c0*/  HMMA.1688.F32.TF32 R224, R220, R44, R228 ;  /* 0x0000002cdce0723c */ /* 0x002fe400000810e4 */
[----:B------:R-:W-:Y:S04]  /*178d0*/  STL.64 [R1+0x2e0], R240 ;  /* 0x0002e0f001007387 */ /* 0x000fe80000100a00 */
[----:B------:R-:W-:Y:S04]  /*178e0*/  STL.64 [R1+0x2e8], R242 ;  /* 0x0002e8f201007387 */ /* 0x000fe80000100a00 */
[----:B------:R-:W-:Y:S04]  /*178f0*/  STL.64 [R1+0x2d0], R232 ;  /* 0x0002d0e801007387 */ /* 0x000fe80000100a00 */
[----:B------:R-:W-:Y:S01]  /*17900*/  STL.64 [R1+0x2d8], R234 ;  /* 0x0002d8ea01007387 */ /* 0x000fe20000100a00 */
[C---:B------:R-:W-:Y:S03]  /*17910*/  HMMA.1688.F32.TF32 R92, R216.reuse, R212, R92 ;  /* 0x000000d4d85c723c */ /* 0x040fe6000008105c */
[----:B------:R-:W-:Y:S03]  /*17920*/  LDS R232, [R7+UR7+0x1000] ;  /* 0x0010000707e87984 */ /* 0x000fe60008000800 */
[----:B------:R-:W-:Y:S01]  /*17930*/  HMMA.1688.F32.TF32 R64, R216, R16, R64 ;  /* 0x00000010d840723c */ /* 0x000fe20000081040 */
[----:B------:R-:W-:Y:S04]  /*17940*/  LDS R234, [R7+UR7+0x1800] ;  /* 0x0018000707ea7984 */ /* 0x000fe80008000800 */
[----:B------:R-:W-:Y:S04]  /*17950*/  STL.64 [R1+0x2c0], R224 ;  /* 0x0002c0e001007387 */ /* 0x000fe80000100a00 */
[----:B------:R-:W-:Y:S04]  /*17960*/  STL.64 [R1+0x2c8], R226 ;  /* 0x0002c8e201007387 */ /* 0x000fe80000100a00 */
[----:B------:R-:W-:Y:S04]  /*17970*/  STL.64 [R1+0x2b0], R180 ;  /* 0x0002b0b401007387 */ /* 0x000fe80000100a00 */
[----:B------:R1:W-:Y:S04]  /*17980*/  STL.64 [R1+0x2b8], R182 ;  /* 0x0002b8b601007387 */ /* 0x0003e80000100a00 */
[----:B------:R-:W-:Y:S04]  /*17990*/  STL.64 [R1+0x2a0], R184 ;  /* 0x0002a0b801007387 */ /* 0x000fe80000100a00 */
[----:B------:R1:W-:Y:S02]  /*179a0*/  STL.64 [R1+0x2a8], R186 ;  /* 0x0002a8ba01007387 */ /* 0x0003e40000100a00 */
[C---:B-1----:R-:W-:Y:S06]  /*179b0*/  HMMA.1688.F32.TF32 R180, R220.reuse, R28, R192 ;  /* 0x0000001cdcb4723c */ /* 0x042fec00000810c0 */
[----:B------:R-:W-:Y:S01]  /*179c0*/  HMMA.1688.F32.TF32 R184, R220, R24, R236 ;  /* 0x00000018dcb8723c */ /* 0x000fe200000810ec */
[----:B------:R-:W-:Y:S04]  /*179d0*/  STL.64 [R1+0x290], R188 ;  /* 0x000290bc01007387 */ /* 0x000fe80000100a00 */
[----:B------:R-:W-:Y:S01]  /*179e0*/  STL.64 [R1+0x298], R190 ;  /* 0x000298be01007387 */ /* 0x000fe20000100a00 */
[----:B------:R-:W-:-:S03]  /*179f0*/  LOP3.LUT R235, R2, 0x60, RZ, 0x3c, !PT ;  /* 0x0000006002eb7812 */ /* 0x000fc600078e3cff */
[----:B------:R-:W-:Y:S04]  /*17a00*/  LDS R220, [R2+UR7+0x1000] ;  /* 0x0010000702dc7984 */ /* 0x000fe80008000800 */
[----:B------:R-:W-:Y:S04]  /*17a10*/  LDS R222, [R2+UR7+0x1800] ;  /* 0x0018000702de7984 */ /* 0x000fe80008000800 */
[----:B------:R-:W-:Y:S04]  /*17a20*/  STL.64 [R1+0x280], R180 ;  /* 0x000280b401007387 */ /* 0x000fe80000100a00 */
[----:B------:R1:W-:Y:S04]  /*17a30*/  STL.64 [R1+0x288], R182 ;  /* 0x000288b601007387 */ /* 0x0003e80000100a00 */
[----:B------:R-:W-:Y:S04]  /*17a40*/  STL.64 [R1+0x260], R184 ;  /* 0x000260b801007387 */ /* 0x000fe80000100a00 */
[----:B------:R-:W-:Y:S01]  /*17a50*/  STL.64 [R1+0x268], R186 ;  /* 0x000268ba01007387 */ /* 0x000fe20000100a00 */
[C---:B-1----:R-:W-:Y:S03]  /*17a60*/  HMMA.1688.F32.TF32 R180, R216.reuse, R208, R96 ;  /* 0x000000d0d8b4723c */ /* 0x042fe60000081060 */
[----:B------:R-:W-:Y:S04]  /*17a70*/  STL.64 [R1+0x250], R92 ;  /* 0x0002505c01007387 */ /* 0x000fe80000100a00 */
[----:B------:R1:W-:Y:S01]  /*17a80*/  STL.64 [R1+0x258], R94 ;  /* 0x0002585e01007387 */ /* 0x0003e20000100a00 */
[C---:B------:R-:W-:Y:S03]  /*17a90*/  HMMA.1688.F32.TF32 R96, R216.reuse, R204, R168 ;  /* 0x000000ccd860723c */ /* 0x040fe600000810a8 */
[----:B------:R-:W-:Y:S04]  /*17aa0*/  LDS R221, [R6+UR7+0x1000] ;  /* 0x0010000706dd7984 */ /* 0x000fe80008000800 */
[----:B------:R-:W-:Y:S01]  /*17ab0*/  LDS R223, [R6+UR7+0x1800] ;  /* 0x0018000706df7984 */ /* 0x000fe20008000800 */
[C---:B-1----:R-:W-:Y:S03]  /*17ac0*/  HMMA.1688.F32.TF32 R92, R216.reuse, R12, R56 ;  /* 0x0000000cd85c723c */ /* 0x042fe60000081038 */
[----:B------:R-:W-:Y:S03]  /*17ad0*/  LDS R233, [R235+UR7+0x1000] ;  /* 0x00100007ebe97984 */ /* 0x000fe60008000800 */
[C---:B------:R-:W-:Y:S01]  /*17ae0*/  HMMA.1688.F32.TF32 R56, R216.reuse, R20, R60 ;  /* 0x00000014d838723c */ /* 0x040fe2000008103c */
[----:B------:R-:W-:Y:S04]  /*17af0*/  STL.64 [R1+0x240], R180 ;  /* 0x000240b401007387 */ /* 0x000fe80000100a00 */
[----:B------:R-:W-:Y:S04]  /*17b00*/  STL.64 [R1+0x248], R182 ;  /* 0x000248b601007387 */ /* 0x000fe80000100a00 */
[----:B------:R-:W-:Y:S04]  /*17b10*/  STL.64 [R1+0x230], R96 ;  /* 0x0002306001007387 */ /* 0x000fe80000100a00 */
[----:B------:R-:W-:Y:S04]  /*17b20*/  STL.64 [R1+0x238], R98 ;  /* 0x0002386201007387 */ /* 0x000fe80000100a00 */
[----:B------:R-:W-:Y:S04]  /*17b30*/  STL.64 [R1+0x220], R92 ;  /* 0x0002205c01007387 */ /* 0x000fe80000100a00 */
[----:B------:R-:W-:Y:S01]  /*17b40*/  STL.64 [R1+0x228], R94 ;  /* 0x0002285e01007387 */ /* 0x000fe20000100a00 */
[C---:B------:R-:W-:Y:S03]  /*17b50*/  HMMA.1688.F32.TF32 R60, R216.reuse, R8, R68 ;  /* 0x00000008d83c723c */ /* 0x040fe60000081044 */
[----:B------:R-:W-:Y:S04]  /*17b60*/  STL.64 [R1+0x210], R56 ;  /* 0x0002103801007387 */ /* 0x000fe80000100a00 */
[----:B------:R1:W-:Y:S02]  /*17b70*/  STL.64 [R1+0x218], R58 ;  /* 0x0002183a01007387 */ /* 0x0003e40000100a00 */
[----:B-1----:R-:W-:Y:S02]  /*17b80*/  HMMA.1688.F32.TF32 R56, R216, R200, R72 ;  /* 0x000000c8d838723c */ /* 0x002fe40000081048 */
[----:B------:R-:W-:Y:S04]  /*17b90*/  STL.64 [R1+0x1e0], R64 ;  /* 0x0001e04001007387 */ /* 0x000fe80000100a00 */
[----:B------:R-:W-:-:S15]  /*17ba0*/  STL.64 [R1+0x1e8], R66 ;  /* 0x0001e84201007387 */ /* 0x000fde0000100a00 */
[----:B------:R-:W-:-:S02]  /*17bb0*/  NOP ;  /* 0x0000000000007918 */ /* 0x000fc40000000000 */
[----:B------:R-:W-:Y:S01]  /*17bc0*/  STL.64 [R1+0x1c0], R56 ;  /* 0x0001c03801007387 */ /* 0x000fe20000100a00 */
[----:B------:R-:W-:-:S03]  /*17bd0*/  MOV R252, R59 ;  /* 0x0000003b00fc7202 */ /* 0x000fc60000000f00 */
[----:B------:R-:W-:Y:S04]  /*17be0*/  STL.64 [R1+0x1d0], R60 ;  /* 0x0001d03c01007387 */ /* 0x000fe80000100a00 */
[----:B------:R1:W-:Y:S04]  /*17bf0*/  STL.64 [R1+0x1d8], R62 ;  /* 0x0001d83e01007387 */ /* 0x0003e80000100a00 */
[----:B------:R4:W-:Y:S01]  /*17c00*/  STL [R1+0x1c8], R58 ;  /* 0x0001c83a01007387 */ /* 0x0009e20000100800 */
[C---:B-1----:R-:W-:Y:S06]  /*17c10*/  HMMA.1688.F32.TF32 R60, R216.reuse, R196, R76 ;  /* 0x000000c4d83c723c */ /* 0x042fec000008104c */
[----:B----4-:R-:W-:Y:S01]  /*17c20*/  HMMA.1688.F32.TF32 R56, R216, R48, R80 ;  /* 0x00000030d838723c */ /* 0x010fe20000081050 */
[----:B------:R1:W-:-:S15]  /*17c30*/  STL [R1+0x16d8], R252 ;  /* 0x0016d8fc01007387 */ /* 0x0003de0000100800 */
[----:B------:R-:W-:-:S07]  /*17c40*/  NOP ;  /* 0x0000000000007918 */ /* 0x000fce0000000000 */
[----:B------:R-:W-:Y:S04]  /*17c50*/  STL.64 [R1+0x190], R56 ;  /* 0x0001903801007387 */ /* 0x000fe80000100a00 */
[----:B------:R-:W-:Y:S04]  /*17c60*/  STL.64 [R1+0x1a0], R60 ;  /* 0x0001a03c01007387 */ /* 0x000fe80000100a00 */
[----:B------:R4:W-:Y:S01]  /*17c70*/  STL.64 [R1+0x1a8], R62 ;  /* 0x0001a83e01007387 */ /* 0x0009e20000100a00 */
[C---:B------:R-:W-:Y:S06]  /*17c80*/  HMMA.1688.F32.TF32 R64, R216.reuse, R40, R84 ;  /* 0x00000028d840723c */ /* 0x040fec0000081054 */
[C---:B------:R-:W-:Y:S01]  /*17c90*/  HMMA.1688.F32.TF32 R68, R216.reuse, R36, R88 ;  /* 0x00000024d844723c */ /* 0x040fe20000081058 */
[----:B-1----:R-:W-:Y:S01]  /*17ca0*/  IMAD.MOV.U32 R252, RZ, RZ, R59 ;  /* 0x000000fffffc7224 */ /* 0x002fe200078e003b */
[----:B------:R-:W-:Y:S04]  /*17cb0*/  LDS R56, [R2+UR7+0x100] ;  /* 0x0001000702387984 */ /* 0x000fe80008000800 */
[C---:B----4-:R-:W-:Y:S01]  /*17cc0*/  HMMA.1688.F32.TF32 R60, R216.reuse, R44, R152 ;  /* 0x0000002cd83c723c */ /* 0x050fe20000081098 */
[----:B------:R-:W-:Y:S04]  /*17cd0*/  STL [R1+0x198], R58 ;  /* 0x0001983a01007387 */ /* 0x000fe80000100800 */
[----:B------:R-:W-:Y:S04]  /*17ce0*/  LDS R58, [R2+UR7+0x900] ;  /* 0x00090007023a7984 */ /* 0x000fe80008000800 */
[----:B------:R-:W-:Y:S04]  /*17cf0*/  LDS R57, [R6+UR7+0x100] ;  /* 0x0001000706397984 */ /* 0x000fe80008000800 */
[----:B------:R-:W1:Y:S10]  /*17d00*/  LDS R59, [R6+UR7+0x900] ;  /* 0x00090007063b7984 */ /* 0x000e740008000800 */
[----:B------:R-:W-:Y:S04]  /*17d10*/  STL.64 [R1+0x170], R60 ;  /* 0x0001703c01007387 */ /* 0x000fe80000100a00 */
[----:B------:R4:W-:Y:S02]  /*17d20*/  STL.64 [R1+0x178], R62 ;  /* 0x0001783e01007387 */ /* 0x0009e40000100a00 */
[C---:B----4-:R-:W-:Y:S02]  /*17d30*/  HMMA.1688.F32.TF32 R60, R216.reuse, R32, R100 ;  /* 0x00000020d83c723c */ /* 0x050fe40000081064 */
[----:B------:R-:W-:Y:S04]  /*17d40*/  STL.64 [R1+0x160], R64 ;  /* 0x0001604001007387 */ /* 0x000fe80000100a00 */
[----:B------:R4:W-:Y:S04]  /*17d50*/  STL.64 [R1+0x168], R66 ;  /* 0x0001684201007387 */ /* 0x0009e80000100a00 */
[----:B------:R-:W-:Y:S04]  /*17d60*/  STL.64 [R1+0x150], R68 ;  /* 0x0001504401007387 */ /* 0x000fe80000100a00 */
[----:B------:R1:W-:Y:S01]  /*17d70*/  STL.64 [R1+0x158], R70 ;  /* 0x0001584601007387 */ /* 0x0003e20000100a00 */
[----:B----4-:R-:W-:Y:S03]  /*17d80*/  HMMA.1688.F32.TF32 R64, R216, R28, R144 ;  /* 0x0000001cd840723c */ /* 0x010fe60000081090 */
[----:B------:R-:W-:Y:S04]  /*17d90*/  LDS R144, [R7+UR7+0x100] ;  /* 0x0001000707907984 */ /* 0x000fe80008000800 */
[----:B------:R-:W-:Y:S04]  /*17da0*/  LDS R146, [R7+UR7+0x900] ;  /* 0x0009000707927984 */ /* 0x000fe80008000800 */
[----:B------:R-:W-:Y:S04]  /*17db0*/  STL.64 [R1+0x140], R60 ;  /* 0x0001403c01007387 */ /* 0x000fe80000100a00 */
[----:B------:R4:W-:Y:S01]  /*17dc0*/  STL.64 [R1+0x148], R62 ;  /* 0x0001483e01007387 */ /* 0x0009e20000100a00 */
[----:B-1----:R-:W-:Y:S03]  /*17dd0*/  HMMA.1688.F32.TF32 R68, R56, R208, R156 ;  /* 0x000000d03844723c */ /* 0x002fe6000008109c */
[----:B------:R-:W-:Y:S04]  /*17de0*/  LDS R145, [R235+UR7+0x100] ;  /* 0x00010007eb917984 */ /* 0x000fe80008000800 */
[----:B------:R-:W1:Y:S01]  /*17df0*/  LDS R147, [R235+UR7+0x900] ;  /* 0x00090007eb937984 */ /* 0x000e620008000800 */
[----:B----4-:R-:W-:Y:S03]  /*17e00*/  HMMA.1688.F32.TF32 R60, R216, R24, R148 ;  /* 0x00000018d83c723c */ /* 0x010fe60000081094 */
[----:B------:R-:W-:Y:S04]  /*17e10*/  STL.64 [R1+0x120], R64 ;  /* 0x0001204001007387 */ /* 0x000fe80000100a00 */
[----:B------:R4:W-:Y:S01]  /*17e20*/  STL.64 [R1+0x128], R66 ;  /* 0x0001284201007387 */ /* 0x0009e20000100a00 */
[C---:B------:R-:W-:Y:S03]  /*17e30*/  HMMA.1688.F32.TF32 R248, R56.reuse, R200, R124 ;  /* 0x000000c838f8723c */ /* 0x040fe6000008107c */
[----:B------:R-:W-:Y:S03]  /*17e40*/  LDS R216, [R7+UR7+0x180] ;  /* 0x0001800707d87984 */ /* 0x000fe60008000800 */
[C---:B---3--:R-:W-:Y:S01]  /*17e50*/  HMMA.1688.F32.TF32 R244, R56.reuse, R196, R128 ;  /* 0x000000c438f4723c */ /* 0x048fe20000081080 */
[----:B------:R-:W-:Y:S04]  /*17e60*/  LDS R218, [R7+UR7+0x980] ;  /* 0x0009800707da7984 */ /* 0x000fe80008000800 */
[----:B------:R-:W-:Y:S01]  /*17e70*/  LDS R217, [R235+UR7+0x180] ;  /* 0x00018007ebd97984 */ /* 0x000fe20008000800 */
[C---:B--2---:R-:W-:Y:S03]  /*17e80*/  HMMA.1688.F32.TF32 R240, R56.reuse, R48, R132 ;  /* 0x0000003038f0723c */ /* 0x044fe60000081084 */
[----:B------:R-:W-:Y:S04]  /*17e90*/  LDS R219, [R235+UR7+0x980] ;  /* 0x00098007ebdb7984 */ /* 0x000fe80008000800 */
[----:B------:R-:W-:Y:S04]  /*17ea0*/  STL.64 [R1+0xe0], R60 ;  /* 0x0000e03c01007387 */ /* 0x000fe80000100a00 */
[----:B------:R2:W-:Y:S01]  /*17eb0*/  STL.64 [R1+0xe8], R62 ;  /* 0x0000e83e01007387 */ /* 0x0005e20000100a00 */
[C---:B----4-:R-:W-:Y:S03]  /*17ec0*/  HMMA.1688.F32.TF32 R64, R56.reuse, R204, R104 ;  /* 0x000000cc3840723c */ /* 0x050fe60000081068 */
[----:B------:R-:W-:Y:S03]  /*17ed0*/  LDS R235, [R235+UR7+0x1800] ;  /* 0x00180007ebeb7984 */ /* 0x000fe60008000800 */
[C---:B--2---:R-:W-:Y:S01]  /*17ee0*/  HMMA.1688.F32.TF32 R60, R56.reuse, R212, R164 ;  /* 0x000000d4383c723c */ /* 0x044fe200000810a4 */
[----:B------:R-:W-:Y:S04]  /*17ef0*/  LDS R164, [R2+UR7+0x180] ;  /* 0x0001800702a47984 */ /* 0x000fe80008000800 */
[----:B------:R-:W-:Y:S01]  /*17f00*/  LDS R166, [R2+UR7+0x980] ;  /* 0x0009800702a67984 */ /* 0x000fe20008000800 */
[C---:B------:R-:W-:Y:S03]  /*17f10*/  HMMA.1688.F32.TF32 R236, R56.reuse, R44, R136 ;  /* 0x0000002c38ec723c */ /* 0x040fe60000081088 */
[----:B------:R-:W-:Y:S03]  /*17f20*/  LDS R165, [R6+UR7+0x180] ;  /* 0x0001800706a57984 */ /* 0x000fe60008000800 */
[C---:B------:R-:W-:Y:S01]  /*17f30*/  HMMA.1688.F32.TF32 R116, R56.reuse, R40, R116 ;  /* 0x000000283874723c */ /* 0x040fe20000081074 */
[----:B------:R-:W2:Y:S10]  /*17f40*/  LDS R167, [R6+UR7+0x980] ;  /* 0x0009800706a77984 */ /* 0x000eb40008000800 */
[----:B------:R-:W-:Y:S04]  /*17f50*/  STL.64 [R1+0xc0], R60 ;  /* 0x0000c03c01007387 */ /* 0x000fe80000100a00 */
[----:B------:R3:W-:Y:S02]  /*17f60*/  STL.64 [R1+0xc8], R62 ;  /* 0x0000c83e01007387 */ /* 0x0007e40000100a00 */
[C---:B---3--:R-:W-:Y:S02]  /*17f70*/  HMMA.1688.F32.TF32 R60, R56.reuse, R12, R108 ;  /* 0x0000000c383c723c */ /* 0x048fe4000008106c */
[----:B------:R-:W-:Y:S04]  /*17f80*/  STL.64 [R1+0xb0], R68 ;  /* 0x0000b04401007387 */ /* 0x000fe80000100a00 */
[----:B------:R3:W-:Y:S04]  /*17f90*/  STL.64 [R1+0xb8], R70 ;  /* 0x0000b84601007387 */ /* 0x0007e80000100a00 */
[----:B------:R-:W-:Y:S04]  /*17fa0*/  STL.64 [R1+0xa0], R64 ;  /* 0x0000a04001007387 */ /* 0x000fe80000100a00 */
[----:B------:R4:W-:Y:S01]  /*17fb0*/  STL.64 [R1+0xa8], R66 ;  /* 0x0000a84201007387 */ /* 0x0009e20000100a00 */
[C---:B---3--:R-:W-:Y:S08]  /*17fc0*/  HMMA.1688.F32.TF32 R68, R56.reuse, R20, R112 ;  /* 0x000000143844723c */ /* 0x048ff00000081070 */
[----:B------:R-:W-:Y:S01]  /*17fd0*/  STL.64 [R1+0x90], R60 ;  /* 0x0000903c01007387 */ /* 0x000fe20000100a00 */
[C---:B----4-:R-:W-:Y:S03]  /*17fe0*/  HMMA.1688.F32.TF32 R64, R56.reuse, R16, R176 ;  /* 0x000000103840723c */ /* 0x050fe600000810b0 */
[----:B------:R3:W-:Y:S03]  /*17ff0*/  STL.64 [R1+0x98], R62 ;  /* 0x0000983e01007387 */ /* 0x0007e60000100a00 */
[C---:B---3--:R-:W-:Y:S08]  /*18000*/  HMMA.1688.F32.TF32 R60, R56.reuse, R8, R120 ;  /* 0x00000008383c723c */ /* 0x048ff00000081078 */
[----:B------:R-:W-:Y:S04]  /*18010*/  STL.64 [R1+0x80], R68 ;  /* 0x0000804401007387 */ /* 0x000fe80000100a00 */
[----:B------:R-:W-:Y:S05]  /*18020*/  STL.64 [R1+0x88], R70 ;  /* 0x0000884601007387 */ /* 0x000fea0000100a00 */
[----:B------:R3:W-:Y:S04]  /*18030*/  STL.64 [R1+0x70], R64 ;  /* 0x0000704001007387 */ /* 0x0007e80000100a00 */
[----:B------:R4:W-:Y:S04]  /*18040*/  STL.64 [R1+0x78], R66 ;  /* 0x0000784201007387 */ /* 0x0009e80000100a00 */
[----:B------:R1:W-:Y:S04]  /*18050*/  STL [R1+0x60], R60 ;  /* 0x0000603c01007387 */ /* 0x0003e80000100800 */
[----:B---3--:R-:W3:Y:S04]  /*18060*/  LDL.LU.64 R64, [R1] ;  /* 0x0000000001407983 */ /* 0x008ee80000300a00 */
[----:B----4-:R-:W3:Y:S04]  /*18070*/  LDL.LU.64 R66, [R1+0x8] ;  /* 0x0000080001427983 */ /* 0x010ee80000300a00 */
[----:B------:R-:W4:Y:S04]  /*18080*/  LDL.LU.64 R68, [R1+0xd0] ;  /* 0x0000d00001447983 */ /* 0x000f280000300a00 */
[----:B------:R-:W4:Y:S01]  /*18090*/  LDL.LU.64 R70, [R1+0xd8] ;  /* 0x0000d80001467983 */ /* 0x000f220000300a00 */
[C---:B------:R-:W-:Y:S06]  /*180a0*/  HMMA.1688.F32.TF32 R140, R56.reuse, R36, R140 ;  /* 0x00000024388c723c */ /* 0x040fec000008108c */
[C---:B------:R-:W-:Y:S06]  /*180b0*/  HMMA.1688.F32.TF32 R160, R56.reuse, R32, R160 ;  /* 0x0000002038a0723c */ /* 0x040fec00000810a0 */
[----:B------:R-:W-:Y:S01]  /*180c0*/  HMMA.1688.F32.TF32 R224, R56, R28, R172 ;  /* 0x0000001c38e0723c */ /* 0x000fe200000810ac */
[----:B------:R-:W-:-:S05]  /*180d0*/  IMAD.MOV.U32 R5, RZ, RZ, R61 ;  /* 0x000000ffff057224 */ /* 0x000fca00078e003d */
[----:B------:R-:W-:Y:S01]  /*180e0*/  HMMA.1688.F32.TF32 R52, R56, R24, R52 ;  /* 0x000000183834723c */ /* 0x000fe20000081034 */
[----:B------:R-:W-:Y:S01]  /*180f0*/  MOV R3, R62 ;  /* 0x0000003e00037202 */ /* 0x000fe20000000f00 */
[----:B------:R-:W-:Y:S01]  /*18100*/  IMAD.MOV.U32 R0, RZ, RZ, R63 ;  /* 0x000000ffff007224 */ /* 0x000fe200078e003f */
[----:B-1----:R-:W2:Y:S04]  /*18110*/  LDL.LU.64 R60, [R1+0xf0] ;  /* 0x0000f000013c7983 */ /* 0x002ea80000300a00 */
        /* <DEDUP_REMOVED lines=18> */
[----:B------:R1:W-:Y:S01]  /*18240*/  STL.64 [R1+0x1668], R52 ;  /* 0x0016683401007387 */ /* 0x0003e20000100a00 */
[C---:B---3--:R-:W-:Y:S03]  /*18250*/  HMMA.1688.F32.TF32 R228, R144.reuse, R212, R64 ;  /* 0x000000d490e4723c */ /* 0x048fe60000081040 */
[----:B------:R-:W3:Y:S04]  /*18260*/  LDL.LU.64 R64, [R1+0x100] ;  /* 0x0001000001407983 */ /* 0x000ee80000300a00 */
[----:B------:R-:W3:Y:S01]  /*18270*/  LDL.LU.64 R66, [R1+0x108] ;  /* 0x0001080001427983 */ /* 0x000ee20000300a00 */
[----:B----4-:R-:W-:-:S15]  /*18280*/  HMMA.1688.F32.TF32 R56, R144, R208, R68 ;  /* 0x000000d09038723c */ /* 0x010fde0000081044 */
[----:B------:R-:W-:Y:S04]  /*18290*/  STL.64 [R1+0x1680], R230 ;  /* 0x001680e601007387 */ /* 0x000fe80000100a00 */
[----:B------:R-:W-:Y:S04]  /*182a0*/  STL.64 [R1+0x1678], R228 ;  /* 0x001678e401007387 */ /* 0x000fe80000100a00 */
[----:B------:R-:W4:Y:S04]  /*182b0*/  LDL.LU.64 R68, [R1+0x130] ;  /* 0x0001300001447983 */ /* 0x000f280000300a00 */
[----:B------:R-:W4:Y:S04]  /*182c0*/  LDL.LU.64 R70, [R1+0x138] ;  /* 0x0001380001467983 */ /* 0x000f280000300a00 */
[----:B------:R-:W-:Y:S04]  /*182d0*/  STL.64 [R1+0x1690], R58 ;  /* 0x0016903a01007387 */ /* 0x000fe80000100a00 */
[----:B------:R4:W-:Y:S04]  /*182e0*/  STL.64 [R1+0x1688], R56 ;  /* 0x0016883801007387 */ /* 0x0009e80000100a00 */
        /* <DEDUP_REMOVED lines=14> */
[----:B-1----:R-:W4:Y:S04]  /*183d0*/  LDL.LU.64 R52, [R1+0x4b0] ;  /* 0x0004b00001347983 */ /* 0x002f280000300a00 */
[----:B------:R-:W4:Y:S01]  /*183e0*/  LDL.LU.64 R54, [R1+0x4b8] ;  /* 0x0004b80001367983 */ /* 0x000f220000300a00 */
[C---:B--2---:R-:W-:Y:S03]  /*183f0*/  HMMA.1688.F32.TF32 R60, R144.reuse, R204, R60 ;  /* 0x000000cc903c723c */ /* 0x044fe6000008103c */
[----:B------:R-:W2:Y:S04]  /*18400*/  LDL.LU.64 R104, [R1+0x4a0] ;  /* 0x0004a00001687983 */ /* 0x000ea80000300a00 */
[----:B------:R-:W2:Y:S04]  /*18410*/  LDL.LU.64 R106, [R1+0x4a8] ;  /* 0x0004a800016a7983 */ /* 0x000ea80000300a00 */
[----:B------:R-:W2:Y:S04]  /*18420*/  LDL.LU.64 R108, [R1+0x490] ;  /* 0x00049000016c7983 */ /* 0x000ea80000300a00 */
[----:B------:R-:W2:Y:S04]  /*18430*/  LDL.LU.64 R110, [R1+0x498] ;  /* 0x00049800016e7983 */ /* 0x000ea80000300a00 */
[----:B------:R-:W2:Y:S04]  /*18440*/  LDL.LU.64 R112, [R1+0x480] ;  /* 0x0004800001707983 */ /* 0x000ea80000300a00 */
[----:B------:R-:W2:Y:S04]  /*18450*/  LDL.LU.64 R114, [R1+0x488] ;  /* 0x0004880001727983 */ /* 0x000ea80000300a00 */
[----:B------:R-:W-:Y:S04]  /*18460*/  STL.64 [R1+0x16a0], R62 ;  /* 0x0016a03e01007387 */ /* 0x000fe80000100a00 */
[----:B------:R-:W-:Y:S01]  /*18470*/  STL.64 [R1+0x1698], R60 ;  /* 0x0016983c01007387 */ /* 0x000fe20000100a00 */
[C---:B---3--:R-:W-:Y:S06]  /*18480*/  HMMA.1688.F32.TF32 R64, R144.reuse, R12, R64 ;  /* 0x0000000c9040723c */ /* 0x048fec0000081040 */
[C---:B----4-:R-:W-:Y:S06]  /*18490*/  HMMA.1688.F32.TF32 R68, R144.reuse, R20, R68 ;  /* 0x000000149044723c */ /* 0x050fec0000081044 */
[C---:B------:R-:W-:Y:S11]  /*184a0*/  HMMA.1688.F32.TF32 R72, R144.reuse, R16, R72 ;  /* 0x000000109048723c */ /* 0x040ff60000081048 */
[----:B------:R-:W-:Y:S04]  /*184b0*/  STL.64 [R1+0x16b0], R66 ;  /* 0x0016b04201007387 */ /* 0x000fe80000100a00 */
[----:B------:R-:W-:Y:S04]  /*184c0*/  STL.64 [R1+0x16a8], R64 ;  /* 0x0016a84001007387 */ /* 0x000fe80000100a00 */
[----:B------:R-:W3:Y:S04]  /*184d0*/  LDL.LU.64 R56, [R1+0x4f0] ;  /* 0x0004f00001387983 */ /* 0x000ee80000300a00 */
[----:B------:R-:W3:Y:S04]  /*184e0*/  LDL.LU.64 R58, [R1+0x4f8] ;  /* 0x0004f800013a7983 */ /* 0x000ee80000300a00 */
[----:B------:R-:W-:Y:S04]  /*184f0*/  STL.64 [R1+0x16c0], R70 ;  /* 0x0016c04601007387 */ /* 0x000fe80000100a00 */
[----:B------:R1:W-:Y:S04]  /*18500*/  STL.64 [R1+0x16b8], R68 ;  /* 0x0016b84401007387 */ /* 0x0003e80000100a00 */
[----:B------:R-:W-:Y:S04]  /*18510*/  STL.64 [R1+0x16d0], R74 ;  /* 0x0016d04a01007387 */ /* 0x000fe80000100a00 */
[----:B------:R-:W-:Y:S04]  /*18520*/  STL.64 [R1+0x16c8], R72 ;  /* 0x0016c84801007387 */ /* 0x000fe80000100a00 */
[----:B-1----:R-:W4:Y:S04]  /*18530*/  LDL.LU.64 R68, [R1+0x500] ;  /* 0x0005000001447983 */ /* 0x002f280000300a00 */
[----:B------:R-:W4:Y:S04]  /*18540*/  LDL.LU.64 R70, [R1+0x508] ;  /* 0x0005080001467983 */ /* 0x000f280000300a00 */
[----:B------:R-:W2:Y:S04]  /*18550*/  LDL.LU.64 R60, [R1+0x510] ;  /* 0x00051000013c7983 */ /* 0x000ea80000300a00 */
[----:B------:R-:W2:Y:S01]  /*18560*/  LDL.LU.64 R62, [R1+0x518] ;  /* 0x00051800013e7983 */ /* 0x000ea20000300a00 */
[----:B------:R-:W-:Y:S03]  /*18570*/  HMMA.1688.F32.TF32 R100, R144, R36, R52 ;  /* 0x000000249064723c */ /* 0x000fe60000081034 */
[----:B------:R-:W2:Y:S04]  /*18580*/  LDL.LU.64 R52, [R1+0x530] ;  /* 0x0005300001347983 */ /* 0x000ea80000300a00 */
[----:B------:R-:W2:Y:S04]  /*18590*/  LDL.LU.64 R54, [R1+0x538] ;  /* 0x0005380001367983 */ /* 0x000ea80000300a00 */
[----:B------:R-:W2:Y:S04]  /*185a0*/  LDL.LU.64 R64, [R1+0x540] ;  /* 0x0005400001407983 */ /* 0x000ea80000300a00 */
[----:B------:R-:W2:Y:S01]  /*185b0*/  LDL.LU.64 R66, [R1+0x548] ;  /* 0x0005480001427983 */ /* 0x000ea20000300a00 */
[C---:B---3--:R-:W-:Y:S03]  /*185c0*/  HMMA.1688.F32.TF32 R120, R164.reuse, R212, R56 ;  /* 0x000000d4a478723c */ /* 0x048fe60000081038 */
[----:B------:R-:W3:Y:S04]  /*185d0*/  LDL.LU.64 R56, [R1+0x560] ;  /* 0x0005600001387983 */ /* 0x000ee80000300a00 */
[----:B------:R-:W3:Y:S01]  /*185e0*/  LDL.LU.64 R58, [R1+0x568] ;  /* 0x00056800013a7983 */ /* 0x000ee20000300a00 */
[----:B----4-:R-:W-:-:S15]  /*185f0*/  HMMA.1688.F32.TF32 R124, R164, R208, R68 ;  /* 0x000000d0a47c723c */ /* 0x010fde0000081044 */
[----:B------:R-:W-:Y:S04]  /*18600*/  STL [R1+0x1520], R120 ;  /* 0x0015207801007387 */ /* 0x000fe80000100800 */
[----:B------:R-:W-:Y:S04]  /*18610*/  STL [R1+0x151c], R121 ;  /* 0x00151c7901007387 */ /* 0x000fe80000100800 */
[----:B------:R-:W-:Y:S04]  /*18620*/  STL [R1+0x1518], R122 ;  /* 0x0015187a01007387 */ /* 0x000fe80000100800 */
[----:B------:R-:W-:Y:S04]  /*18630*/  STL [R1+0x1514], R123 ;  /* 0x0015147b01007387 */ /* 0x000fe80000100800 */
[----:B------:R-:W4:Y:S04]  /*18640*/  LDL.LU.64 R68, [R1+0x570] ;  /* 0x0005700001447983 */ /* 0x000f280000300a00 */
[----:B------:R-:W4:Y:S01]  /*18650*/  LDL.LU.64 R70, [R1+0x578] ;  /* 0x0005780001467983 */ /* 0x000f220000300a00 */
[C---:B--2---:R-:W-:Y:S03]  /*18660*/  HMMA.1688.F32.TF32 R128, R164.reuse, R204, R60 ;  /* 0x000000cca480723c */ /* 0x044fe6000008103c */
[----:B------:R-:W-:Y:S04]  /*18670*/  STL [R1+0x1530], R124 ;  /* 0x0015307c01007387 */ /* 0x000fe80000100800 */
[----:B------:R-:W-:Y:S04]  /*18680*/  STL [R1+0x152c], R125 ;  /* 0x00152c7d01007387 */ /* 0x000fe80000100800 */
[----:B------:R-:W-:Y:S04]  /*18690*/  STL [R1+0x1528], R126 ;  /* 0x0015287e01007387 */ /* 0x000fe80000100800 */
[----:B------:R-:W-:Y:S04]  /*186a0*/  STL [R1+0x1524], R127 ;  /* 0x0015247f01007387 */ /* 0x000fe80000100800 */
[----:B------:R-:W2:Y:S04]  /*186b0*/  LDL.LU.64 R60, [R1+0x5a0] ;  /* 0x0005a000013c7983 */ /* 0x000ea80000300a00 */
[----:B------:R-:W2:Y:S01]  /*186c0*/  LDL.LU.64 R62, [R1+0x5a8] ;  /* 0x0005a800013e7983 */ /* 0x000ea20000300a00 */
[C---:B------:R-:W-:Y:S03]  /*186d0*/  HMMA.1688.F32.TF32 R132, R164.reuse, R12, R52 ;  /* 0x0000000ca484723c */ /* 0x040fe60000081034 */
[----:B------:R-:W-:Y:S04]  /*186e0*/  STL [R1+0x153c], R128 ;  /* 0x00153c8001007387 */ /* 0x000fe80000100800 */
[----:B------:R-:W-:Y:S04]  /*186f0*/  STL [R1+0x1538], R129 ;  /* 0x0015388101007387 */ /* 0x000fe80000100800 */
[----:B------:R-:W-:Y:S04]  /*18700*/  STL [R1+0x1534], R130 ;  /* 0x0015348201007387 */ /* 0x000fe80000100800 */
[----:B------:R-:W-:Y:S04]  /*18710*/  STL [R1+0x1510], R131 ;  /* 0x0015108301007387 */ /* 0x000fe80000100800 */
[----:B------:R-:W2:Y:S04]  /*18720*/  LDL.LU.64 R52, [R1+0x5c0] ;  /* 0x0005c00001347983 */ /* 0x000ea80000300a00 */
[----:B------:R-:W2:Y:S01]  /*18730*/  LDL.LU.64 R54, [R1+0x5c8] ;  /* 0x0005c80001367983 */ /* 0x000ea20000300a00 */
[----:B------:R-:W-:Y:S06]  /*18740*/  HMMA.1688.F32.TF32 R136, R164, R20, R64 ;  /* 0x00000014a488723c */ /* 0x000fec0000081040 */
[C---:B------:R-:W-:Y:S06]  /*18750*/  HMMA.1688.F32.TF32 R76, R144.reuse, R8, R76 ;  /* 0x00000008904c723c */ /* 0x040fec000008104c */
[C---:B------:R-:W-:Y:S06]  /*18760*/  HMMA.1688.F32.TF32 R80, R144.reuse, R200, R80 ;  /* 0x000000c89050723c */ /* 0x040fec0000081050 */
[C---:B------:R-:W-:Y:S06]  /*18770*/  HMMA.1688.F32.TF32 R84, R144.reuse, R196, R84 ;  /* 0x000000c49054723c */ /* 0x040fec0000081054 */
[C---:B------:R-:W-:Y:S06]  /*18780*/  HMMA.1688.F32.TF32 R88, R144.reuse, R48, R88 ;  /* 0x000000309058723c */ /* 0x040fec0000081058 */
[C---:B------:R-:W-:Y:S06]  /*18790*/  HMMA.1688.F32.TF32 R92, R144.reuse, R44, R92 ;  /* 0x0000002c905c723c */ /* 0x040fec000008105c */
[C---:B------:R-:W-:Y:S06]  /*187a0*/  HMMA.1688.F32.TF32 R96, R144.reuse, R40, R96 ;  /* 0x000000289060723c */ /* 0x040fec0000081060 */
[C---:B------:R-:W-:Y:S06]  /*187b0*/  HMMA.1688.F32.TF32 R104, R144.reuse, R32, R104 ;  /* 0x000000209068723c */ /* 0x040fec0000081068 */
[C---:B------:R-:W-:Y:S06]  /*187c0*/  HMMA.1688.F32.TF32 R108, R144.reuse, R28, R108 ;  /* 0x0000001c906c723c */ /* 0x040fec000008106c */
[----:B------:R-:W-:Y:S01]  /*187d0*/  HMMA.1688.F32.TF32 R112, R144, R24, R112 ;  /* 0x000000189070723c */ /* 0x000fe20000081070 */
[----:B------:R-:W-:Y:S04]  /*187e0*/  STL [R1+0x154c], R132 ;  /* 0x00154c8401007387 */ /* 0x000fe80000100800 */
[----:B------:R-:W-:Y:S04]  /*187f0*/  STL [R1+0x1548], R133 ;  /* 0x0015488501007387 */ /* 0x000fe80000100800 */
[----:B------:R-:W-:Y:S04]  /*18800*/  STL [R1+0x1544], R134 ;  /* 0x0015448601007387 */ /* 0x000fe80000100800 */
[----:B------:R-:W-:Y:S04]  /*18810*/  STL [R1+0x1540], R135 ;  /* 0x0015408701007387 */ /* 0x000fe80000100800 */
[----:B------:R-:W2:Y:S04]  /*18820*/  LDL.LU.64 R64, [R1+0x690] ;  /* 0x0006900001407983 */ /* 0x000ea80000300a00 */
[----:B------:R-:W2:Y:S04]  /*18830*/  LDL.LU.64 R66, [R1+0x698] ;  /* 0x0006980001427983 */ /* 0x000ea80000300a00 */
[----:B------:R-:W-:Y:S04]  /*18840*/  STL [R1+0x1558], R136 ;  /* 0x0015588801007387 */ /* 0x000fe80000100800 */
[----:B------:R-:W-:Y:S04]  /*18850*/  STL [R1+0x1554], R137 ;  /* 0x0015548901007387 */ /* 0x000fe80000100800 */
[----:B------:R-:W-:Y:S04]  /*18860*/  STL [R1+0x1550], R138 ;  /* 0x0015508a01007387 */ /* 0x000fe80000100800 */
[----:B------:R-:W-:Y:S01]  /*18870*/  STL [R1+0x150c], R139 ;  /* 0x00150c8b01007387 */ /* 0x000fe20000100800 */
[C---:B---3--:R-:W-:Y:S03]  /*18880*/  HMMA.1688.F32.TF32 R144, R164.reuse, R16, R56 ;  /* 0x00000010a490723c */ /* 0x048fe60000081038 */
[----:B------:R-:W3:Y:S04]  /*18890*/  LDL.LU.64 R56, [R1+0x680] ;  /* 0x0006800001387983 */ /* 0x000ee80000300a00 */
[----:B------:R-:W3:Y:S01]  /*188a0*/  LDL.LU.64 R58, [R1+0x688] ;  /* 0x00068800013a7983 */ /* 0x000ee20000300a00 */
[----:B----4-:R-:W-:-:S15]  /*188b0*/  HMMA.1688.F32.TF32 R148, R164, R8, R68 ;  /* 0x00000008a494723c */ /* 0x010fde0000081044 */
[----:B------:R1:W-:Y:S04]  /*188c0*/  STL [R1+0x1568], R144 ;  /* 0x0015689001007387 */ /* 0x0003e80000100800 */
[----:B------:R4:W-:Y:S01]  /*188d0*/  STL [R1+0x1564], R145 ;  /* 0x0015649101007387 */ /* 0x0009e20000100800 */
[----:B--2---:R-:W-:Y:S03]  /*188e0*/  HMMA.1688.F32.TF32 R60, R164, R200, R60 ;  /* 0x000000c8a43c723c */ /* 0x004fe6000008103c */
[----:B------:R2:W-:Y:S04]  /*188f0*/  STL [R1+0x1560], R146 ;  /* 0x0015609201007387 */ /* 0x0005e80000100800 */
[----:B------:R-:W-:Y:S04]  /*18900*/  STL [R1+0x155c], R147 ;  /* 0x00155c9301007387 */ /* 0x000fe80000100800 */
[----:B------:R-:W-:Y:S04]  /*18910*/  STL [R1+0x1574], R148 ;  /* 0x0015749401007387 */ /* 0x000fe80000100800 */
[----:B------:R-:W-:Y:S04]  /*18920*/  STL [R1+0x1570], R149 ;  /* 0x0015709501007387 */ /* 0x000fe80000100800 */
[----:B------:R-:W-:Y:S04]  /*18930*/  STL [R1+0x156c], R150 ;  /* 0x00156c9601007387 */ /* 0x000fe80000100800 */
[----:B------:R-:W-:Y:S01]  /*18940*/  STL [R1+0x1508], R151 ;  /* 0x0015089701007387 */ /* 0x000fe20000100800 */
[----:B-1----:R-:W-:-:S03]  /*18950*/  IMAD.MOV.U32 R144, RZ, RZ, R61 ;  /* 0x000000ffff907224 */ /* 0x002fc600078e003d */
[----:B------:R1:W-:Y:S01]  /*18960*/  STL [R1+0x50], R60 ;  /* 0x0000503c01007387 */ /* 0x0003e20000100800 */
[----:B----4-:R-:W-:Y:S01]  /*18970*/  MOV R145, R62 ;  /* 0x0000003e00917202 */ /* 0x010fe20000000f00 */
[----:B--2---:R-:W-:Y:S02]  /*18980*/  IMAD.MOV.U32 R146, RZ, RZ, R63 ;  /* 0x000000ffff927224 */ /* 0x004fe400078e003f */
[----:B-1----:R-:W2:Y:S04]  /*18990*/  LDL.LU.64 R60, [R1+0x670] ;  /* 0x00067000013c7983 */ /* 0x002ea80000300a00 */
[----:B------:R-:W2:Y:S01]  /*189a0*/  LDL.LU.64 R62, [R1+0x678] ;  /* 0x00067800013e7983 */ /* 0x000ea20000300a00 */
[----:B------:R-:W-:Y:S03]  /*189b0*/  HMMA.1688.F32.TF32 R52, R164, R196, R52 ;  /* 0x000000c4a434723c */ /* 0x000fe60000081034 */
[----:B------:R-:W-:Y:S04]  /*189c0*/  STL [R1+0x1580], R146 ;  /* 0x0015809201007387 */ /* 0x000fe80000100800 */
[----:B------:R-:W-:Y:S04]  /*189d0*/  STL [R1+0x157c], R145 ;  /* 0x00157c9101007387 */ /* 0x000fe80000100800 */
[----:B------:R-:W-:-:S12]  /*189e0*/  STL [R1+0x1578], R144 ;  /* 0x0015789001007387 */ /* 0x000fd80000100800 */
[----:B------:R1:W-:Y:S01]  /*189f0*/  STL [R1+0x40], R52 ;  /* 0x0000403401007387 */ /* 0x0003e20000100800 */
[----:B------:R-:W-:Y:S01]  /*18a00*/  IMAD.MOV.U32 R148, RZ, RZ, R53 ;  /* 0x000000ffff947224 */ /* 0x000fe200078e0035 */
[----:B------:R-:W-:Y:S01]  /*18a10*/  MOV R149, R54 ;  /* 0x0000003600957202 */ /* 0x000fe20000000f00 */
[----:B------:R-:W-:Y:S01]  /*18a20*/  IMAD.MOV.U32 R150, RZ, RZ, R55 ;  /* 0x000000ffff967224 */ /* 0x000fe200078e0037 */
[----:B-1----:R-:W4:Y:S04]  /*18a30*/  LDL.LU.64 R52, [R1+0x660] ;  /* 0x0006600001347983 */ /* 0x002f280000300a00 */
[----:B------:R-:W4:Y:S01]  /*18a40*/  LDL.LU.64 R54, [R1+0x668] ;  /* 0x0006680001367983 */ /* 0x000f220000300a00 */
[----:B------:R-:W-:Y:S03]  /*18a50*/  HMMA.1688.F32.TF32 R64, R164, R48, R64 ;  /* 0x00000030a440723c */ /* 0x000fe60000081040 */
[----:B------:R-:W-:Y:S04]  /*18a60*/  STL [R1+0x158c], R150 ;  /* 0x00158c9601007387 */ /* 0x000fe80000100800 */
[----:B------:R-:W-:Y:S04]  /*18a70*/  STL [R1+0x1588], R149 ;  /* 0x0015889501007387 */ /* 0x000fe80000100800 */
[----:B------:R1:W-:-:S13]  /*18a80*/  STL [R1+0x1584], R148 ;  /* 0x0015849401007387 */ /* 0x0003da0000100800 */
[----:B------:R-:W-:Y:S01]  /*18a90*/  IMAD.MOV.U32 R144, RZ, RZ, R67 ;  /* 0x000000ffff907224 */ /* 0x000fe200078e0043 */
[----:B------:R-:W-:Y:S01]  /*18aa0*/  MOV R145, R66 ;  /* 0x0000004200917202 */ /* 0x000fe20000000f00 */
[----:B------:R-:W-:Y:S01]  /*18ab0*/  IMAD.MOV.U32 R146, RZ, RZ, R65 ;  /* 0x000000ffff927224 */ /* 0x000fe200078e0041 */
[----:B------:R-:W-:Y:S04]  /*18ac0*/  STL [R1+0x30], R64 ;  /* 0x0000304001007387 */ /* 0x000fe80000100800 */
[----:B------:R-:W-:Y:S04]  /*18ad0*/  STL [R1+0x1598], R144 ;  /* 0x0015989001007387 */ /* 0x000fe80000100800 */
[----:B------:R-:W-:Y:S04]  /*18ae0*/  STL [R1+0x1594], R146 ;  /* 0x0015949201007387 */ /* 0x000fe80000100800 */
[----:B------:R1:W-:Y:S01]  /*18af0*/  STL [R1+0x1590], R145 ;  /* 0x0015909101007387 */ /* 0x0003e20000100800 */
[----:B---3--:R-:W-:-:S15]  /*18b00*/  HMMA.1688.F32.TF32 R56, R164, R44, R56 ;  /* 0x0000002ca438723c */ /* 0x008fde0000081038 */
[----:B------:R-:W-:-:S09]  /*18b10*/  NOP ;  /* 0x0000000000007918 */ /* 0x000fd20000000000 */
[----:B------:R-:W-:Y:S01]  /*18b20*/  IMAD.MOV.U32 R138, RZ, RZ, R59 ;  /* 0x000000ffff8a7224 */ /* 0x000fe200078e003b */
[----:B------:R-:W-:Y:S01]  /*18b30*/  MOV R136, R57 ;  /* 0x0000003900887202 */ /* 0x000fe20000000f00 */
[----:B------:R-:W-:Y:S02]  /*18b40*/  IMAD.MOV.U32 R137, RZ, RZ, R58 ;  /* 0x000000ffff897224 */ /* 0x000fe400078e003a */
[----:B------:R-:W-:Y:S02]  /*18b50*/  IMAD.MOV.U32 R147, RZ, RZ, R56 ;  /* 0x000000ffff937224 */ /* 0x000fe400078e0038 */
[----:B------:R-:W3:Y:S04]  /*18b60*/  LDL.LU.64 R56, [R1+0x650] ;  /* 0x0006500001387983 */ /* 0x000ee80000300a00 */
[----:B------:R-:W3:Y:S04]  /*18b70*/  LDL.LU.64 R58, [R1+0x658] ;  /* 0x00065800013a7983 */ /* 0x000ee80000300a00 */
[----:B------:R-:W-:Y:S04]  /*18b80*/  STL [R1+0x15a8], R138 ;  /* 0x0015a88a01007387 */ /* 0x000fe80000100800 */
[----:B------:R-:W-:Y:S04]  /*18b90*/  STL [R1+0x15a4], R137 ;  /* 0x0015a48901007387 */ /* 0x000fe80000100800 */
[----:B------:R4:W-:Y:S04]  /*18ba0*/  STL [R1+0x15a0], R136 ;  /* 0x0015a08801007387 */ /* 0x0009e80000100800 */
[----:B------:R4:W-:Y:S01]  /*18bb0*/  STL [R1+0x159c], R147 ;  /* 0x00159c9301007387 */ /* 0x0009e20000100800 */
[----:B--2---:R-:W-:-:S15]  /*18bc0*/  HMMA.1688.F32.TF32 R60, R164, R40, R60 ;  /* 0x00000028a43c723c */ /* 0x004fde000008103c */
[----:B------:R-:W-:-:S09]  /*18bd0*/  NOP ;  /* 0x0000000000007918 */ /* 0x000fd20000000000 */
[----:B-1----:R-:W-:Y:S01]  /*18be0*/  MOV R148, R63 ;  /* 0x0000003f00947202 */ /* 0x002fe20000000f00 */
[----:B------:R-:W-:Y:S01]  /*18bf0*/  IMAD.MOV.U32 R149, RZ, RZ, R62 ;  /* 0x000000ffff957224 */ /* 0x000fe200078e003e */
[----:B------:R-:W-:Y:S01]  /*18c00*/  MOV R145, R60 ;  /* 0x0000003c00917202 */ /* 0x000fe20000000f00 */
[----:B------:R-:W-:Y:S02]  /*18c10*/  IMAD.MOV.U32 R150, RZ, RZ, R61 ;  /* 0x000000ffff967224 */ /* 0x000fe400078e003d */
[----:B------:R-:W-:Y:S04]  /*18c20*/  STL [R1+0x15b8], R148 ;  /* 0x0015b89401007387 */ /* 0x000fe80000100800 */
[----:B------:R-:W-:Y:S04]  /*18c30*/  STL [R1+0x15b4], R149 ;  /* 0x0015b49501007387 */ /* 0x000fe80000100800 */
[----:B------:R1:W-:Y:S01]  /*18c40*/  STL [R1+0x15b0], R150 ;  /* 0x0015b09601007387 */ /* 0x0003e20000100800 */
[----:B----4-:R-:W-:Y:S03]  /*18c50*/  HMMA.1688.F32.TF32 R52, R164, R36, R52 ;  /* 0x00000024a434723c */ /* 0x010fe60000081034 */
[----:B------:R2:W-:Y:S04]  /*18c60*/  STL [R1+0x15ac], R145 ;  /* 0x0015ac9101007387 */ /* 0x0005e80000100800 */
[----:B------:R-:W4:Y:S04]  /*18c70*/  LDL.LU.64 R128, [R1+0x640] ;  /* 0x0006400001807983 */ /* 0x000f280000300a00 */
[----:B------:R-:W4:-:S13]  /*18c80*/  LDL.LU.64 R130, [R1+0x648] ;  /* 0x0006480001827983 */ /* 0x000f1a0000300a00 */
[----:B------:R-:W-:Y:S01]  /*18c90*/  IMAD.MOV.U32 R136, RZ, RZ, R52 ;  /* 0x000000ffff887224 */ /* 0x000fe200078e0034 */
[----:B------:R-:W-:Y:S01]  /*18ca0*/  MOV R144, R54 ;  /* 0x0000003600907202 */ /* 0x000fe20000000f00 */
[----:B------:R-:W-:Y:S02]  /*18cb0*/  IMAD.MOV.U32 R147, RZ, RZ, R53 ;  /* 0x000000ffff937224 */ /* 0x000fe400078e0035 */
[----:B------:R-:W-:Y:S01]  /*18cc0*/  IMAD.MOV.U32 R146, RZ, RZ, R55 ;  /* 0x000000ffff927224 */ /* 0x000fe200078e0037 */
[----:B------:R-:W2:Y:S04]  /*18cd0*/  LDL.LU.64 R52, [R1+0x610] ;  /* 0x0006100001347983 */ /* 0x000ea80000300a00 */
        /* <DEDUP_REMOVED lines=9> */
[----:B------:R-:W-:Y:S04]  /*18d70*/  STL [R1+0x15c8], R146 ;  /* 0x0015c89201007387 */ /* 0x000fe80000100800 */
[----:B------:R-:W-:Y:S04]  /*18d80*/  STL [R1+0x15c4], R144 ;  /* 0x0015c49001007387 */ /* 0x000fe80000100800 */
[----:B------:R1:W-:Y:S04]  /*18d90*/  STL [R1+0x15c0], R147 ;  /* 0x0015c09301007387 */ /* 0x0003e80000100800 */
[----:B------:R1:W-:Y:S04]  /*18da0*/  STL [R1+0x15bc], R136 ;  /* 0x0015bc8801007387 */ /* 0x0003e80000100800 */
[----:B------:R-:W2:Y:S04]  /*18db0*/  LDL.LU.64 R68, [R1+0x700] ;  /* 0x0007000001447983 */ /* 0x000ea80000300a00 */
[----:B------:R-:W2:Y:S04]  /*18dc0*/  LDL.LU.64 R70, [R1+0x708] ;  /* 0x0007080001467983 */ /* 0x000ea80000300a00 */
[----:B------:R-:W2:Y:S04]  /*18dd0*/  LDL.LU.64 R64, [R1+0x6f0] ;  /* 0x0006f00001407983 */ /* 0x000ea80000300a00 */
[----:B------:R-:W2:Y:S04]  /*18de0*/  LDL.LU.64 R66, [R1+0x6f8] ;  /* 0x0006f80001427983 */ /* 0x000ea80000300a00 */
[----:B------:R-:W2:Y:S04]  /*18df0*/  LDL.LU.64 R60, [R1+0x6e0] ;  /* 0x0006e000013c7983 */ /* 0x000ea80000300a00 */
[----:B------:R-:W2:Y:S01]  /*18e00*/  LDL.LU.64 R62, [R1+0x6e8] ;  /* 0x0006e800013e7983 */ /* 0x000ea20000300a00 */
[----:B---3--:R-:W-:Y:S03]  /*18e10*/  HMMA.1688.F32.TF32 R152, R164, R32, R56 ;  /* 0x00000020a498723c */ /* 0x008fe60000081038 */
[----:B------:R-:W3:Y:S04]  /*18e20*/  LDL.LU.64 R56, [R1+0x6d0] ;  /* 0x0006d00001387983 */ /* 0x000ee80000300a00 */
[----:B------:R-:W3:-:S15]  /*18e30*/  LDL.LU.64 R58, [R1+0x6d8] ;  /* 0x0006d800013a7983 */ /* 0x000ede0000300a00 */
[----:B------:R-:W-:-:S01]  /*18e40*/  NOP ;  /* 0x0000000000007918 */ /* 0x000fc20000000000 */
[----:B------:R-:W-:Y:S04]  /*18e50*/  STL [R1+0x15d0], R152 ;  /* 0x0015d09801007387 */ /* 0x000fe80000100800 */
[----:B------:R-:W-:Y:S04]  /*18e60*/  STL [R1+0x15cc], R153 ;  /* 0x0015cc9901007387 */ /* 0x000fe80000100800 */
[----:B------:R-:W-:Y:S04]  /*18e70*/  STL [R1+0x1504], R154 ;  /* 0x0015049a01007387 */ /* 0x000fe80000100800 */
[----:B------:R1:W-:Y:S01]  /*18e80*/  STL [R1+0x1500], R155 ;  /* 0x0015009b01007387 */ /* 0x0003e20000100800 */
[----:B----4-:R-:W-:-:S15]  /*18e90*/  HMMA.1688.F32.TF32 R156, R164, R28, R128 ;  /* 0x0000001ca49c723c */ /* 0x010fde0000081080 */
[----:B------:R-:W-:-:S08]  /*18ea0*/  NOP ;  /* 0x0000000000007918 */ /* 0x000fd00000000000 */
[----:B------:R4:W-:Y:S01]  /*18eb0*/  STL [R1+0x15e0], R156 ;  /* 0x0015e09c01007387 */ /* 0x0009e20000100800 */
[----:B--2---:R-:W-:Y:S03]  /*18ec0*/  HMMA.1688.F32.TF32 R164, R164, R24, R52 ;  /* 0x00000018a4a4723c */ /* 0x004fe60000081034 */
[----:B------:R-:W-:Y:S04]  /*18ed0*/  STL [R1+0x15dc], R157 ;  /* 0x0015dc9d01007387 */ /* 0x000fe80000100800 */
[----:B------:R2:W-:Y:S04]  /*18ee0*/  STL [R1+0x15d8], R158 ;  /* 0x0015d89e01007387 */ /* 0x0005e80000100800 */
[----:B------:R2:W-:Y:S04]  /*18ef0*/  STL [R1+0x15d4], R159 ;  /* 0x0015d49f01007387 */ /* 0x0005e80000100800 */
[----:B------:R-:W4:Y:S04]  /*18f00*/  LDL.LU.64 R52, [R1+0x6c0] ;  /* 0x0006c00001347983 */ /* 0x000f280000300a00 */
[----:B------:R-:W4:Y:S01]  /*18f10*/  LDL.LU.64 R54, [R1+0x6c8] ;  /* 0x0006c80001367983 */ /* 0x000f220000300a00 */
[C---:B------:R-:W-:Y:S03]  /*18f20*/  HMMA.1688.F32.TF32 R176, R216.reuse, R204, R116 ;  /* 0x000000ccd8b0723c */ /* 0x040fe60000081074 */
[----:B------:R-:W2:Y:S04]  /*18f30*/  LDL.LU.64 R116, [R1+0x6b0] ;  /* 0x0006b00001747983 */ /* 0x000ea80000300a00 */
[----:B------:R-:W2:Y:S01]  /*18f40*/  LDL.LU.64 R118, [R1+0x6b8] ;  /* 0x0006b80001767983 */ /* 0x000ea20000300a00 */
[C---:B------:R-:W-:Y:S03]  /*18f50*/  HMMA.1688.F32.TF32 R180, R216.reuse, R12, R72 ;  /* 0x0000000cd8b4723c */ /* 0x040fe60000081048 */
[----:B------:R-:W2:Y:S04]  /*18f60*/  LDL.LU.64 R72, [R1+0x6a0] ;  /* 0x0006a00001487983 */ /* 0x000ea80000300a00 */
[----:B------:R-:W2:Y:S01]  /*18f70*/  LDL.LU.64 R74, [R1+0x6a8] ;  /* 0x0006a800014a7983 */ /* 0x000ea20000300a00 */
[----:B------:R-:W-:Y:S01]  /*18f80*/  HMMA.1688.F32.TF32 R168, R216, R212, R124 ;  /* 0x000000d4d8a8723c */ /* 0x000fe2000008107c */
[----:B------:R-:W-:-:S05]  /*18f90*/  IMAD.MOV.U32 R244, RZ, RZ, R23 ;  /* 0x000000fffff47224 */ /* 0x000fca00078e0017 */
[----:B------:R-:W-:Y:S01]  /*18fa0*/  HMMA.1688.F32.TF32 R172, R216, R208, R120 ;  /* 0x000000d0d8ac723c */ /* 0x000fe20000081078 */
[----:B------:R-:W-:-:S05]  /*18fb0*/  MOV R245, R22 ;  /* 0x0000001600f57202 */ /* 0x000fca0000000f00 */
[C---:B------:R-:W-:Y:S01]  /*18fc0*/  HMMA.1688.F32.TF32 R184, R216.reuse, R20, R68 ;  /* 0x00000014d8b8723c */ /* 0x040fe20000081044 */
[----:B------:R-:W2:Y:S04]  /*18fd0*/  LDL.LU.64 R68, [R1+0x620] ;  /* 0x0006200001447983 */ /* 0x000ea80000300a00 */
[----:B------:R-:W2:Y:S01]  /*18fe0*/  LDL.LU.64 R70, [R1+0x628] ;  /* 0x0006280001467983 */ /* 0x000ea20000300a00 */
[C---:B------:R-:W-:Y:S03]  /*18ff0*/  HMMA.1688.F32.TF32 R188, R216.reuse, R16, R64 ;  /* 0x00000010d8bc723c */ /* 0x040fe60000081040 */
[----:B------:R-:W2:Y:S04]  /*19000*/  LDL.LU.64 R64, [R1+0x5d0] ;  /* 0x0005d00001407983 */ /* 0x000ea80000300a00 */
[----:B------:R-:W2:Y:S01]  /*19010*/  LDL.LU.64 R66, [R1+0x5d8] ;  /* 0x0005d80001427983 */ /* 0x000ea20000300a00 */
[----:B------:R-:W-:Y:S03]  /*19020*/  HMMA.1688.F32.TF32 R192, R216, R8, R60 ;  /* 0x00000008d8c0723c */ /* 0x000fe6000008103c */
[----:B------:R-:W2:Y:S04]  /*19030*/  LDL.LU.64 R60, [R1+0x5b0] ;  /* 0x0005b000013c7983 */ /* 0x000ea80000300a00 */
[----:B------:R-:W2:Y:S01]  /*19040*/  LDL.LU.64 R62, [R1+0x5b8] ;  /* 0x0005b800013e7983 */ /* 0x000ea20000300a00 */
[----:B------:R-:W-:Y:S01]  /*19050*/  IMAD.MOV.U32 R246, RZ, RZ, R19 ;  /* 0x000000fffff67224 */ /* 0x000fe200078e0013 */
[----:B------:R-:W-:Y:S01]  /*19060*/  MOV R240, R34 ;  /* 0x0000002200f07202 */ /* 0x000fe20000000f00 */
[----:B------:R-:W-:-:S02]  /*19070*/  IMAD.MOV.U32 R247, RZ, RZ, R18 ;  /* 0x000000fffff77224 */ /* 0x000fc400078e0012 */
[----:B------:R-:W-:Y:S01]  /*19080*/  IMAD.MOV.U32 R241, RZ, RZ, R35 ;  /* 0x000000fffff17224 */ /* 0x000fe200078e0023 */
[----:B------:R-:W-:Y:S01]  /*19090*/  MOV R243, R39 ;  /* 0x0000002700f37202 */ /* 0x000fe20000000f00 */
[----:B------:R-:W-:Y:S01]  /*190a0*/  IMAD.MOV.U32 R242, RZ, RZ, R38 ;  /* 0x000000fffff27224 */ /* 0x000fe200078e0026 */
[----:B---3--:R-:W-:-:S15]  /*190b0*/  HMMA.1688.F32.TF32 R56, R216, R200, R56 ;  /* 0x000000c8d838723c */ /* 0x008fde0000081038 */
[----:B------:R-:W-:-:S09]  /*190c0*/  NOP ;  /* 0x0000000000007918 */ /* 0x000fd20000000000 */
        /* <DEDUP_REMOVED lines=14> */
[----:B------:R-:W4:Y:S04]  /*191b0*/  LDL.LU R23, [R1+0x17cc] ;  /* 0x0017cc0001177983 */ /* 0x000f280000300800 */
[----:B------:R-:W4:Y:S04]  /*191c0*/  LDL.LU R22, [R1+0x17c8] ;  /* 0x0017c80001167983 */ /* 0x000f280000300800 */
[----:B------:R-:W4:Y:S04]  /*191d0*/  LDL.LU R19, [R1+0x17c4] ;  /* 0x0017c40001137983 */ /* 0x000f280000300800 */
[----:B------:R-:W4:Y:S04]  /*191e0*/  LDL.LU R18, [R1+0x17c0] ;  /* 0x0017c00001127983 */ /* 0x000f280000300800 */
[----:B------:R-:W2:Y:S04]  /*191f0*/  LDL.LU R34, [R1+0x17bc] ;  /* 0x0017bc0001227983 */ /* 0x000ea80000300800 */
[----:B------:R-:W3:Y:S04]  /*19200*/  LDL.LU R35, [R1+0x17b8] ;  /* 0x0017b80001237983 */ /* 0x000ee80000300800 */
[----:B------:R-:W4:Y:S04]  /*19210*/  LDL.LU R38, [R1+0x17b4] ;  /* 0x0017b40001267983 */ /* 0x000f280000300800 */
[----:B------:R-:W4:Y:S01]  /*19220*/  LDL.LU R39, [R1+0x17b0] ;  /* 0x0017b00001277983 */ /* 0x000f220000300800 */
[----:B------:R-:W-:Y:S01]  /*19230*/  IMAD.MOV.U32 R236, RZ, RZ, R199 ;  /* 0x000000ffffec7224 */ /* 0x000fe200078e00c7 */
[----:B------:R-:W-:Y:S01]  /*19240*/  MOV R238, R51 ;  /* 0x0000003300ee7202 */ /* 0x000fe20000000f00 */
[----:B------:R-:W-:Y:S01]  /*19250*/  IMAD.MOV.U32 R237, RZ, RZ, R198 ;  /* 0x000000ffffed7224 */ /* 0x000fe200078e00c6 */
[----:B------:R-:W4:Y:S01]  /*19260*/  LDL.LU R199, [R1+0x17ac] ;  /* 0x0017ac0001c77983 */ /* 0x000f220000300800 */
[----:B------:R-:W-:-:S03]  /*19270*/  IMAD.MOV.U32 R239, RZ, RZ, R50 ;  /* 0x000000ffffef7224 */ /* 0x000fc600078e0032 */
[----:B------:R-:W4:Y:S01]  /*19280*/  LDL.LU R198, [R1+0x17a8] ;  /* 0x0017a80001c67983 */ /* 0x000f220000300800 */
[----:B------:R-:W-:Y:S01]  /*19290*/  IMAD.MOV.U32 R140, RZ, RZ, R11 ;  /* 0x000000ffff8c7224 */ /* 0x000fe200078e000b */
[----:B------:R-:W-:Y:S02]  /*192a0*/  MOV R141, R10 ;  /* 0x0000000a008d7202 */ /* 0x000fe40000000f00 */
[----:B------:R-:W4:Y:S01]  /*192b0*/  LDL.LU R51, [R1+0x17a4] ;  /* 0x0017a40001337983 */ /* 0x000f220000300800 */
[----:B------:R-:W-:-:S03]  /*192c0*/  IMAD.MOV.U32 R142, RZ, RZ, R203 ;  /* 0x000000ffff8e7224 */ /* 0x000fc600078e00cb */
[----:B------:R-:W4:Y:S01]  /*192d0*/  LDL.LU R50, [R1+0x17a0] ;  /* 0x0017a00001327983 */ /* 0x000f220000300800 */
[----:B------:R-:W-:-:S03]  /*192e0*/  IMAD.MOV.U32 R143, RZ, RZ, R202 ;  /* 0x000000ffff8f7224 */ /* 0x000fc600078e00ca */
[----:B------:R-:W4:Y:S01]  /*192f0*/  LDL.LU R11, [R1+0x179c] ;  /* 0x00179c00010b7983 */ /* 0x000f220000300800 */
[----:B------:R-:W-:-:S03]  /*19300*/  MOV R160, R47 ;  /* 0x0000002f00a07202 */ /* 0x000fc60000000f00 */
        /* <DEDUP_REMOVED lines=14> */
[----:B------:R-:W4:Y:S04]  /*193f0*/  LDL.LU R31, [R1+0x177c] ;  /* 0x00177c00011f7983 */ /* 0x000f280000300800 */
[----:B------:R-:W4:Y:S04]  /*19400*/  LDL.LU R30, [R1+0x1778] ;  /* 0x00177800011e7983 */ /* 0x000f280000300800 */
[----:B------:R-:W4:Y:S04]  /*19410*/  LDL.LU R27, [R1+0x1774] ;  /* 0x00177400011b7983 */ /* 0x000f280000300800 */
[----:B------:R-:W4:Y:S01]  /*19420*/  LDL.LU R26, [R1+0x1770] ;  /* 0x00177000011a7983 */ /* 0x000f220000300800 */
[----:B--2---:R-:W-:-:S02]  /*19430*/  IMAD.MOV.U32 R231, RZ, RZ, R34 ;  /* 0x000000ffffe77224 */ /* 0x004fc400078e0022 */
[----:B---3--:R-:W-:Y:S01]  /*19440*/  IMAD.MOV.U32 R230, RZ, RZ, R35 ;  /* 0x000000ffffe67224 */ /* 0x008fe200078e0023 */
[----:B----4-:R-:W-:Y:S01]  /*19450*/  MOV R229, R38 ;  /* 0x0000002600e57202 */ /* 0x010fe20000000f00 */
[----:B------:R-:W-:Y:S02]  /*19460*/  IMAD.MOV.U32 R228, RZ, RZ, R39 ;  /* 0x000000ffffe47224 */ /* 0x000fe400078e0027 */
[----:B------:R-:W2:Y:S04]  /*19470*/  LDL.LU R39, [R1+0x176c] ;  /* 0x00176c0001277983 */ /* 0x000ea80000300800 */
[----:B------:R-:W3:Y:S04]  /*19480*/  LDL.LU R38, [R1+0x1768] ;  /* 0x0017680001267983 */ /* 0x000ee80000300800 */
[----:B------:R-:W4:Y:S04]  /*19490*/  LDL.LU R35, [R1+0x1764] ;  /* 0x0017640001237983 */ /* 0x000f280000300800 */
[----:B------:R-:W4:Y:S01]  /*194a0*/  LDL.LU R34, [R1+0x1760] ;  /* 0x0017600001227983 */ /* 0x000f220000300800 */
[C---:B------:R-:W-:Y:S06]  /*194b0*/  HMMA.1688.F32.TF32 R68, R216.reuse, R40, R68 ;  /* 0x00000028d844723c */ /* 0x040fec0000081044 */
[C---:B------:R-:W-:Y:S06]  /*194c0*/  HMMA.1688.F32.TF32 R72, R216.reuse, R44, R72 ;  /* 0x0000002cd848723c */ /* 0x040fec0000081048 */
[C---:B------:R-:W-:Y:S06]  /*194d0*/  HMMA.1688.F32.TF32 R64, R216.reuse, R36, R64 ;  /* 0x00000024d840723c */ /* 0x040fec0000081040 */
[C---:B------:R-:W-:Y:S06]  /*194e0*/  HMMA.1688.F32.TF32 R56, R216.reuse, R28, R56 ;  /* 0x0000001cd838723c */ /* 0x040fec0000081038 */
[----:B------:R-:W-:Y:S01]  /*194f0*/  HMMA.1688.F32.TF32 R60, R216, R32, R60 ;  /* 0x00000020d83c723c */ /* 0x000fe2000008103c */
[----:B-1----:R-:W-:-:S05]  /*19500*/  MOV R150, R68 ;  /* 0x0000004400967202 */ /* 0x002fca0000000f00 */
[----:B------:R-:W-:Y:S01]  /*19510*/  HMMA.1688.F32.TF32 R52, R216, R24, R52 ;  /* 0x00000018d834723c */ /* 0x000fe20000081034 */
[----:B------:R-:W-:-:S05]  /*19520*/  IMAD.MOV.U32 R145, RZ, RZ, R69 ;  /* 0x000000ffff917224 */ /* 0x000fca00078e0045 */
[----:B------:R-:W-:Y:S01]  /*19530*/  HMMA.1688.F32.TF32 R116, R216, R48, R116 ;  /* 0x00000030d874723c */ /* 0x000fe20000081074 */
[----:B------:R-:W4:Y:S01]  /*19540*/  LDL.LU R216, [R1+0x7d0] ;  /* 0x0007d00001d87983 */ /* 0x000f220000300800 */
[----:B------:R-:W-:-:S03]  /*19550*/  IMAD.MOV.U32 R138, RZ, RZ, R70 ;  /* 0x000000ffff8a7224 */ /* 0x000fc600078e0046 */
[----:B------:R-:W4:Y:S01]  /*19560*/  LDL.LU R217, [R1+0x7d4] ;  /* 0x0007d40001d97983 */ /* 0x000f220000300800 */
[----:B------:R-:W-:-:S03]  /*19570*/  MOV R137, R71 ;  /* 0x0000004700897202 */ /* 0x000fc60000000f00 */
[----:B------:R-:W4:Y:S01]  /*19580*/  LDL.LU R218, [R1+0x7d8] ;  /* 0x0007d80001da7983 */ /* 0x000f220000300800 */
[----:B------:R-:W-:-:S03]  /*19590*/  IMAD.MOV.U32 R69, RZ, RZ, R27 ;  /* 0x000000ffff457224 */ /* 0x000fc600078e001b */
[----:B------:R-:W4:Y:S01]  /*195a0*/  LDL.LU R219, [R1+0x7dc] ;  /* 0x0007dc0001db7983 */ /* 0x000f220000300800 */
[----:B------:R-:W-:Y:S01]  /*195b0*/  MOV R68, R26 ;  /* 0x0000001a00447202 */ /* 0x000fe20000000f00 */
[----:B------:R-:W-:Y:S02]  /*195c0*/  IMAD.MOV.U32 R70, RZ, RZ, R30 ;  /* 0x000000ffff467224 */ /* 0x000fe400078e001e */
[----:B------:R-:W4:Y:S01]  /*195d0*/  LDL.LU R26, [R1+0x175c] ;  /* 0x00175c00011a7983 */ /* 0x000f220000300800 */
[----:B------:R-:W-:Y:S01]  /*195e0*/  IMAD.MOV.U32 R121, RZ, RZ, R72 ;  /* 0x000000ffff797224 */ /* 0x000fe200078e0048 */
[----:B------:R-:W-:Y:S02]  /*195f0*/  MOV R71, R31 ;  /* 0x0000001f00477202 */ /* 0x000fe40000000f00 */
[----:B------:R-:W4:Y:S01]  /*19600*/  LDL.LU R27, [R1+0x1758] ;  /* 0x00175800011b7983 */ /* 0x000f220000300800 */
[----:B------:R-:W-:Y:S01]  /*19610*/  MOV R122, R73 ;  /* 0x00000049007a7202 */ /* 0x000fe20000000f00 */
[----:B------:R-:W-:-:S02]  /*19620*/  IMAD.MOV.U32 R123, RZ, RZ, R74 ;  /* 0x000000ffff7b7224 */ /* 0x000fc400078e004a */
[----:B------:R-:W4:Y:S01]  /*19630*/  LDL.LU R30, [R1+0x1754] ;  /* 0x00175400011e7983 */ /* 0x000f220000300800 */
[----:B------:R-:W-:-:S03]  /*19640*/  IMAD.MOV.U32 R131, RZ, RZ, R75 ;  /* 0x000000ffff837224 */ /* 0x000fc600078e004b */
[----:B------:R-:W4:Y:S01]  /*19650*/  LDL.LU R31, [R1+0x1750] ;  /* 0x00175000011f7983 */ /* 0x000f220000300800 */
[----:B------:R-:W-:Y:S01]  /*19660*/  IMAD.MOV.U32 R147, RZ, RZ, R64 ;  /* 0x000000ffff937224 */ /* 0x000fe200078e0040 */
[----:B------:R-:W-:Y:S01]  /*19670*/  MOV R148, R66 ;  /* 0x0000004200947202 */ /* 0x000fe20000000f00 */
[----:B------:R-:W-:Y:S01]  /*19680*/  IMAD.MOV.U32 R136, RZ, RZ, R65 ;  /* 0x000000ffff887224 */ /* 0x000fe200078e0041 */
[----:B------:R-:W-:Y:S01]  /*19690*/  MOV R65, R43 ;  /* 0x0000002b00417202 */ /* 0x000fe20000000f00 */
[----:B------:R-:W-:Y:S01]  /*196a0*/  IMAD.MOV.U32 R64, RZ, RZ, R42 ;  /* 0x000000ffff407224 */ /* 0x000fe200078e002a */
[----:B------:R-:W-:Y:S01]  /*196b0*/  MOV R139, R56 ;  /* 0x00000038008b7202 */ /* 0x000fe20000000f00 */
[----:B------:R-:W-:Y:S02]  /*196c0*/  IMAD.MOV.U32 R149, RZ, RZ, R67 ;  /* 0x000000ffff957224 */ /* 0x000fe400078e0043 */
[----:B------:R-:W-:Y:S01]  /*196d0*/  IMAD.MOV.U32 R66, RZ, RZ, R46 ;  /* 0x000000ffff427224 */ /* 0x000fe200078e002e */
[----:B------:R-:W-:Y:S01]  /*196e0*/  MOV R56, R50 ;  /* 0x0000003200387202 */ /* 0x000fe20000000f00 */
[----:B------:R-:W-:-:S02]  /*196f0*/  IMAD.MOV.U32 R67, RZ, RZ, R47 ;  /* 0x000000ffff437224 */ /* 0x000fc400078e002f */
[----:B------:R-:W-:Y:S01]  /*19700*/  IMAD.MOV.U32 R151, RZ, RZ, R57 ;  /* 0x000000ffff977224 */ /* 0x000fe200078e0039 */
[----:B------:R-:W-:Y:S01]  /*19710*/  MOV R155, R59 ;  /* 0x0000003b009b7202 */ /* 0x000fe20000000f00 */
[----:B------:R-:W-:Y:S02]  /*19720*/  IMAD.MOV.U32 R154, RZ, RZ, R58 ;  /* 0x000000ffff9a7224 */ /* 0x000fe400078e003a */
[----:B------:R-:W-:Y:S01]  /*19730*/  IMAD.MOV.U32 R57, RZ, RZ, R51 ;  /* 0x000000ffff397224 */ /* 0x000fe200078e0033 */
[----:B------:R-:W-:Y:S01]  /*19740*/  MOV R59, R199 ;  /* 0x000000c7003b7202 */ /* 0x000fe20000000f00 */
[----:B------:R-:W-:Y:S01]  /*19750*/  IMAD.MOV.U32 R58, RZ, RZ, R198 ;  /* 0x000000ffff3a7224 */ /* 0x000fe200078e00c6 */
[----:B------:R-:W-:Y:S01]  /*19760*/  MOV R153, R61 ;  /* 0x0000003d00997202 */ /* 0x000fe20000000f00 */
[----:B------:R-:W-:Y:S02]  /*19770*/  IMAD.MOV.U32 R152, RZ, RZ, R60 ;  /* 0x000000ffff987224 */ /* 0x000fe400078e003c */
[----:B------:R-:W-:-:S02]  /*19780*/  IMAD.MOV.U32 R60, RZ, RZ, R202 ;  /* 0x000000ffff3c7224 */ /* 0x000fc400078e00ca */
[----:B------:R-:W-:Y:S01]  /*19790*/  IMAD.MOV.U32 R146, RZ, RZ, R62 ;  /* 0x000000ffff927224 */ /* 0x000fe200078e003e */
[----:B------:R-:W-:Y:S01]  /*197a0*/  MOV R62, R10 ;  /* 0x0000000a003e7202 */ /* 0x000fe20000000f00 */
[----:B------:R-:W-:Y:S02]  /*197b0*/  IMAD.MOV.U32 R61, RZ, RZ, R203 ;  /* 0x000000ffff3d7224 */ /* 0x000fe400078e00cb */
[----:B------:R-:W-:Y:S02]  /*197c0*/  IMAD.MOV.U32 R144, RZ, RZ, R63 ;  /* 0x000000ffff907224 */ /* 0x000fe400078e003f */
[----:B------:R-:W-:Y:S02]  /*197d0*/  IMAD.MOV.U32 R156, RZ, RZ, R52 ;  /* 0x000000ffff9c7224 */ /* 0x000fe400078e0034 */
[----:B------:R-:W-:Y:S01]  /*197e0*/  IMAD.MOV.U32 R63, RZ, RZ, R11 ;  /* 0x000000ffff3f7224 */ /* 0x000fe200078e000b */
[----:B------:R-:W-:Y:S01]  /*197f0*/  MOV R158, R54 ;  /* 0x00000036009e7202 */ /* 0x000fe20000000f00 */
[----:B------:R-:W-:Y:S01]  /*19800*/  IMAD.MOV.U32 R157, RZ, RZ, R53 ;  /* 0x000000ffff9d7224 */ /* 0x000fe200078e0035 */
[----:B------:R-:W-:Y:S01]  /*19810*/  MOV R53, R19 ;  /* 0x0000001300357202 */ /* 0x000fe20000000f00 */
[----:B------:R-:W-:-:S02]  /*19820*/  IMAD.MOV.U32 R52, RZ, RZ, R18 ;  /* 0x000000ffff347224 */ /* 0x000fc400078e0012 */
[----:B------:R-:W-:Y:S02]  /*19830*/  IMAD.MOV.U32 R159, RZ, RZ, R55 ;  /* 0x000000ffff9f7224 */ /* 0x000fe400078e0037 */
[----:B------:R-:W-:Y:S02]  /*19840*/  IMAD.MOV.U32 R54, RZ, RZ, R22 ;  /* 0x000000ffff367224 */ /* 0x000fe400078e0016 */
[----:B------:R-:W-:Y:S01]  /*19850*/  IMAD.MOV.U32 R132, RZ, RZ, R116 ;  /* 0x000000ffff847224 */ /* 0x000fe200078e0074 */
[----:B------:R-:W-:Y:S01]  /*19860*/  MOV R116, R14 ;  /* 0x0000000e00747202 */ /* 0x000fe20000000f00 */
[----:B------:R-:W-:Y:S01]  /*19870*/  IMAD.MOV.U32 R55, RZ, RZ, R23 ;  /* 0x000000ffff377224 */ /* 0x000fe200078e0017 */
[----:B------:R-:W-:Y:S01]  /*19880*/  MOV R134, R118 ;  /* 0x0000007600867202 */ /* 0x000fe20000000f00 */
[----:B------:R-:W-:Y:S02]  /*19890*/  IMAD.MOV.U32 R133, RZ, RZ, R117 ;  /* 0x000000ffff857224 */ /* 0x000fe400078e0075 */
[----:B------:R-:W-:-:S02]  /*198a0*/  IMAD.MOV.U32 R117, RZ, RZ, R214 ;  /* 0x000000ffff757224 */ /* 0x000fc400078e00d6 */
[----:B------:R-:W-:Y:S02]  /*198b0*/  IMAD.MOV.U32 R118, RZ, RZ, R215 ;  /* 0x000000ffff767224 */ /* 0x000fe400078e00d7 */
[----:B------:R-:W-:Y:S01]  /*198c0*/  IMAD.MOV.U32 R135, RZ, RZ, R119 ;  /* 0x000000ffff877224 */ /* 0x000fe200078e0077 */
[----:B------:R-:W-:Y:S01]  /*198d0*/  MOV R119, R206 ;  /* 0x000000ce00777202 */ /* 0x000fe20000000f00 */
[----:B------:R-:W-:Y:S01]  /*198e0*/  IMAD.MOV.U32 R248, RZ, RZ, R207 ;  /* 0x000000fffff87224 */ /* 0x000fe200078e00cf */
[----:B------:R-:W-:Y:S01]  /*198f0*/  MOV R250, R211 ;  /* 0x000000d300fa7202 */ /* 0x000fe20000000f00 */
[----:B------:R-:W-:Y:S02]  /*19900*/  IMAD.MOV.U32 R249, RZ, RZ, R210 ;  /* 0x000000fffff97224 */ /* 0x000fe400078e00d2 */
[----:B------:R-:W-:Y:S02]  /*19910*/  IMAD.MOV.U32 R251, RZ, RZ, R15 ;  /* 0x000000fffffb7224 */ /* 0x000fe400078e000f */
[----:B--2---:R-:W-:Y:S01]  /*19920*/  IMAD.MOV.U32 R75, RZ, RZ, R39 ;  /* 0x000000ffff4b7224 */ /* 0x004fe200078e0027 */
[----:B---3--:R-:W-:Y:S01]  /*19930*/  MOV R74, R38 ;  /* 0x00000026004a7202 */ /* 0x008fe20000000f00 */
[----:B----4-:R-:W-:-:S02]  /*19940*/  IMAD.MOV.U32 R73, RZ, RZ, R35 ;  /* 0x000000ffff497224 */ /* 0x010fc400078e0023 */
[----:B------:R-:W-:Y:S02]  /*19950*/  IMAD.MOV.U32 R72, RZ, RZ, R34 ;  /* 0x000000ffff487224 */ /* 0x000fe400078e0022 */
[----:B------:R-:W2:Y:S04]  /*19960*/  LDL.LU R34, [R1+0x174c] ;  /* 0x00174c0001227983 */ /* 0x000ea80000300800 */
[----:B------:R-:W2:Y:S04]  /*19970*/  LDL.LU R35, [R1+0x1748] ;  /* 0x0017480001237983 */ /* 0x000ea80000300800 */
[----:B------:R-:W3:Y:S04]  /*19980*/  LDL.LU R38, [R1+0x1744] ;  /* 0x0017440001267983 */ /* 0x000ee80000300800 */
[----:B------:R-:W3:Y:S04]  /*19990*/  LDL.LU R39, [R1+0x1740] ;  /* 0x0017400001277983 */ /* 0x000ee80000300800 */
[----:B------:R-:W4:Y:S04]  /*199a0*/  LDL.LU R42, [R1+0x173c] ;  /* 0x00173c00012a7983 */ /* 0x000f280000300800 */
[----:B------:R-:W4:Y:S04]  /*199b0*/  LDL.LU R43, [R1+0x1738] ;  /* 0x00173800012b7983 */ /* 0x000f280000300800 */
        /* <DEDUP_REMOVED lines=15> */
[----:B------:R-:W2:Y:S04]  /*19ab0*/  LDL.LU R214, [R1+0x16f8] ;  /* 0x0016f80001d67983 */ /* 0x000ea80000300800 */
[----:B------:R-:W2:Y:S04]  /*19ac0*/  LDL.LU R215, [R1+0x16f4] ;  /* 0x0016f40001d77983 */ /* 0x000ea80000300800 */
[----:B------:R-:W3:Y:S04]  /*19ad0*/  LDL.LU R206, [R1+0x16f0] ;  /* 0x0016f00001ce7983 */ /* 0x000ee80000300800 */
[----:B------:R-:W3:Y:S04]  /*19ae0*/  LDL.LU R207, [R1+0x16ec] ;  /* 0x0016ec0001cf7983 */ /* 0x000ee80000300800 */
[----:B------:R-:W3:Y:S04]  /*19af0*/  LDL.LU R210, [R1+0x16e8] ;  /* 0x0016e80001d27983 */ /* 0x000ee80000300800 */
[----:B------:R-:W3:Y:S04]  /*19b00*/  LDL.LU R211, [R1+0x16e4] ;  /* 0x0016e40001d37983 */ /* 0x000ee80000300800 */
[----:B------:R-:W3:Y:S01]  /*19b10*/  LDL.LU R15, [R1+0x16e0] ;  /* 0x0016e000010f7983 */ /* 0x000ee20000300800 */
[C---:B----4-:R-:W-:Y:S06]  /*19b20*/  HMMA.1688.F32.TF32 R56, R220.reuse, R18, R56 ;  /* 0x00000012dc38723c */ /* 0x050fec0000081038 */
[C---:B--2---:R-:W-:Y:S06]  /*19b30*/  HMMA.1688.F32.TF32 R216, R220.reuse, R214, R216 ;  /* 0x000000d6dcd8723c */ /* 0x044fec00000810d8 */
[C---:B---3--:R-:W-:Y:S06]  /*19b40*/  HMMA.1688.F32.TF32 R68, R220.reuse, R206, R68 ;  /* 0x000000cedc44723c */ /* 0x048fec0000081044 */
[C---:B------:R-:W-:Y:S06]  /*19b50*/  HMMA.1688.F32.TF32 R72, R220.reuse, R210, R72 ;  /* 0x000000d2dc48723c */ /* 0x040fec0000081048 */
[C---:B------:R-:W-:Y:S06]  /*19b60*/  HMMA.1688.F32.TF32 R64, R220.reuse, R14, R64 ;  /* 0x0000000edc40723c */ /* 0x040fec0000081040 */
[----:B------:R-:W-:Y:S01]  /*19b70*/  HMMA.1688.F32.TF32 R60, R220, R22, R60 ;  /* 0x00000016dc3c723c */ /* 0x000fe2000008103c */
[----:B------:R-:W-:Y:S01]  /*19b80*/  IMAD.MOV.U32 R41, RZ, RZ, R218 ;  /* 0x000000ffff297224 */ /* 0x000fe200078e00da */
[----:B------:R-:W-:Y:S01]  /*19b90*/  MOV R44, R217 ;  /* 0x000000d9002c7202 */ /* 0x000fe20000000f00 */
[----:B------:R-:W-:-:S03]  /*19ba0*/  IMAD.MOV.U32 R48, RZ, RZ, R216 ;  /* 0x000000ffff307224 */ /* 0x000fc600078e00d8 */
[----:B------:R-:W-:Y:S04]  /*19bb0*/  STL [R1+0x14fc], R41 ;  /* 0x0014fc2901007387 */ /* 0x000fe80000100800 */
[----:B------:R-:W-:Y:S04]  /*19bc0*/  STL [R1+0x14f8], R44 ;  /* 0x0014f82c01007387 */ /* 0x000fe80000100800 */
[----:B------:R-:W-:Y:S04]  /*19bd0*/  STL [R1+0x14f4], R48 ;  /* 0x0014f43001007387 */ /* 0x000fe80000100800 */
[----:B------:R-:W-:Y:S01]  /*19be0*/  MOV R24, R67 ;  /* 0x0000004300187202 */ /* 0x000fe20000000f00 */
[----:B------:R-:W-:Y:S01]  /*19bf0*/  STL.64 [R1+0x490], R72 ;  /* 0x0004904801007387 */ /* 0x000fe20000100a00 */
[----:B------:R-:W-:Y:S01]  /*19c00*/  IMAD.MOV.U32 R25, RZ, RZ, R66 ;  /* 0x000000ffff197224 */ /* 0x000fe200078e0042 */
[----:B------:R-:W-:Y:S01]  /*19c10*/  MOV R29, R64 ;  /* 0x00000040001d7202 */ /* 0x000fe20000000f00 */
[----:B------:R-:W-:Y:S01]  /*19c20*/  IMAD.MOV.U32 R28, RZ, RZ, R65 ;  /* 0x000000ffff1c7224 */ /* 0x000fe200078e0041 */
[----:B------:R-:W-:Y:S04]  /*19c30*/  STL.64 [R1+0x498], R74 ;  /* 0x0004984a01007387 */ /* 0x000fe80000100a00 */
[----:B------:R-:W-:Y:S04]  /*19c40*/  STL.64 [R1+0x4a0], R68 ;  /* 0x0004a04401007387 */ /* 0x000fe80000100a00 */
[----:B------:R-:W-:Y:S04]  /*19c50*/  STL.64 [R1+0x4a8], R70 ;  /* 0x0004a84601007387 */ /* 0x000fe80000100a00 */
[----:B------:R-:W-:Y:S01]  /*19c60*/  STL [R1+0x14cc], R24 ;  /* 0x0014cc1801007387 */ /* 0x000fe20000100800 */
[C---:B------:R-:W-:Y:S03]  /*19c70*/  HMMA.1688.F32.TF32 R64, R220.reuse, R10, R228 ;  /* 0x0000000adc40723c */ /* 0x040fe600000810e4 */
[----:B------:R-:W-:Y:S04]  /*19c80*/  STL [R1+0x14c8], R25 ;  /* 0x0014c81901007387 */ /* 0x000fe80000100800 */
[----:B------:R-:W-:Y:S04]  /*19c90*/  STL [R1+0x14c4], R28 ;  /* 0x0014c41c01007387 */ /* 0x000fe80000100800 */
[----:B------:R-:W-:Y:S04]  /*19ca0*/  STL [R1+0x14c0], R29 ;  /* 0x0014c01d01007387 */ /* 0x000fe80000100800 */
[----:B------:R-:W-:Y:S04]  /*19cb0*/  STL.64 [R1+0x530], R60 ;  /* 0x0005303c01007387 */ /* 0x000fe80000100a00 */
[----:B------:R1:W-:Y:S04]  /*19cc0*/  STL.64 [R1+0x538], R62 ;  /* 0x0005383e01007387 */ /* 0x0003e80000100a00 */
[----:B------:R-:W-:Y:S04]  /*19cd0*/  STL.64 [R1+0x5a0], R56 ;  /* 0x0005a03801007387 */ /* 0x000fe80000100a00 */
[----:B------:R2:W-:Y:S01]  /*19ce0*/  STL.64 [R1+0x5a8], R58 ;  /* 0x0005a83a01007387 */ /* 0x0005e20000100a00 */
[C---:B-1----:R-:W-:Y:S06]  /*19cf0*/  HMMA.1688.F32.TF32 R60, R220.reuse, R202, R52 ;  /* 0x000000cadc3c723c */ /* 0x042fec0000081034 */
[C---:B------:R-:W-:Y:S06]  /*19d00*/  HMMA.1688.F32.TF32 R52, R220.reuse, R50, R160 ;  /* 0x00000032dc34723c */ /* 0x040fec00000810a0 */
[C---:B--2---:R-:W-:Y:S01]  /*19d10*/  HMMA.1688.F32.TF32 R56, R220.reuse, R198, R224 ;  /* 0x000000c6dc38723c */ /* 0x044fe200000810e0 */
[----:B------:R-:W-:Y:S04]  /*19d20*/  STL.64 [R1+0x5c0], R64 ;  /* 0x0005c04001007387 */ /* 0x000fe80000100a00 */
[----:B------:R-:W-:Y:S06]  /*19d30*/  STL.64 [R1+0x5c8], R66 ;  /* 0x0005c84201007387 */ /* 0x000fec0000100a00 */
[----:B------:R-:W-:Y:S04]  /*19d40*/  STL.64 [R1+0x640], R60 ;  /* 0x0006403c01007387 */ /* 0x000fe80000100a00 */
[----:B------:R1:W-:Y:S08]  /*19d50*/  STL.64 [R1+0x648], R62 ;  /* 0x0006483e01007387 */ /* 0x0003f00000100a00 */
[----:B------:R-:W-:Y:S01]  /*19d60*/  STL.64 [R1+0x6b0], R56 ;  /* 0x0006b03801007387 */ /* 0x000fe20000100a00 */
[C---:B-1----:R-:W-:Y:S03]  /*19d70*/  HMMA.1688.F32.TF32 R60, R220.reuse, R46, R140 ;  /* 0x0000002edc3c723c */ /* 0x042fe6000008108c */
[----:B------:R1:W-:Y:S04]  /*19d80*/  STL.64 [R1+0x6b8], R58 ;  /* 0x0006b83a01007387 */ /* 0x0003e80000100a00 */
[----:B------:R-:W-:Y:S04]  /*19d90*/  STL.64 [R1+0x810], R52 ;  /* 0x0008103401007387 */ /* 0x000fe80000100a00 */
[----:B------:R2:W-:Y:S01]  /*19da0*/  STL.64 [R1+0x818], R54 ;  /* 0x0008183601007387 */ /* 0x0005e20000100a00 */
[C---:B-1----:R-:W-:Y:S06]  /*19db0*/  HMMA.1688.F32.TF32 R56, R220.reuse, R42, R116 ;  /* 0x0000002adc38723c */ /* 0x042fec0000081074 */
[C---:B--2---:R-:W-:Y:S05]  /*19dc0*/  HMMA.1688.F32.TF32 R52, R220.reuse, R38, R236 ;  /* 0x00000026dc34723c */ /* 0x044fea00000810ec */
        /* <DEDUP_REMOVED lines=8> */
[----:B--2---:R-:W-:Y:S01]  /*19e50*/  HMMA.1688.F32.TF32 R52, R220, R26, R248 ;  /* 0x0000001adc34723c */ /* 0x004fe200000810f8 */
[----:B------:R-:W-:-:S04]  /*19e60*/  IMAD.MOV.U32 R40, RZ, RZ, R219 ;  /* 0x000000ffff287224 */ /* 0x000fc800078e00db */
[----:B------:R-:W-:Y:S04]  /*19e70*/  STL.64 [R1+0x910], R60 ;  /* 0x0009103c01007387 */ /* 0x000fe80000100a00 */
[----:B------:R-:W-:Y:S04]  /*19e80*/  STL.64 [R1+0x918], R62 ;  /* 0x0009183e01007387 */ /* 0x000fe80000100a00 */
[----:B------:R-:W2:Y:S01]  /*19e90*/  LDL.LU R248, [R1+0x370] ;  /* 0x0003700001f87983 */ /* 0x000ea20000300800 */
[----:B------:R-:W-:-:S03]  /*19ea0*/  LOP3.LUT R45, R2, 0x60, RZ, 0x3c, !PT ;  /* 0x00000060022d7812 */ /* 0x000fc600078e3cff */
[----:B------:R-:W-:Y:S04]  /*19eb0*/  LDS R220, [R7+UR7+0x1080] ;  /* 0x0010800707dc7984 */ /* 0x000fe80008000800 */
[----:B------:R-:W-:Y:S04]  /*19ec0*/  STL.64 [R1+0x900], R56 ;  /* 0x0009003801007387 */ /* 0x000fe80000100a00 */
[----:B------:R-:W-:Y:S01]  /*19ed0*/  STL.64 [R1+0x908], R58 ;  /* 0x0009083a01007387 */ /* 0x000fe20000100a00 */
[----:B------:R-:W-:-:S03]  /*19ee0*/  IMAD.MOV.U32 R251, RZ, RZ, R4 ;  /* 0x000000fffffb7224 */ /* 0x000fc600078e0004 */
[----:B------:R1:W-:Y:S04]  /*19ef0*/  STL.64 [R1+0x8f0], R52 ;  /* 0x0008f03401007387 */ /* 0x0003e80000100a00 */
[----:B------:R3:W-:Y:S04]  /*19f00*/  STL.64 [R1+0x8f8], R54 ;  /* 0x0008f83601007387 */ /* 0x0007e80000100a00 */
[----:B------:R-:W2:Y:S04]  /*19f10*/  LDL.LU R249, [R1+0x374] ;  /* 0x0003740001f97983 */ /* 0x000ea80000300800 */
[----:B------:R-:W2:Y:S04]  /*19f20*/  LDL.LU R250, [R1+0x378] ;  /* 0x0003780001fa7983 */ /* 0x000ea80000300800 */
[----:B------:R-:W4:Y:S04]  /*19f30*/  LDL.LU R4, [R1+0x16dc] ;  /* 0x0016dc0001047983 */ /* 0x000f280000300800 */
[----:B------:R-:W2:Y:S04]  /*19f40*/  LDL.LU R244, [R1+0x380] ;  /* 0x0003800001f47983 */ /* 0x000ea80000300800 */
[----:B------:R-:W2:Y:S04]  /*19f50*/  LDL.LU R245, [R1+0x384] ;  /* 0x0003840001f57983 */ /* 0x000ea80000300800 */
[----:B------:R-:W2:Y:S04]  /*19f60*/  LDL.LU R246, [R1+0x388] ;  /* 0x0003880001f67983 */ /* 0x000ea80000300800 */
[----:B------:R-:W2:Y:S04]  /*19f70*/  LDL.LU R247, [R1+0x38c] ;  /* 0x00038c0001f77983 */ /* 0x000ea80000300800 */
[----:B------:R-:W4:Y:S04]  /*19f80*/  LDL.LU R116, [R1+0x3b0] ;  /* 0x0003b00001747983 */ /* 0x000f280000300800 */
[----:B------:R-:W4:Y:S04]  /*19f90*/  LDL.LU R117, [R1+0x3b4] ;  /* 0x0003b40001757983 */ /* 0x000f280000300800 */
[----:B------:R-:W4:Y:S04]  /*19fa0*/  LDL.LU R118, [R1+0x3b8] ;  /* 0x0003b80001767983 */ /* 0x000f280000300800 */
[----:B------:R-:W4:Y:S04]  /*19fb0*/  LDL.LU R119, [R1+0x3bc] ;  /* 0x0003bc0001777983 */ /* 0x000f280000300800 */
[----:B------:R-:W2:Y:S04]  /*19fc0*/  LDL.LU R224, [R1+0x3e0] ;  /* 0x0003e00001e07983 */ /* 0x000ea80000300800 */
[----:B------:R-:W2:Y:S04]  /*19fd0*/  LDL.LU R225, [R1+0x3e4] ;  /* 0x0003e40001e17983 */ /* 0x000ea80000300800 */
[----:B------:R-:W2:Y:S04]  /*19fe0*/  LDL.LU R226, [R1+0x3e8] ;  /* 0x0003e80001e27983 */ /* 0x000ea80000300800 */
[----:B------:R-:W2:Y:S04]  /*19ff0*/  LDL.LU R227, [R1+0x3ec] ;  /* 0x0003ec0001e37983 */ /* 0x000ea80000300800 */
[----:B-1----:R-:W4:Y:S04]  /*1a000*/  LDL.LU R52, [R1+0x3f0] ;  /* 0x0003f00001347983 */ /* 0x002f280000300800 */
[----:B------:R-:W4:Y:S04]  /*1a010*/  LDL.LU R53, [R1+0x3f4] ;  /* 0x0003f40001357983 */ /* 0x000f280000300800 */
[----:B---3--:R-:W4:Y:S04]  /*1a020*/  LDL.LU R54, [R1+0x3f8] ;  /* 0x0003f80001367983 */ /* 0x008f280000300800 */
[----:B------:R-:W4:Y:S04]  /*1a030*/  LDL.LU R55, [R1+0x3fc] ;  /* 0x0003fc0001377983 */ /* 0x000f280000300800 */
[----:B------:R-:W3:Y:S04]  /*1a040*/  LDL.LU R56, [R1+0x410] ;  /* 0x0004100001387983 */ /* 0x000ee80000300800 */
[----:B------:R-:W3:Y:S04]  /*1a050*/  LDL.LU R57, [R1+0x414] ;  /* 0x0004140001397983 */ /* 0x000ee80000300800 */
[----:B------:R-:W3:Y:S04]  /*1a060*/  LDL.LU R58, [R1+0x418] ;  /* 0x00041800013a7983 */ /* 0x000ee80000300800 */
[----:B------:R-:W3:Y:S04]  /*1a070*/  LDL.LU R59, [R1+0x41c] ;  /* 0x00041c00013b7983 */ /* 0x000ee80000300800 */
[----:B------:R-:W2:Y:S04]  /*1a080*/  LDL.LU R64, [R1+0x430] ;  /* 0x0004300001407983 */ /* 0x000ea80000300800 */
[----:B------:R-:W2:Y:S04]  /*1a090*/  LDL.LU R65, [R1+0x434] ;  /* 0x0004340001417983 */ /* 0x000ea80000300800 */
[----:B------:R-:W2:Y:S04]  /*1a0a0*/  LDL.LU R66, [R1+0x438] ;  /* 0x0004380001427983 */ /* 0x000ea80000300800 */
[----:B------:R-:W2:Y:S04]  /*1a0b0*/  LDL.LU R67, [R1+0x43c] ;  /* 0x00043c0001437983 */ /* 0x000ea80000300800 */
[----:B------:R-:W3:Y:S04]  /*1a0c0*/  LDL.LU R216, [R1+0x470] ;  /* 0x0004700001d87983 */ /* 0x000ee80000300800 */
        /* <DEDUP_REMOVED lines=34> */
[----:B------:R-:W-:Y:S04]  /*1a2f0*/  LDS R222, [R7+UR7+0x1880] ;  /* 0x0018800707de7984 */ /* 0x000fe80008000800 */
[----:B------:R-:W-:Y:S04]  /*1a300*/  LDS R221, [R45+UR7+0x1080] ;  /* 0x001080072ddd7984 */ /* 0x000fe80008000800 */
[----:B------:R-:W-:Y:S01]  /*1a310*/  LDS R223, [R45+UR7+0x1880] ;  /* 0x001880072ddf7984 */ /* 0x000fe20008000800 */
[C---:B----4-:R-:W-:Y:S06]  /*1a320*/  HMMA.1688.F32.TF32 R52, R232.reuse, R202, R52 ;  /* 0x000000cae834723c */ /* 0x050fec0000081034 */
[C---:B--2---:R-:W-:Y:S06]  /*1a330*/  HMMA.1688.F32.TF32 R64, R232.reuse, R14, R64 ;  /* 0x0000000ee840723c */ /* 0x044fec0000081040 */
[C---:B---3--:R-:W-:Y:S06]  /*1a340*/  HMMA.1688.F32.TF32 R72, R232.reuse, R210, R72 ;  /* 0x000000d2e848723c */ /* 0x048fec0000081048 */
[----:B------:R-:W-:-:S15]  /*1a350*/  HMMA.1688.F32.TF32 R68, R232, R206, R68 ;  /* 0x000000cee844723c */ /* 0x000fde0000081044 */
[----:B------:R-:W-:-:S02]  /*1a360*/  NOP ;  /* 0x0000000000007918 */ /* 0x000fc40000000000 */
[----:B------:R-:W-:Y:S04]  /*1a370*/  STL.64 [R1+0x460], R72 ;  /* 0x0004604801007387 */ /* 0x000fe80000100a00 */
[----:B------:R-:W-:Y:S01]  /*1a380*/  STL.64 [R1+0x468], R74 ;  /* 0x0004684a01007387 */ /* 0x000fe20000100a00 */
[C---:B------:R-:W-:Y:S03]  /*1a390*/  HMMA.1688.F32.TF32 R56, R232.reuse, R18, R56 ;  /* 0x00000012e838723c */ /* 0x040fe60000081038 */
[----:B------:R-:W-:Y:S04]  /*1a3a0*/  STL.64 [R1+0x450], R68 ;  /* 0x0004504401007387 */ /* 0x000fe80000100a00 */
[----:B------:R-:W-:Y:S04]  /*1a3b0*/  STL.64 [R1+0x458], R70 ;  /* 0x0004584601007387 */ /* 0x000fe80000100a00 */
[----:B------:R-:W-:Y:S04]  /*1a3c0*/  STL.64 [R1+0x430], R64 ;  /* 0x0004304001007387 */ /* 0x000fe80000100a00 */
[----:B------:R1:W-:Y:S02]  /*1a3d0*/  STL.64 [R1+0x438], R66 ;  /* 0x0004384201007387 */ /* 0x0003e40000100a00 */
[C---:B-1----:R-:W-:Y:S06]  /*1a3e0*/  HMMA.1688.F32.TF32 R64, R232.reuse, R22, R60 ;  /* 0x00000016e840723c */ /* 0x042fec000008103c */
[----:B------:R-:W-:-:S15]  /*1a3f0*/  HMMA.1688.F32.TF32 R60, R232, R10, R228 ;  /* 0x0000000ae83c723c */ /* 0x000fde00000810e4 */
[----:B------:R-:W-:-:S02]  /*1a400*/  NOP ;  /* 0x0000000000007918 */ /* 0x000fc40000000000 */
[----:B------:R-:W-:Y:S04]  /*1a410*/  STL.64 [R1+0x4b0], R64 ;  /* 0x0004b04001007387 */ /* 0x000fe80000100a00 */
[----:B------:R-:W-:Y:S04]  /*1a420*/  STL.64 [R1+0x4b8], R66 ;  /* 0x0004b84201007387 */ /* 0x000fe80000100a00 */
[----:B------:R-:W-:Y:S04]  /*1a430*/  STL.64 [R1+0x4e0], R56 ;  /* 0x0004e03801007387 */ /* 0x000fe80000100a00 */
[----:B------:R1:W-:Y:S04]  /*1a440*/  STL.64 [R1+0x4e8], R58 ;  /* 0x0004e83a01007387 */ /* 0x0003e80000100a00 */
[----:B------:R-:W-:Y:S04]  /*1a450*/  STL.64 [R1+0x510], R60 ;  /* 0x0005103c01007387 */ /* 0x000fe80000100a00 */
[----:B------:R-:W-:Y:S01]  /*1a460*/  STL.64 [R1+0x518], R62 ;  /* 0x0005183e01007387 */ /* 0x000fe20000100a00 */
[C---:B-1----:R-:W-:Y:S03]  /*1a470*/  HMMA.1688.F32.TF32 R56, R232.reuse, R198, R224 ;  /* 0x000000c6e838723c */ /* 0x042fe600000810e0 */
[----:B------:R-:W-:Y:S04]  /*1a480*/  STL.64 [R1+0x560], R52 ;  /* 0x0005603401007387 */ /* 0x000fe80000100a00 */
[----:B------:R1:W-:Y:S02]  /*1a490*/  STL.64 [R1+0x568], R54 ;  /* 0x0005683601007387 */ /* 0x0003e40000100a00 */
[----:B-1----:R-:W-:-:S14]  /*1a4a0*/  HMMA.1688.F32.TF32 R52, R232, R50, R160 ;  /* 0x00000032e834723c */ /* 0x002fdc00000810a0 */
[----:B------:R-:W-:Y:S04]  /*1a4b0*/  STL.64 [R1+0x5b0], R56 ;  /* 0x0005b03801007387 */ /* 0x000fe80000100a00 */
[----:B------:R1:W-:Y:S02]  /*1a4c0*/  STL.64 [R1+0x5b8], R58 ;  /* 0x0005b83a01007387 */ /* 0x0003e40000100a00 */
[C---:B-1----:R-:W-:Y:S03]  /*1a4d0*/  HMMA.1688.F32.TF32 R56, R232.reuse, R46, R140 ;  /* 0x0000002ee838723c */ /* 0x042fe6000008108c */
[----:B------:R-:W-:Y:S04]  /*1a4e0*/  STL.64 [R1+0x6a0], R52 ;  /* 0x0006a03401007387 */ /* 0x000fe80000100a00 */
[----:B------:R1:W-:Y:S02]  /*1a4f0*/  STL.64 [R1+0x6a8], R54 ;  /* 0x0006a83601007387 */ /* 0x0003e40000100a00 */
[----:B-1----:R-:W-:Y:S01]  /*1a500*/  HMMA.1688.F32.TF32 R52, R232, R42, R116 ;  /* 0x0000002ae834723c */ /* 0x002fe20000081074 */
[----:B------:R-:W-:-:S13]  /*1a510*/  IMAD.MOV.U32 R243, RZ, RZ, R4 ;  /* 0x000000fffff37224 */ /* 0x000fda00078e0004 */
[----:B------:R-:W-:Y:S04]  /*1a520*/  STL.64 [R1+0x780], R56 ;  /* 0x0007803801007387 */ /* 0x000fe80000100a00 */
[----:B------:R-:W-:Y:S05]  /*1a530*/  STL.64 [R1+0x788], R58 ;  /* 0x0007883a01007387 */ /* 0x000fea0000100a00 */
[----:B------:R1:W-:Y:S01]  /*1a540*/  STL.64 [R1+0x890], R52 ;  /* 0x0008903401007387 */ /* 0x0003e20000100a00 */
[----:B------:R-:W-:-:S02]  /*1a550*/  IMAD.MOV.U32 R209, RZ, RZ, R54 ;  /* 0x000000ffffd17224 */ /* 0x000fc400078e0036 */
[----:B------:R-:W-:Y:S02]  /*1a560*/  IMAD.MOV.U32 R4, RZ, RZ, R55 ;  /* 0x000000ffff047224 */ /* 0x000fe400078e0037 */
[C---:B-1----:R-:W-:Y:S03]  /*1a570*/  HMMA.1688.F32.TF32 R52, R232.reuse, R38, R236 ;  /* 0x00000026e834723c */ /* 0x042fe600000810ec */
[----:B------:R-:W-:Y:S03]  /*1a580*/  STL [R1+0x147c], R4 ;  /* 0x00147c0401007387 */ /* 0x000fe60000100800 */
[C---:B------:R-:W-:Y:S01]  /*1a590*/  HMMA.1688.F32.TF32 R60, R232.reuse, R34, R240 ;  /* 0x00000022e83c723c */ /* 0x040fe200000810f0 */
[----:B------:R-:W-:Y:S05]  /*1a5a0*/  STL [R1+0x1478], R209 ;  /* 0x001478d101007387 */ /* 0x000fea0000100800 */
[C---:B------:R-:W-:Y:S11]  /*1a5b0*/  HMMA.1688.F32.TF32 R56, R232.reuse, R30, R244 ;  /* 0x0000001ee838723c */ /* 0x040ff600000810f4 */
[----:B------:R-:W-:Y:S04]  /*1a5c0*/  STL.64 [R1+0x880], R52 ;  /* 0x0008803401007387 */ /* 0x000fe80000100a00 */
[----:B------:R1:W-:Y:S02]  /*1a5d0*/  STL.64 [R1+0x888], R54 ;  /* 0x0008883601007387 */ /* 0x0003e40000100a00 */
[C---:B-1----:R-:W-:Y:S02]  /*1a5e0*/  HMMA.1688.F32.TF32 R52, R232.reuse, R26, R248 ;  /* 0x0000001ae834723c */ /* 0x042fe400000810f8 */
[----:B------:R-:W-:Y:S04]  /*1a5f0*/  STL.64 [R1+0x870], R60 ;  /* 0x0008703c01007387 */ /* 0x000fe80000100a00 */
[----:B------:R-:W-:Y:S04]  /*1a600*/  STL.64 [R1+0x878], R62 ;  /* 0x0008783e01007387 */ /* 0x000fe80000100a00 */
[----:B------:R-:W2:Y:S04]  /*1a610*/  LDL.LU R244, [R1+0x2d0] ;  /* 0x0002d00001f47983 */ /* 0x000ea80000300800 */
[----:B------:R1:W-:Y:S04]  /*1a620*/  STL.64 [R1+0x860], R56 ;  /* 0x0008603801007387 */ /* 0x0003e80000100a00 */
[----:B------:R3:W-:Y:S05]  /*1a630*/  STL.64 [R1+0x868], R58 ;  /* 0x0008683a01007387 */ /* 0x0007ea0000100a00 */
[----:B------:R4:W-:Y:S04]  /*1a640*/  STL.64 [R1+0x850], R52 ;  /* 0x0008503401007387 */ /* 0x0009e80000100a00 */
[----:B------:R4:W-:Y:S04]  /*1a650*/  STL.64 [R1+0x858], R54 ;  /* 0x0008583601007387 */ /* 0x0009e80000100a00 */
[----:B------:R-:W2:Y:S04]  /*1a660*/  LDL.LU R245, [R1+0x2d4] ;  /* 0x0002d40001f57983 */ /* 0x000ea80000300800 */
        /* <DEDUP_REMOVED lines=10> */
[----:B-1----:R-:W2:Y:S04]  /*1a710*/  LDL.LU R56, [R1+0x360] ;  /* 0x0003600001387983 */ /* 0x002ea80000300800 */
[----:B------:R-:W2:Y:S04]  /*1a720*/  LDL.LU R57, [R1+0x364] ;  /* 0x0003640001397983 */ /* 0x000ea80000300800 */
[----:B---3--:R-:W2:Y:S04]  /*1a730*/  LDL.LU R58, [R1+0x368] ;  /* 0x00036800013a7983 */ /* 0x008ea80000300800 */
[----:B------:R-:W2:Y:S04]  /*1a740*/  LDL.LU R59, [R1+0x36c] ;  /* 0x00036c00013b7983 */ /* 0x000ea80000300800 */
[----:B------:R-:W3:Y:S04]  /*1a750*/  LDL.LU R228, [R1+0x350] ;  /* 0x0003500001e47983 */ /* 0x000ee80000300800 */
[----:B------:R-:W3:Y:S04]  /*1a760*/  LDL.LU R229, [R1+0x354] ;  /* 0x0003540001e57983 */ /* 0x000ee80000300800 */
[----:B------:R-:W3:Y:S04]  /*1a770*/  LDL.LU R230, [R1+0x358] ;  /* 0x0003580001e67983 */ /* 0x000ee80000300800 */
[----:B------:R-:W3:Y:S04]  /*1a780*/  LDL.LU R231, [R1+0x35c] ;  /* 0x00035c0001e77983 */ /* 0x000ee80000300800 */
[----:B----4-:R-:W4:Y:S04]  /*1a790*/  LDL.LU R52, [R1+0x340] ;  /* 0x0003400001347983 */ /* 0x010f280000300800 */
[----:B------:R-:W4:Y:S04]  /*1a7a0*/  LDL.LU R53, [R1+0x344] ;  /* 0x0003440001357983 */ /* 0x000f280000300800 */
[----:B------:R-:W4:Y:S04]  /*1a7b0*/  LDL.LU R54, [R1+0x348] ;  /* 0x0003480001367983 */ /* 0x000f280000300800 */
[----:B------:R-:W4:Y:S04]  /*1a7c0*/  LDL.LU R55, [R1+0x34c] ;  /* 0x00034c0001377983 */ /* 0x000f280000300800 */
        /* <DEDUP_REMOVED lines=19> */
[----:B------:R-:W3:Y:S01]  /*1a900*/  LDL.LU R251, [R1+0x2cc] ;  /* 0x0002cc0001fb7983 */ /* 0x000ee20000300800 */
[-C--:B------:R-:W-:Y:S03]  /*1a910*/  HMMA.1688.F32.TF32 R216, R232, R214.reuse, R216 ;  /* 0x000000d6e8d8723c */ /* 0x080fe600000810d8 */
[----:B------:R-:W-:Y:S04]  /*1a920*/  LDS R232, [R2+UR7+0x1100] ;  /* 0x0011000702e87984 */ /* 0x000fe80008000800 */
[----:B------:R-:W-:Y:S04]  /*1a930*/  LDS R234, [R2+UR7+0x1900] ;  /* 0x0019000702ea7984 */ /* 0x000fe80008000800 */
[----:B------:R-:W-:Y:S04]  /*1a940*/  LDS R233, [R6+UR7+0x1100] ;  /* 0x0011000706e97984 */ /* 0x000fe80008000800 */
[----:B------:R-:W-:Y:S09]  /*1a950*/  LDS R235, [R6+UR7+0x1900] ;  /* 0x0019000706eb7984 */ /* 0x000ff20008000800 */
[----:B------:R-:W-:Y:S01]  /*1a960*/  MOV R200, R216 ;  /* 0x000000d800c87202 */ /* 0x000fe20000000f00 */
[----:B------:R-:W-:Y:S01]  /*1a970*/  IMAD.MOV.U32 R197, RZ, RZ, R217 ;  /* 0x000000ffffc57224 */ /* 0x000fe200078e00d9 */
[----:B------:R-:W-:Y:S01]  /*1a980*/  MOV R49, R219 ;  /* 0x000000db00317202 */ /* 0x000fe20000000f00 */
[----:B------:R-:W-:Y:S01]  /*1a990*/  IMAD.MOV.U32 R196, RZ, RZ, R218 ;  /* 0x000000ffffc47224 */ /* 0x000fe200078e00da */
[----:B------:R-:W-:Y:S04]  /*1a9a0*/  LDS R216, [R2+UR7+0x1080] ;  /* 0x0010800702d87984 */ /* 0x000fe80008000800 */
[----:B------:R-:W-:Y:S04]  /*1a9b0*/  LDS R218, [R2+UR7+0x1880] ;  /* 0x0018800702da7984 */ /* 0x000fe80008000800 */
[----:B------:R-:W-:Y:S04]  /*1a9c0*/  LDS R217, [R6+UR7+0x1080] ;  /* 0x0010800706d97984 */ /* 0x000fe80008000800 */
[----:B------:R-:W2:Y:S02]  /*1a9d0*/  LDS R219, [R6+UR7+0x1880] ;  /* 0x0018800706db7984 */ /* 0x000ea40008000800 */
[C---:B--2---:R-:W-:Y:S06]  /*1a9e0*/  HMMA.1688.F32.TF32 R56, R216.reuse, R214, R56 ;  /* 0x000000d6d838723c */ /* 0x044fec0000081038 */
[----:B----4-:R-:W-:-:S15]  /*1a9f0*/  HMMA.1688.F32.TF32 R52, R216, R206, R52 ;  /* 0x000000ced834723c */ /* 0x010fde0000081034 */
[----:B------:R-:W-:-:S03]  /*1aa00*/  NOP ;  /* 0x0000000000007918 */ /* 0x000fc60000000000 */
[----:B------:R-:W-:Y:S01]  /*1aa10*/  MOV R208, R56 ;  /* 0x0000003800d07202 */ /* 0x000fe20000000f00 */
[----:B------:R-:W-:Y:S01]  /*1aa20*/  IMAD.MOV.U32 R205, RZ, RZ, R57 ;  /* 0x000000ffffcd7224 */ /* 0x000fe200078e0039 */
[----:B------:R-:W-:Y:S01]  /*1aa30*/  MOV R201, R59 ;  /* 0x0000003b00c97202 */ /* 0x000fe20000000f00 */
[----:B------:R-:W-:Y:S02]  /*1aa40*/  IMAD.MOV.U32 R204, RZ, RZ, R58 ;  /* 0x000000ffffcc7224 */ /* 0x000fe400078e003a */
[----:B---3--:R-:W-:Y:S01]  /*1aa50*/  HMMA.1688.F32.TF32 R56, R216, R210, R228 ;  /* 0x000000d2d838723c */ /* 0x008fe200000810e4 */
[----:B------:R-:W-:Y:S01]  /*1aa60*/  IMAD.MOV.U32 R24, RZ, RZ, R52 ;  /* 0x000000ffff187224 */ /* 0x000fe200078e0034 */
[----:B------:R-:W-:Y:S01]  /*1aa70*/  MOV R28, R54 ;  /* 0x00000036001c7202 */ /* 0x000fe20000000f00 */
[----:B------:R-:W-:Y:S02]  /*1aa80*/  IMAD.MOV.U32 R25, RZ, RZ, R53 ;  /* 0x000000ffff197224 */ /* 0x000fe400078e0035 */
[----:B------:R-:W-:-:S02]  /*1aa90*/  IMAD.MOV.U32 R29, RZ, RZ, R55 ;  /* 0x000000ffff1d7224 */ /* 0x000fc400078e0037 */
[----:B------:R-:W-:-:S15]  /*1aaa0*/  HMMA.1688.F32.TF32 R52, R216, R14, R224 ;  /* 0x0000000ed834723c */ /* 0x000fde00000810e0 */
[----:B------:R-:W-:-:S01]  /*1aab0*/  NOP ;  /* 0x0000000000007918 */ /* 0x000fc20000000000 */
[----:B------:R-:W-:Y:S04]  /*1aac0*/  STL.64 [R1+0x350], R56 ;  /* 0x0003503801007387 */ /* 0x000fe80000100a00 */
[----:B------:R1:W-:Y:S01]  /*1aad0*/  STL.64 [R1+0x358], R58 ;  /* 0x0003583a01007387 */ /* 0x0003e20000100a00 */
[C---:B------:R-:W-:Y:S03]  /*1aae0*/  HMMA.1688.F32.TF32 R60, R216.reuse, R22, R160 ;  /* 0x00000016d83c723c */ /* 0x040fe600000810a0 */
[----:B------:R-:W-:Y:S04]  /*1aaf0*/  STL [R1+0x14dc], R29 ;  /* 0x0014dc1d01007387 */ /* 0x000fe80000100800 */
[----:B------:R-:W-:Y:S04]  /*1ab00*/  STL [R1+0x14d8], R28 ;  /* 0x0014d81c01007387 */ /* 0x000fe80000100800 */
[----:B------:R-:W-:Y:S01]  /*1ab10*/  STL [R1+0x14d4], R25 ;  /* 0x0014d41901007387 */ /* 0x000fe20000100800 */
[C---:B-1----:R-:W-:Y:S03]  /*1ab20*/  HMMA.1688.F32.TF32 R56, R216.reuse, R18, R140 ;  /* 0x00000012d838723c */ /* 0x042fe6000008108c */
[----:B------:R-:W-:Y:S04]  /*1ab30*/  STL [R1+0x14d0], R24 ;  /* 0x0014d01801007387 */ /* 0x000fe80000100800 */
[----:B------:R-:W-:Y:S04]  /*1ab40*/  STL.64 [R1+0x370], R52 ;  /* 0x0003703401007387 */ /* 0x000fe80000100a00 */
[----:B------:R1:W-:Y:S02]  /*1ab50*/  STL.64 [R1+0x378], R54 ;  /* 0x0003783601007387 */ /* 0x0003e40000100a00 */
[----:B-1----:R-:W-:Y:S02]  /*1ab60*/  HMMA.1688.F32.TF32 R52, R216, R10, R116 ;  /* 0x0000000ad834723c */ /* 0x002fe40000081074 */
[----:B------:R-:W-:Y:S04]  /*1ab70*/  STL.64 [R1+0x380], R60 ;  /* 0x0003803c01007387 */ /* 0x000fe80000100a00 */
[----:B------:R-:W-:Y:S04]  /*1ab80*/  STL.64 [R1+0x388], R62 ;  /* 0x0003883e01007387 */ /* 0x000fe80000100a00 */
[----:B------:R-:W-:Y:S04]  /*1ab90*/  STL.64 [R1+0x3a0], R56 ;  /* 0x0003a03801007387 */ /* 0x000fe80000100a00 */
[----:B------:R-:W-:Y:S09]  /*1aba0*/  STL.64 [R1+0x3a8], R58 ;  /* 0x0003a83a01007387 */ /* 0x000ff20000100a00 */
[----:B------:R1:W-:Y:S01]  /*1abb0*/  STL.64 [R1+0x3c8], R54 ;  /* 0x0003c83601007387 */ /* 0x0003e20000100a00 */
[----:B------:R-:W-:Y:S01]  /*1abc0*/  IMAD.MOV.U32 R8, RZ, RZ, R52 ;  /* 0x000000ffff087224 */ /* 0x000fe200078e0034 */
[----:B------:R-:W-:-:S02]  /*1abd0*/  MOV R9, R53 ;  /* 0x0000003500097202 */ /* 0x000fc40000000f00 */
[C---:B-1----:R-:W-:Y:S03]  /*1abe0*/  HMMA.1688.F32.TF32 R52, R216.reuse, R202, R236 ;  /* 0x000000cad834723c */ /* 0x042fe600000810ec */
[----:B------:R-:W-:Y:S04]  /*1abf0*/  STL [R1+0x14ac], R9 ;  /* 0x0014ac0901007387 */ /* 0x000fe80000100800 */
[----:B------:R-:W-:Y:S01]  /*1ac00*/  STL [R1+0x14a8], R8 ;  /* 0x0014a80801007387 */ /* 0x000fe20000100800 */
[C---:B------:R-:W-:Y:S06]  /*1ac10*/  HMMA.1688.F32.TF32 R60, R216.reuse, R198, R240 ;  /* 0x000000c6d83c723c */ /* 0x040fec00000810f0 */
[C---:B------:R-:W-:Y:S09]  /*1ac20*/  HMMA.1688.F32.TF32 R56, R216.reuse, R50, R244 ;  /* 0x00000032d838723c */ /* 0x040ff200000810f4 */
[----:B------:R-:W-:Y:S04]  /*1ac30*/  STL.64 [R1+0x470], R52 ;  /* 0x0004703401007387 */ /* 0x000fe80000100a00 */
[----:B------:R1:W-:Y:S02]  /*1ac40*/  STL.64 [R1+0x478], R54 ;  /* 0x0004783601007387 */ /* 0x0003e40000100a00 */
[----:B-1----:R-:W-:Y:S02]  /*1ac50*/  HMMA.1688.F32.TF32 R52, R216, R46, R248 ;  /* 0x0000002ed834723c */ /* 0x002fe400000810f8 */
[----:B------:R1:W-:Y:S04]  /*1ac60*/  STL.64 [R1+0x4f0], R60 ;  /* 0x0004f03c01007387 */ /* 0x0003e80000100a00 */
[----:B------:R2:W-:Y:S04]  /*1ac70*/  STL.64 [R1+0x4f8], R62 ;  /* 0x0004f83e01007387 */ /* 0x0005e80000100a00 */
[----:B------:R3:W-:Y:S04]  /*1ac80*/  STL.64 [R1+0x580], R56 ;  /* 0x0005803801007387 */ /* 0x0007e80000100a00 */
[----:B------:R4:W-:Y:S01]  /*1ac90*/  STL.64 [R1+0x588], R58 ;  /* 0x0005883a01007387 */ /* 0x0009e20000100a00 */
[----:B------:R-:W-:-:S08]  /*1aca0*/  MOV R251, R252 ;  /* 0x000000fc00fb7202 */ /* 0x000fd00000000f00 */
[----:B------:R4:W-:Y:S04]  /*1acb0*/  STL.64 [R1+0x670], R52 ;  /* 0x0006703401007387 */ /* 0x0009e80000100a00 */
[----:B------:R-:W4:Y:S04]  /*1acc0*/  LDL.LU R248, [R1+0x190] ;  /* 0x0001900001f87983 */ /* 0x000f280000300800 */
        /* <DEDUP_REMOVED lines=15> */
[----:B-1----:R-:W4:Y:S04]  /*1adc0*/  LDL.LU R60, [R1+0x280] ;  /* 0x00028000013c7983 */ /* 0x002f280000300800 */
[----:B------:R-:W4:Y:S04]  /*1add0*/  LDL.LU R61, [R1+0x284] ;  /* 0x00028400013d7983 */ /* 0x000f280000300800 */
[----:B--2---:R-:W2:Y:S04]  /*1ade0*/  LDL.LU R62, [R1+0x288] ;  /* 0x00028800013e7983 */ /* 0x004ea80000300800 */
        /* <DEDUP_REMOVED lines=13> */
[----:B---3--:R-:W3:Y:S04]  /*1aec0*/  LDL.LU R56, [R1+0x260] ;  /* 0x0002600001387983 */ /* 0x008ee80000300800 */
[----:B------:R-:W3:Y:S01]  /*1aed0*/  LDL.LU R57, [R1+0x264] ;  /* 0x0002640001397983 */ /* 0x000ee20000300800 */
[----:B------:R-:W-:-:S03]  /*1aee0*/  IMAD.MOV.U32 R4, RZ, RZ, R54 ;  /* 0x000000ffff047224 */ /* 0x000fc600078e0036 */
[----:B----4-:R-:W3:Y:S01]  /*1aef0*/  LDL.LU R58, [R1+0x268] ;  /* 0x00026800013a7983 */ /* 0x010ee20000300800 */
[----:B------:R-:W-:-:S03]  /*1af00*/  IMAD.MOV.U32 R209, RZ, RZ, R55 ;  /* 0x000000ffffd17224 */ /* 0x000fc600078e0037 */
[----:B------:R-:W3:Y:S04]  /*1af10*/  LDL.LU R59, [R1+0x26c] ;  /* 0x00026c00013b7983 */ /* 0x000ee80000300800 */
        /* <DEDUP_REMOVED lines=23> */
[----:B------:R-:W-:Y:S04]  /*1b090*/  STL [R1+0x1484], R209 ;  /* 0x001484d101007387 */ /* 0x000fe80000100800 */
[----:B------:R-:W-:Y:S01]  /*1b0a0*/  STL [R1+0x1480], R4 ;  /* 0x0014800401007387 */ /* 0x000fe20000100800 */
[----:B------:R-:W-:Y:S01]  /*1b0b0*/  IMAD.MOV.U32 R243, RZ, RZ, R252 ;  /* 0x000000fffff37224 */ /* 0x000fe200078e00fc */
[C---:B--2---:R-:W-:Y:S06]  /*1b0c0*/  HMMA.1688.F32.TF32 R60, R216.reuse, R30, R60 ;  /* 0x0000001ed83c723c */ /* 0x044fec000008103c */
[C---:B------:R-:W-:Y:S06]  /*1b0d0*/  HMMA.1688.F32.TF32 R64, R216.reuse, R34, R64 ;  /* 0x00000022d840723c */ /* 0x040fec0000081040 */
[C---:B------:R-:W-:Y:S06]  /*1b0e0*/  HMMA.1688.F32.TF32 R68, R216.reuse, R38, R68 ;  /* 0x00000026d844723c */ /* 0x040fec0000081044 */
[C---:B------:R-:W-:Y:S06]  /*1b0f0*/  HMMA.1688.F32.TF32 R72, R216.reuse, R42, R72 ;  /* 0x0000002ad848723c */ /* 0x040fec0000081048 */
[----:B---3--:R-:W-:Y:S06]  /*1b100*/  HMMA.1688.F32.TF32 R216, R216, R26, R56 ;  /* 0x0000001ad8d8723c */ /* 0x008fec0000081038 */
[C---:B------:R-:W-:Y:S06]  /*1b110*/  HMMA.1688.F32.TF32 R56, R220.reuse, R214, R228 ;  /* 0x000000d6dc38723c */ /* 0x040fec00000810e4 */
[----:B----4-:R-:W-:Y:S05]  /*1b120*/  HMMA.1688.F32.TF32 R52, R220, R210, R52 ;  /* 0x000000d2dc34723c */ /* 0x010fea0000081034 */
[----:B------:R-:W-:Y:S04]  /*1b130*/  STL.64 [R1+0x7f0], R72 ;  /* 0x0007f04801007387 */ /* 0x000fe80000100a00 */
[----:B------:R1:W-:Y:S09]  /*1b140*/  STL.64 [R1+0x7f8], R74 ;  /* 0x0007f84a01007387 */ /* 0x0003f20000100a00 */
[----:B------:R-:W-:Y:S01]  /*1b150*/  IMAD.MOV.U32 R41, RZ, RZ, R56 ;  /* 0x000000ffff297224 */ /* 0x000fe200078e0038 */
[----:B------:R-:W-:Y:S01]  /*1b160*/  MOV R44, R57 ;  /* 0x00000039002c7202 */ /* 0x000fe20000000f00 */
[----:B------:R-:W-:Y:S01]  /*1b170*/  IMAD.MOV.U32 R48, RZ, RZ, R58 ;  /* 0x000000ffff307224 */ /* 0x000fe200078e003a */
[----:B-1----:R-:W2:Y:S01]  /*1b180*/  LDL.LU.64 R74, [R1+0x16d0] ;  /* 0x0016d000014a7983 */ /* 0x002ea20000300a00 */
[----:B------:R-:W-:-:S03]  /*1b190*/  IMAD.MOV.U32 R252, RZ, RZ, R59 ;  /* 0x000000fffffc7224 */ /* 0x000fc600078e003b */
[----:B------:R-:W2:Y:S01]  /*1b1a0*/  LDL.LU.64 R72, [R1+0x16c8] ;  /* 0x0016c80001487983 */ /* 0x000ea20000300a00 */
[----:B------:R-:W-:Y:S01]  /*1b1b0*/  MOV R29, R52 ;  /* 0x00000034001d7202 */ /* 0x000fe20000000f00 */
[----:B------:R-:W-:Y:S01]  /*1b1c0*/  IMAD.MOV.U32 R28, RZ, RZ, R53 ;  /* 0x000000ffff1c7224 */ /* 0x000fe200078e0035 */
[----:B------:R-:W-:Y:S01]  /*1b1d0*/  MOV R24, R55 ;  /* 0x0000003700187202 */ /* 0x000fe20000000f00 */
[----:B------:R-:W-:Y:S01]  /*1b1e0*/  IMAD.MOV.U32 R25, RZ, RZ, R54 ;  /* 0x000000ffff197224 */ /* 0x000fe200078e0036 */
[C---:B------:R-:W-:Y:S01]  /*1b1f0*/  HMMA.1688.F32.TF32 R56, R220.reuse, R206, R224 ;  /* 0x000000cedc38723c */ /* 0x040fe200000810e0 */
[----:B------:R-:W-:Y:S04]  /*1b200*/  STL.64 [R1+0x7e0], R68 ;  /* 0x0007e04401007387 */ /* 0x000fe80000100a00 */
[----:B------:R1:W-:Y:S01]  /*1b210*/  STL.64 [R1+0x7e8], R70 ;  /* 0x0007e84601007387 */ /* 0x0003e20000100a00 */
[C---:B------:R-:W-:Y:S03]  /*1b220*/  HMMA.1688.F32.TF32 R52, R220.reuse, R14, R160 ;  /* 0x0000000edc34723c */ /* 0x040fe600000810a0 */
[----:B-1----:R-:W3:Y:S04]  /*1b230*/  LDL.LU.64 R70, [R1+0x16c0] ;  /* 0x0016c00001467983 */ /* 0x002ee80000300a00 */
[----:B------:R-:W3:Y:S04]  /*1b240*/  LDL.LU.64 R68, [R1+0x16b8] ;  /* 0x0016b80001447983 */ /* 0x000ee80000300a00 */
[----:B------:R-:W-:Y:S04]  /*1b250*/  STL.64 [R1+0x7d0], R64 ;  /* 0x0007d04001007387 */ /* 0x000fe80000100a00 */
[----:B------:R1:W-:Y:S04]  /*1b260*/  STL.64 [R1+0x7d8], R66 ;  /* 0x0007d84201007387 */ /* 0x0003e80000100a00 */
[----:B-1----:R-:W4:Y:S04]  /*1b270*/  LDL.LU.64 R66, [R1+0x16b0] ;  /* 0x0016b00001427983 */ /* 0x002f280000300a00 */
[----:B------:R-:W4:Y:S04]  /*1b280*/  LDL.LU.64 R64, [R1+0x16a8] ;  /* 0x0016a80001407983 */ /* 0x000f280000300a00 */
[----:B------:R-:W-:Y:S04]  /*1b290*/  STL.64 [R1+0x7c0], R60 ;  /* 0x0007c03c01007387 */ /* 0x000fe80000100a00 */
[----:B------:R1:W-:Y:S01]  /*1b2a0*/  STL.64 [R1+0x7c8], R62 ;  /* 0x0007c83e01007387 */ /* 0x0003e20000100a00 */
[C---:B------:R-:W-:Y:S03]  /*1b2b0*/  HMMA.1688.F32.TF32 R140, R220.reuse, R22, R140 ;  /* 0x00000016dc8c723c */ /* 0x040fe6000008108c */
[----:B-1----:R-:W3:Y:S04]  /*1b2c0*/  LDL.LU.64 R62, [R1+0x16a0] ;  /* 0x0016a000013e7983 */ /* 0x002ee80000300a00 */
[----:B------:R-:W3:Y:S04]  /*1b2d0*/  LDL.LU.64 R60, [R1+0x1698] ;  /* 0x00169800013c7983 */ /* 0x000ee80000300a00 */
[----:B------:R-:W-:Y:S04]  /*1b2e0*/  STL.64 [R1+0x7a0], R216 ;  /* 0x0007a0d801007387 */ /* 0x000fe80000100a00 */
[----:B------:R-:W-:Y:S04]  /*1b2f0*/  STL.64 [R1+0x7a8], R218 ;  /* 0x0007a8da01007387 */ /* 0x000fe80000100a00 */
[----:B------:R-:W-:Y:S04]  /*1b300*/  STL [R1+0x14ec], R29 ;  /* 0x0014ec1d01007387 */ /* 0x000fe80000100800 */
[----:B------:R-:W-:Y:S04]  /*1b310*/  STL [R1+0x14e8], R28 ;  /* 0x0014e81c01007387 */ /* 0x000fe80000100800 */
[----:B------:R-:W-:Y:S04]  /*1b320*/  STL [R1+0x14e4], R25 ;  /* 0x0014e41901007387 */ /* 0x000fe80000100800 */
[----:B------:R-:W-:Y:S04]  /*1b330*/  STL [R1+0x14e0], R24 ;  /* 0x0014e01801007387 */ /* 0x000fe80000100800 */
[----:B------:R-:W-:Y:S04]  /*1b340*/  STL.64 [R1+0x230], R56 ;  /* 0x0002303801007387 */ /* 0x000fe80000100a00 */
[----:B------:R1:W-:Y:S04]  /*1b350*/  STL.64 [R1+0x238], R58 ;  /* 0x0002383a01007387 */ /* 0x0003e80000100a00 */
[----:B------:R-:W-:Y:S04]  /*1b360*/  STL.64 [R1+0x270], R52 ;  /* 0x0002703401007387 */ /* 0x000fe80000100a00 */
[----:B------:R1:W-:Y:S02]  /*1b370*/  STL.64 [R1+0x278], R54 ;  /* 0x0002783601007387 */ /* 0x0003e40000100a00 */
[C---:B-1----:R-:W-:Y:S06]  /*1b380*/  HMMA.1688.F32.TF32 R56, R220.reuse, R18, R116 ;  /* 0x00000012dc38723c */ /* 0x042fec0000081074 */
[C---:B------:R-:W-:Y:S01]  /*1b390*/  HMMA.1688.F32.TF32 R52, R220.reuse, R10, R236 ;  /* 0x0000000adc34723c */ /* 0x040fe200000810ec */
[----:B------:R-:W-:Y:S04]  /*1b3a0*/  STL.64 [R1+0x2a0], R140 ;  /* 0x0002a08c01007387 */ /* 0x000fe80000100a00 */
[----:B------:R-:W-:Y:S01]  /*1b3b0*/  STL.64 [R1+0x2a8], R142 ;  /* 0x0002a88e01007387 */ /* 0x000fe20000100a00 */
[----:B------:R-:W-:Y:S11]  /*1b3c0*/  HMMA.1688.F32.TF32 R116, R220, R202, R240 ;  /* 0x000000cadc74723c */ /* 0x000ff600000810f0 */
[----:B------:R-:W-:Y:S04]  /*1b3d0*/  STL.64 [R1+0x2e0], R56 ;  /* 0x0002e03801007387 */ /* 0x000fe80000100a00 */
[----:B------:R1:W-:Y:S04]  /*1b3e0*/  STL.64 [R1+0x2e8], R58 ;  /* 0x0002e83a01007387 */ /* 0x0003e80000100a00 */
[----:B------:R1:W-:Y:S01]  /*1b3f0*/  STL.64 [R1+0x318], R54 ;  /* 0x0003183601007387 */ /* 0x0003e20000100a00 */
[----:B------:R-:W-:-:S02]  /*1b400*/  IMAD.MOV.U32 R16, RZ, RZ, R52 ;  /* 0x000000ffff107224 */ /* 0x000fc400078e0034 */
[----:B------:R-:W-:Y:S01]  /*1b410*/  IMAD.MOV.U32 R17, RZ, RZ, R53 ;  /* 0x000000ffff117224 */ /* 0x000fe200078e0035 */
[C---:B-1----:R-:W-:Y:S06]  /*1b420*/  HMMA.1688.F32.TF32 R56, R220.reuse, R198, R244 ;  /* 0x000000c6dc38723c */ /* 0x042fec00000810f4 */
[C---:B------:R-:W-:Y:S01]  /*1b430*/  HMMA.1688.F32.TF32 R52, R220.reuse, R50, R248 ;  /* 0x00000032dc34723c */ /* 0x040fe200000810f8 */
[----:B------:R-:W-:Y:S04]  /*1b440*/  STL [R1+0x149c], R17 ;  /* 0x00149c1101007387 */ /* 0x000fe80000100800 */
[----:B------:R-:W-:Y:S04]  /*1b450*/  STL [R1+0x1498], R16 ;  /* 0x0014981001007387 */ /* 0x000fe80000100800 */
[----:B------:R-:W-:Y:S04]  /*1b460*/  STL.64 [R1+0x330], R116 ;  /* 0x0003307401007387 */ /* 0x000fe80000100a00 */
[----:B------:R-:W-:Y:S04]  /*1b470*/  STL.64 [R1+0x338], R118 ;  /* 0x0003387601007387 */ /* 0x000fe80000100a00 */
[----:B------:R-:W2:Y:S04]  /*1b480*/  LDL.LU R140, [R1+0xe0] ;  /* 0x0000e000018c7983 */ /* 0x000ea80000300800 */
[----:B------:R1:W-:Y:S04]  /*1b490*/  STL.64 [R1+0x390], R56 ;  /* 0x0003903801007387 */ /* 0x0003e80000100a00 */
[----:B------:R1:W-:Y:S04]  /*1b4a0*/  STL.64 [R1+0x398], R58 ;  /* 0x0003983a01007387 */ /* 0x0003e80000100a00 */
[----:B------:R1:W-:Y:S04]  /*1b4b0*/  STL.64 [R1+0x3b0], R52 ;  /* 0x0003b03401007387 */ /* 0x0003e80000100a00 */
[----:B------:R1:W-:Y:S04]  /*1b4c0*/  STL.64 [R1+0x3b8], R54 ;  /* 0x0003b83601007387 */ /* 0x0003e80000100a00 */
[----:B------:R-:W2:Y:S04]  /*1b4d0*/  LDL.LU R141, [R1+0xe4] ;  /* 0x0000e400018d7983 */ /* 0x000ea80000300800 */
[----:B------:R-:W2:Y:S04]  /*1b4e0*/  LDL.LU R142, [R1+0xe8] ;  /* 0x0000e800018e7983 */ /* 0x000ea80000300800 */
[----:B------:R-:W2:Y:S04]  /*1b4f0*/  LDL.LU R143, [R1+0xec] ;  /* 0x0000ec00018f7983 */ /* 0x000ea80000300800 */
[----:B------:R-:W4:Y:S04]  /*1b500*/  LDL.LU R160, [R1+0x120] ;  /* 0x0001200001a07983 */ /* 0x000f280000300800 */
[----:B------:R-:W4:Y:S04]  /*1b510*/  LDL.LU R161, [R1+0x124] ;  /* 0x0001240001a17983 */ /* 0x000f280000300800 */
[----:B------:R-:W4:Y:S04]  /*1b520*/  LDL.LU R162, [R1+0x128] ;  /* 0x0001280001a27983 */ /* 0x000f280000300800 */
[----:B------:R-:W4:Y:S04]  /*1b530*/  LDL.LU R163, [R1+0x12c] ;  /* 0x00012c0001a37983 */ /* 0x000f280000300800 */
[----:B------:R-:W3:Y:S04]  /*1b540*/  LDL.LU R224, [R1+0x140] ;  /* 0x0001400001e07983 */ /* 0x000ee80000300800 */
[----:B------:R-:W3:Y:S04]  /*1b550*/  LDL.LU R225, [R1+0x144] ;  /* 0x0001440001e17983 */ /* 0x000ee80000300800 */
[----:B------:R-:W3:Y:S04]  /*1b560*/  LDL.LU R226, [R1+0x148] ;  /* 0x0001480001e27983 */ /* 0x000ee80000300800 */
[----:B------:R-:W3:Y:S04]  /*1b570*/  LDL.LU R227, [R1+0x14c] ;  /* 0x00014c0001e37983 */ /* 0x000ee80000300800 */
[----:B-1----:R-:W2:Y:S04]  /*1b580*/  LDL.LU R56, [R1+0x170] ;  /* 0x0001700001387983 */ /* 0x002ea80000300800 */
        /* <DEDUP_REMOVED lines=34> */
[----:B------:R-:W2:Y:S01]  /*1b7b0*/  LDL.LU R247, [R1+0x8c] ;  /* 0x00008c0001f77983 */ /* 0x000ea20000300800 */
[C---:B----4-:R-:W-:Y:S06]  /*1b7c0*/  HMMA.1688.F32.TF32 R160, R220.reuse, R30, R160 ;  /* 0x0000001edca0723c */ /* 0x050fec00000810a0 */
[C---:B---3--:R-:W-:Y:S06]  /*1b7d0*/  HMMA.1688.F32.TF32 R224, R220.reuse, R34, R224 ;  /* 0x00000022dce0723c */ /* 0x048fec00000810e0 */
[C---:B--2---:R-:W-:Y:S06]  /*1b7e0*/  HMMA.1688.F32.TF32 R56, R220.reuse, R46, R56 ;  /* 0x0000002edc38723c */ /* 0x044fec0000081038 */
[C---:B------:R-:W-:Y:S06]  /*1b7f0*/  HMMA.1688.F32.TF32 R228, R220.reuse, R42, R228 ;  /* 0x0000002adce4723c */ /* 0x040fec00000810e4 */
[----:B------:R-:W-:-:S12]  /*1b800*/  HMMA.1688.F32.TF32 R52, R220, R38, R52 ;  /* 0x00000026dc34723c */ /* 0x000fd80000081034 */
[----:B------:R-:W-:Y:S01]  /*1b810*/  IMAD.MOV.U32 R4, RZ, RZ, R59 ;  /* 0x000000ffff047224 */ /* 0x000fe200078e003b */
[----:B------:R-:W-:Y:S01]  /*1b820*/  MOV R209, R58 ;  /* 0x0000003a00d17202 */ /* 0x000fe20000000f00 */
[----:B------:R1:W-:Y:S01]  /*1b830*/  STL.64 [R1+0x420], R56 ;  /* 0x0004203801007387 */ /* 0x0003e20000100a00 */
[----:B------:R-:W-:Y:S03]  /*1b840*/  HMMA.1688.F32.TF32 R220, R220, R26, R140 ;  /* 0x0000001adcdc723c */ /* 0x000fe6000008108c */
[----:B------:R-:W2:Y:S04]  /*1b850*/  LDL.LU.64 R58, [R1+0x1690] ;  /* 0x00169000013a7983 */ /* 0x000ea80000300a00 */
[----:B-1----:R-:W2:Y:S04]  /*1b860*/  LDL.LU.64 R56, [R1+0x1688] ;  /* 0x0016880001387983 */ /* 0x002ea80000300a00 */
[----:B------:R-:W-:Y:S04]  /*1b870*/  STL [R1+0x148c], R4 ;  /* 0x00148c0401007387 */ /* 0x000fe80000100800 */
[----:B------:R-:W-:Y:S04]  /*1b880*/  STL [R1+0x1488], R209 ;  /* 0x001488d101007387 */ /* 0x000fe80000100800 */
[----:B------:R-:W-:Y:S04]  /*1b890*/  STL.64 [R1+0x740], R228 ;  /* 0x000740e401007387 */ /* 0x000fe80000100a00 */
[----:B------:R1:W-:Y:S01]  /*1b8a0*/  STL.64 [R1+0x748], R230 ;  /* 0x000748e601007387 */ /* 0x0003e20000100a00 */
[C---:B------:R-:W-:Y:S03]  /*1b8b0*/  HMMA.1688.F32.TF32 R116, R232.reuse, R214, R116 ;  /* 0x000000d6e874723c */ /* 0x040fe60000081074 */
[----:B-1----:R-:W3:Y:S04]  /*1b8c0*/  LDL.LU.64 R230, [R1+0x1680] ;  /* 0x0016800001e67983 */ /* 0x002ee80000300a00 */
[----:B------:R-:W3:Y:S04]  /*1b8d0*/  LDL.LU.64 R228, [R1+0x1678] ;  /* 0x0016780001e47983 */ /* 0x000ee80000300a00 */
[----:B------:R-:W-:Y:S01]  /*1b8e0*/  STL.64 [R1+0x730], R52 ;  /* 0x0007303401007387 */ /* 0x000fe20000100a00 */
[C---:B------:R-:W-:Y:S03]  /*1b8f0*/  HMMA.1688.F32.TF32 R236, R232.reuse, R210, R236 ;  /* 0x000000d2e8ec723c */ /* 0x040fe600000810ec */
[----:B------:R1:W-:Y:S03]  /*1b900*/  STL.64 [R1+0x738], R54 ;  /* 0x0007383601007387 */ /* 0x0003e60000100a00 */
[C---:B------:R-:W-:Y:S01]  /*1b910*/  HMMA.1688.F32.TF32 R240, R232.reuse, R206, R240 ;  /* 0x000000cee8f0723c */ /* 0x040fe200000810f0 */
[----:B-1----:R-:W4:Y:S04]  /*1b920*/  LDL.LU.64 R54, [R1+0x1670] ;  /* 0x0016700001367983 */ /* 0x002f280000300a00 */
[----:B------:R-:W4:Y:S04]  /*1b930*/  LDL.LU.64 R52, [R1+0x1668] ;  /* 0x0016680001347983 */ /* 0x000f280000300a00 */
[----:B------:R-:W-:Y:S04]  /*1b940*/  STL.64 [R1+0x720], R224 ;  /* 0x000720e001007387 */ /* 0x000fe80000100a00 */
[----:B------:R1:W-:Y:S01]  /*1b950*/  STL.64 [R1+0x728], R226 ;  /* 0x000728e201007387 */ /* 0x0003e20000100a00 */
[C---:B------:R-:W-:Y:S03]  /*1b960*/  HMMA.1688.F32.TF32 R216, R232.reuse, R14, R216 ;  /* 0x0000000ee8d8723c */ /* 0x040fe600000810d8 */
[----:B-1----:R-:W2:Y:S04]  /*1b970*/  LDL.LU.64 R226, [R1+0x1660] ;  /* 0x0016600001e27983 */ /* 0x002ea80000300a00 */
[----:B------:R-:W2:Y:S04]  /*1b980*/  LDL.LU.64 R224, [R1+0x1658] ;  /* 0x0016580001e07983 */ /* 0x000ea80000300a00 */
[----:B------:R-:W-:Y:S01]  /*1b990*/  STL.64 [R1+0x700], R160 ;  /* 0x000700a001007387 */ /* 0x000fe20000100a00 */
[C---:B------:R-:W-:Y:S03]  /*1b9a0*/  HMMA.1688.F32.TF32 R244, R232.reuse, R22, R244 ;  /* 0x00000016e8f4723c */ /* 0x040fe600000810f4 */
[----:B------:R1:W-:Y:S03]  /*1b9b0*/  STL.64 [R1+0x708], R162 ;  /* 0x000708a201007387 */ /* 0x0003e60000100a00 */
[----:B------:R-:W-:Y:S01]  /*1b9c0*/  HMMA.1688.F32.TF32 R248, R232, R18, R248 ;  /* 0x00000012e8f8723c */ /* 0x000fe200000810f8 */
[----:B-1----:R-:W3:Y:S04]  /*1b9d0*/  LDL.LU.64 R162, [R1+0x1650] ;  /* 0x0016500001a27983 */ /* 0x002ee80000300a00 */
[----:B------:R-:W3:Y:S04]  /*1b9e0*/  LDL.LU.64 R160, [R1+0x1648] ;  /* 0x0016480001a07983 */ /* 0x000ee80000300a00 */
[----:B------:R-:W2:Y:S04]  /*1b9f0*/  LDL.LU.64 R142, [R1+0x1640] ;  /* 0x00164000018e7983 */ /* 0x000ea80000300a00 */
[----:B------:R-:W2:Y:S04]  /*1ba00*/  LDL.LU.64 R140, [R1+0x1638] ;  /* 0x00163800018c7983 */ /* 0x000ea80000300a00 */
[----:B------:R1:W-:Y:S04]  /*1ba10*/  STL.64 [R1+0x6e0], R220 ;  /* 0x0006e0dc01007387 */ /* 0x0003e80000100a00 */
[----:B------:R-:W-:Y:S04]  /*1ba20*/  STL.64 [R1+0x6e8], R222 ;  /* 0x0006e8de01007387 */ /* 0x000fe80000100a00 */
[----:B-1----:R-:W4:Y:S01]  /*1ba30*/  LDL.LU R220, [R1+0x60] ;  /* 0x0000600001dc7983 */ /* 0x002f220000300800 */
[----:B------:R-:W-:Y:S01]  /*1ba40*/  IMAD.MOV.U32 R25, RZ, RZ, R116 ;  /* 0x000000ffff197224 */ /* 0x000fe200078e0074 */
[----:B------:R-:W-:-:S02]  /*1ba50*/  MOV R24, R117 ;  /* 0x0000007500187202 */ /* 0x000fc40000000f00 */
[----:B------:R1:W-:Y:S01]  /*1ba60*/  STL.64 [R1+0x128], R118 ;  /* 0x0001287601007387 */ /* 0x0003e20000100a00 */
[----:B------:R-:W-:Y:S02]  /*1ba70*/  IMAD.MOV.U32 R29, RZ, RZ, R238 ;  /* 0x000000ffff1d7224 */ /* 0x000fe400078e00ee */
[----:B------:R-:W-:Y:S01]  /*1ba80*/  IMAD.MOV.U32 R28, RZ, RZ, R239 ;  /* 0x000000ffff1c7224 */ /* 0x000fe200078e00ef */
[----:B------:R-:W-:Y:S01]  /*1ba90*/  MOV R32, R243 ;  /* 0x000000f300207202 */ /* 0x000fe20000000f00 */
[----:B------:R-:W-:Y:S01]  /*1baa0*/  IMAD.MOV.U32 R33, RZ, RZ, R242 ;  /* 0x000000ffff217224 */ /* 0x000fe200078e00f2 */
[----:B------:R-:W-:Y:S01]  /*1bab0*/  MOV R37, R240 ;  /* 0x000000f000257202 */ /* 0x000fe20000000f00 */
[----:B------:R-:W-:Y:S01]  /*1bac0*/  IMAD.MOV.U32 R36, RZ, RZ, R241 ;  /* 0x000000ffff247224 */ /* 0x000fe200078e00f1 */
[----:B-1----:R-:W3:Y:S04]  /*1bad0*/  LDL.LU.64 R118, [R1+0x1630] ;  /* 0x0016300001767983 */ /* 0x002ee80000300a00 */
[----:B------:R-:W3:Y:S04]  /*1bae0*/  LDL.LU.64 R116, [R1+0x1628] ;  /* 0x0016280001747983 */ /* 0x000ee80000300a00 */
[----:B------:R1:W-:Y:S04]  /*1baf0*/  STL.64 [R1+0x140], R236 ;  /* 0x000140ec01007387 */ /* 0x0003e80000100a00 */
[----:B------:R-:W2:Y:S04]  /*1bb00*/  LDL.LU.64 R238, [R1+0x1620] ;  /* 0x0016200001ee7983 */ /* 0x000ea80000300a00 */
[----:B-1----:R-:W2:Y:S04]  /*1bb10*/  LDL.LU.64 R236, [R1+0x1618] ;  /* 0x0016180001ec7983 */ /* 0x002ea80000300a00 */
[----:B------:R-:W3:Y:S04]  /*1bb20*/  LDL.LU.64 R242, [R1+0x1610] ;  /* 0x0016100001f27983 */ /* 0x000ee80000300a00 */
[----:B------:R-:W3:Y:S04]  /*1bb30*/  LDL.LU.64 R240, [R1+0x1608] ;  /* 0x0016080001f07983 */ /* 0x000ee80000300a00 */
[----:B------:R-:W-:Y:S04]  /*1bb40*/  STL.64 [R1+0x170], R216 ;  /* 0x000170d801007387 */ /* 0x000fe80000100a00 */
[----:B------:R-:W-:Y:S04]  /*1bb50*/  STL.64 [R1+0x178], R218 ;  /* 0x000178da01007387 */ /* 0x000fe80000100a00 */
[----:B------:R-:W-:Y:S01]  /*1bb60*/  STL.64 [R1+0x1a0], R244 ;  /* 0x0001a0f401007387 */ /* 0x000fe20000100a00 */
[----:B------:R-:W-:-:S03]  /*1bb70*/  IMAD.MOV.U32 R17, RZ, RZ, R250 ;  /* 0x000000ffff117224 */ /* 0x000fc600078e00fa */
[----:B------:R1:W-:Y:S01]  /*1bb80*/  STL.64 [R1+0x1a8], R246 ;  /* 0x0001a8f601007387 */ /* 0x0003e20000100a00 */
[----:B------:R-:W-:Y:S01]  /*1bb90*/  IMAD.MOV.U32 R16, RZ, RZ, R251 ;  /* 0x000000ffff107224 */ /* 0x000fe200078e00fb */
[----:B------:R-:W-:Y:S01]  /*1bba0*/  MOV R222, R3 ;  /* 0x0000000300de7202 */ /* 0x000fe20000000f00 */
[----:B------:R-:W-:Y:S01]  /*1bbb0*/  IMAD.MOV.U32 R221, RZ, RZ, R5 ;  /* 0x000000ffffdd7224 */ /* 0x000fe200078e0005 */
[----:B------:R-:W-:Y:S01]  /*1bbc0*/  LDS R216, [R7+UR7+0x1100] ;  /* 0x0011000707d87984 */ /* 0x000fe20008000800 */
[----:B------:R-:W-:-:S03]  /*1bbd0*/  IMAD.MOV.U32 R223, RZ, RZ, R0 ;  /* 0x000000ffffdf7224 */ /* 0x000fc600078e0000 */
[----:B------:R-:W-:Y:S04]  /*1bbe0*/  LDS R218, [R7+UR7+0x1900] ;  /* 0x0019000707da7984 */ /* 0x000fe80008000800 */
[----:B-1----:R-:W3:Y:S04]  /*1bbf0*/  LDL.LU.64 R246, [R1+0x1600] ;  /* 0x0016000001f67983 */ /* 0x002ee80000300a00 */
[----:B------:R-:W3:Y:S04]  /*1bc00*/  LDL.LU.64 R244, [R1+0x15f8] ;  /* 0x0015f80001f47983 */ /* 0x000ee80000300a00 */
[----:B------:R1:W-:Y:S04]  /*1bc10*/  STL.64 [R1+0x1e0], R248 ;  /* 0x0001e0f801007387 */ /* 0x0003e80000100a00 */
[----:B------:R-:W3:Y:S04]  /*1bc20*/  LDL.LU.64 R250, [R1+0x15f0] ;  /* 0x0015f00001fa7983 */ /* 0x000ee80000300a00 */
[----:B------:R-:W-:Y:S04]  /*1bc30*/  LDS R217, [R45+UR7+0x1100] ;  /* 0x001100072dd97984 */ /* 0x000fe80008000800 */
[----:B-1----:R-:W3:Y:S04]  /*1bc40*/  LDL.LU.64 R248, [R1+0x15e8] ;  /* 0x0015e80001f87983 */ /* 0x002ee80000300a00 */
[----:B------:R-:W-:Y:S04]  /*1bc50*/  STL [R1+0x14a4], R17 ;  /* 0x0014a41101007387 */ /* 0x000fe80000100800 */
[----:B------:R-:W-:Y:S04]  /*1bc60*/  STL [R1+0x14a0], R16 ;  /* 0x0014a01001007387 */ /* 0x000fe80000100800 */
[----:B------:R-:W1:Y:S02]  /*1bc70*/  LDS R219, [R45+UR7+0x1900] ;  /* 0x001900072ddb7984 */ /* 0x000e640008000800 */
[----:B-1----:R-:W-:Y:S06]  /*1bc80*/  HMMA.1688.F32.TF32 R72, R216, R18, R72 ;  /* 0x00000012d848723c */ /* 0x002fec0000081048 */
[----:B----4-:R-:W-:-:S15]  /*1bc90*/  HMMA.1688.F32.TF32 R220, R232, R10, R220 ;  /* 0x0000000ae8dc723c */ /* 0x010fde00000810dc */
[----:B------:R-:W-:-:S08]  /*1bca0*/  NOP ;  /* 0x0000000000007918 */ /* 0x000fd00000000000 */
[----:B------:R1:W-:Y:S01]  /*1bcb0*/  STL.64 [R1+0x228], R222 ;  /* 0x000228de01007387 */ /* 0x0003e20000100a00 */
[----:B------:R-:W-:Y:S01]  /*1bcc0*/  MOV R20, R220 ;  /* 0x000000dc00147202 */ /* 0x000fe20000000f00 */
[----:B------:R-:W-:Y:S01]  /*1bcd0*/  IMAD.MOV.U32 R21, RZ, RZ, R221 ;  /* 0x000000ffff157224 */ /* 0x000fe200078e00dd */
[C---:B--2---:R-:W-:Y:S06]  /*1bce0*/  HMMA.1688.F32.TF32 R236, R232.reuse, R46, R236 ;  /* 0x0000002ee8ec723c */ /* 0x044fec00000810ec */
[C---:B---3--:R-:W-:Y:S01]  /*1bcf0*/  HMMA.1688.F32.TF32 R240, R232.reuse, R50, R240 ;  /* 0x00000032e8f0723c */ /* 0x048fe200000810f0 */
[----:B------:R-:W-:Y:S04]  /*1bd00*/  STL [R1+0x14b4], R21 ;  /* 0x0014b41501007387 */ /* 0x000fe80000100800 */
[----:B------:R-:W-:Y:S01]  /*1bd10*/  STL [R1+0x14b0], R20 ;  /* 0x0014b01401007387 */ /* 0x000fe20000100800 */
[C---:B------:R-:W-:Y:S06]  /*1bd20*/  HMMA.1688.F32.TF32 R244, R232.reuse, R198, R244 ;  /* 0x000000c6e8f4723c */ /* 0x040fec00000810f4 */
[----:B-1----:R-:W-:Y:S06]  /*1bd30*/  HMMA.1688.F32.TF32 R220, R232, R202, R248 ;  /* 0x000000cae8dc723c */ /* 0x002fec00000810f8 */
[----:B------:R-:W-:-:S02]  /*1bd40*/  IMAD.MOV.U32 R212, RZ, RZ, R236 ;  /* 0x000000ffffd47224 */ /* 0x000fc400078e00ec */
[----:B------:R-:W-:-:S15]  /*1bd50*/  IMAD.MOV.U32 R213, RZ, RZ, R237 ;  /* 0x000000ffffd57224 */ /* 0x000fde00078e00ed */
[----:B------:R-:W-:-:S01]  /*1bd60*/  NOP ;  /* 0x0000000000007918 */ /* 0x000fc20000000000 */
[----:B------:R-:W-:Y:S01]  /*1bd70*/  IMAD.MOV.U32 R9, RZ, RZ, R222 ;  /* 0x000000ffff097224 */ /* 0x000fe200078e00de */
[----:B------:R-:W-:Y:S01]  /*1bd80*/  MOV R8, R223 ;  /* 0x000000df00087202 */ /* 0x000fe20000000f00 */
[----:B------:R-:W-:Y:S04]  /*1bd90*/  STL.64 [R1+0x260], R220 ;  /* 0x000260dc01007387 */ /* 0x000fe80000100a00 */
[----:B------:R-:W-:Y:S04]  /*1bda0*/  STL [R1+0x14bc], R9 ;  /* 0x0014bc0901007387 */ /* 0x000fe80000100800 */
[----:B------:R-:W-:Y:S04]  /*1bdb0*/  STL [R1+0x14b8], R8 ;  /* 0x0014b80801007387 */ /* 0x000fe80000100800 */
[----:B------:R-:W-:Y:S04]  /*1bdc0*/  STL.64 [R1+0x290], R244 ;  /* 0x000290f401007387 */ /* 0x000fe80000100a00 */
[----:B------:R-:W-:Y:S04]  /*1bdd0*/  STL.64 [R1+0x298], R246 ;  /* 0x000298f601007387 */ /* 0x000fe80000100a00 */
[----:B------:R-:W-:Y:S04]  /*1bde0*/  STL.64 [R1+0x2c0], R240 ;  /* 0x0002c0f001007387 */ /* 0x000fe80000100a00 */
[----:B------:R1:W-:Y:S04]  /*1bdf0*/  STL.64 [R1+0x2c8], R242 ;  /* 0x0002c8f201007387 */ /* 0x0003e80000100a00 */
[----:B------:R2:W-:Y:S01]  /*1be00*/  STL.64 [R1+0x328], R238 ;  /* 0x000328ee01007387 */ /* 0x0005e20000100a00 */
[C---:B------:R-:W-:Y:S01]  /*1be10*/  HMMA.1688.F32.TF32 R52, R232.reuse, R26, R52 ;  /* 0x0000001ae834723c */ /* 0x040fe20000081034 */
[----:B------:R-:W-:Y:S01]  /*1be20*/  MOV R248, R156 ;  /* 0x0000009c00f87202 */ /* 0x000fe20000000f00 */
[----:B------:R-:W-:Y:S01]  /*1be30*/  IMAD.MOV.U32 R249, RZ, RZ, R157 ;  /* 0x000000fffff97224 */ /* 0x000fe200078e009d */
[----:B------:R-:W-:Y:S01]  /*1be40*/  MOV R251, R159 ;  /* 0x0000009f00fb7202 */ /* 0x000fe20000000f00 */
[----:B------:R-:W-:Y:S01]  /*1be50*/  IMAD.MOV.U32 R250, RZ, RZ, R158 ;  /* 0x000000fffffa7224 */ /* 0x000fe200078e009e */
[----:B------:R-:W-:Y:S01]  /*1be60*/  MOV R17, R72 ;  /* 0x0000004800117202 */ /* 0x000fe20000000f00 */
[----:B------:R-:W-:Y:S01]  /*1be70*/  IMAD.MOV.U32 R16, RZ, RZ, R73 ;  /* 0x000000ffff107224 */ /* 0x000fe200078e0049 */
[C---:B-1----:R-:W-:Y:S01]  /*1be80*/  HMMA.1688.F32.TF32 R240, R232.reuse, R42, R116 ;  /* 0x0000002ae8f0723c */ /* 0x042fe20000081074 */
[----:B------:R-:W-:Y:S04]  /*1be90*/  LDS R220, [R2+UR7+0x1180] ;  /* 0x0011800702dc7984 */ /* 0x000fe80008000800 */
[----:B------:R-:W-:Y:S01]  /*1bea0*/  LDS R222, [R2+UR7+0x1980] ;  /* 0x0019800702de7984 */ /* 0x000fe20008000800 */
[C---:B--2---:R-:W-:Y:S03]  /*1beb0*/  HMMA.1688.F32.TF32 R236, R232.reuse, R38, R140 ;  /* 0x00000026e8ec723c */ /* 0x044fe6000008108c */
[----:B------:R-:W-:Y:S03]  /*1bec0*/  LDS R221, [R6+UR7+0x1180] ;  /* 0x0011800706dd7984 */ /* 0x000fe60008000800 */
[C---:B------:R-:W-:Y:S01]  /*1bed0*/  HMMA.1688.F32.TF32 R116, R232.reuse, R34, R160 ;  /* 0x00000022e874723c */ /* 0x040fe200000810a0 */
[----:B------:R-:W1:Y:S05]  /*1bee0*/  LDS R223, [R6+UR7+0x1980] ;  /* 0x0019800706df7984 */ /* 0x000e6a0008000800 */
[----:B------:R-:W-:Y:S01]  /*1bef0*/  HMMA.1688.F32.TF32 R140, R232, R30, R224 ;  /* 0x0000001ee88c723c */ /* 0x000fe200000810e0 */
[----:B------:R-:W-:Y:S04]  /*1bf00*/  STL [R1+0x1494], R213 ;  /* 0x001494d501007387 */ /* 0x000fe80000100800 */
[----:B------:R-:W-:Y:S04]  /*1bf10*/  STL [R1+0x1490], R212 ;  /* 0x001490d401007387 */ /* 0x000fe80000100800 */
[----:B------:R2:W-:Y:S04]  /*1bf20*/  STL.64 [R1+0x630], R240 ;  /* 0x000630f001007387 */ /* 0x0005e80000100a00 */
[----:B------:R3:W-:Y:S04]  /*1bf30*/  STL.64 [R1+0x638], R242 ;  /* 0x000638f201007387 */ /* 0x0007e80000100a00 */
[----:B------:R-:W-:Y:S04]  /*1bf40*/  STL.64 [R1+0x620], R236 ;  /* 0x000620ec01007387 */ /* 0x000fe80000100a00 */
[----:B------:R-:W-:Y:S04]  /*1bf50*/  STL.64 [R1+0x628], R238 ;  /* 0x000628ee01007387 */ /* 0x000fe80000100a00 */
[----:B------:R-:W-:Y:S04]  /*1bf60*/  STL.64 [R1+0x610], R116 ;  /* 0x0006107401007387 */ /* 0x000fe80000100a00 */
[----:B------:R-:W-:Y:S04]  /*1bf70*/  STL.64 [R1+0x618], R118 ;  /* 0x0006187601007387 */ /* 0x000fe80000100a00 */
[----:B------:R-:W-:Y:S04]  /*1bf80*/  STL.64 [R1+0x600], R140 ;  /* 0x0006008c01007387 */ /* 0x000fe80000100a00 */
[----:B------:R4:W-:Y:S01]  /*1bf90*/  STL.64 [R1+0x608], R142 ;  /* 0x0006088e01007387 */ /* 0x0009e20000100a00 */
[C---:B------:R-:W-:Y:S06]  /*1bfa0*/  HMMA.1688.F32.TF32 R160, R216.reuse, R14, R64 ;  /* 0x0000000ed8a0723c */ /* 0x040fec0000081040 */
[----:B------:R-:W-:Y:S01]  /*1bfb0*/  HMMA.1688.F32.TF32 R224, R216, R22, R68 ;  /* 0x00000016d8e0723c */ /* 0x000fe20000081044 */
[----:B--2---:R-:W-:Y:S01]  /*1bfc0*/  IMAD.MOV.U32 R240, RZ, RZ, R152 ;  /* 0x000000fffff07224 */ /* 0x004fe200078e0098 */
[----:B---3--:R-:W-:Y:S01]  /*1bfd0*/  MOV R242, R146 ;  /* 0x0000009200f27202 */ /* 0x008fe20000000f00 */
[----:B------:R-:W-:-:S02]  /*1bfe0*/  IMAD.MOV.U32 R241, RZ, RZ, R153 ;  /* 0x000000fffff17224 */ /* 0x000fc400078e0099 */
[----:B------:R-:W-:Y:S01]  /*1bff0*/  IMAD.MOV.U32 R243, RZ, RZ, R144 ;  /* 0x000000fffff37224 */ /* 0x000fe200078e0090 */
[C---:B----4-:R-:W-:Y:S01]  /*1c000*/  HMMA.1688.F32.TF32 R140, R216.reuse, R206, R60 ;  /* 0x000000ced88c723c */ /* 0x050fe2000008103c */
[----:B------:R-:W-:Y:S01]  /*1c010*/  IMAD.MOV.U32 R236, RZ, RZ, R147 ;  /* 0x000000ffffec7224 */ /* 0x000fe200078e0093 */
[----:B------:R-:W-:Y:S01]  /*1c020*/  MOV R237, R136 ;  /* 0x0000008800ed7202 */ /* 0x000fe20000000f00 */
[----:B------:R-:W-:Y:S01]  /*1c030*/  IMAD.MOV.U32 R238, RZ, RZ, R148 ;  /* 0x000000ffffee7224 */ /* 0x000fe200078e0094 */
[----:B------:R-:W-:Y:S01]  /*1c040*/  MOV R232, R150 ;  /* 0x0000009600e87202 */ /* 0x000fe20000000f00 */
[----:B------:R-:W-:Y:S01]  /*1c050*/  IMAD.MOV.U32 R239, RZ, RZ, R149 ;  /* 0x000000ffffef7224 */ /* 0x000fe200078e0095 */
[----:B------:R-:W-:Y:S01]  /*1c060*/  HMMA.1688.F32.TF32 R60, R216, R10, R76 ;  /* 0x0000000ad83c723c */ /* 0x000fe2000008104c */
[----:B------:R-:W-:Y:S04]  /*1c070*/  STL.64 [R1+0x5f0], R52 ;  /* 0x0005f03401007387 */ /* 0x000fe80000100a00 */
[----:B------:R-:W-:Y:S04]  /*1c080*/  STL.64 [R1+0x5f8], R54 ;  /* 0x0005f83601007387 */ /* 0x000fe80000100a00 */
[----:B------:R-:W-:Y:S01]  /*1c090*/  STL.64 [R1+0xc8], R74 ;  /* 0x0000c84a01007387 */ /* 0x000fe20000100a00 */
[----:B------:R-:W-:Y:S01]  /*1c0a0*/  IMAD.MOV.U32 R233, RZ, RZ, R145 ;  /* 0x000000ffffe97224 */ /* 0x000fe200078e0091 */
[----:B------:R-:W-:Y:S01]  /*1c0b0*/  MOV R235, R137 ;  /* 0x0000008900eb7202 */ /* 0x000fe20000000f00 */
[----:B------:R-:W-:Y:S01]  /*1c0c0*/  IMAD.MOV.U32 R234, RZ, RZ, R138 ;  /* 0x000000ffffea7224 */ /* 0x000fe200078e008a */
[----:B------:R-:W-:Y:S01]  /*1c0d0*/  MOV R245, R151 ;  /* 0x0000009700f57202 */ /* 0x000fe20000000f00 */
[----:B------:R-:W-:Y:S01]  /*1c0e0*/  IMAD.MOV.U32 R72, RZ, RZ, R132 ;  /* 0x000000ffff487224 */ /* 0x000fe200078e0084 */
[----:B------:R-:W-:Y:S01]  /*1c0f0*/  LDS R116, [R7+UR7+0x1180] ;  /* 0x0011800707747984 */ /* 0x000fe20008000800 */
[----:B------:R-:W-:-:S02]  /*1c100*/  IMAD.MOV.U32 R73, RZ, RZ, R133 ;  /* 0x000000ffff497224 */ /* 0x000fc400078e0085 */
[----:B------:R-:W-:Y:S01]  /*1c110*/  IMAD.MOV.U32 R244, RZ, RZ, R139 ;  /* 0x000000fffff47224 */ /* 0x000fe200078e008b */
[----:B------:R-:W-:Y:S04]  /*1c120*/  LDS R118, [R7+UR7+0x1980] ;  /* 0x0019800707767984 */ /* 0x000fe80008000800 */
[----:B------:R2:W-:Y:S01]  /*1c130*/  STL.64 [R1+0xe8], R62 ;  /* 0x0000e83e01007387 */ /* 0x0005e20000100a00 */
[----:B------:R-:W-:Y:S01]  /*1c140*/  IMAD.MOV.U32 R12, RZ, RZ, R60 ;  /* 0x000000ffff0c7224 */ /* 0x000fe200078e003c */
[----:B------:R-:W-:Y:S01]  /*1c150*/  MOV R13, R61 ;  /* 0x0000003d000d7202 */ /* 0x000fe20000000f00 */
[----:B------:R-:W-:Y:S01]  /*1c160*/  IMAD.MOV.U32 R246, RZ, RZ, R154 ;  /* 0x000000fffff67224 */ /* 0x000fe200078e009a */
[----:B------:R-:W-:Y:S01]  /*1c170*/  LDS R117, [R45+UR7+0x1180] ;  /* 0x001180072d757984 */ /* 0x000fe20008000800 */
[----:B------:R-:W-:-:S03]  /*1c180*/  IMAD.MOV.U32 R247, RZ, RZ, R155 ;  /* 0x000000fffff77224 */ /* 0x000fc600078e009b */
[----:B------:R-:W3:Y:S01]  /*1c190*/  LDS R119, [R45+UR7+0x1980] ;  /* 0x001980072d777984 */ /* 0x000ee20008000800 */
[----:B--2---:R-:W-:-:S15]  /*1c1a0*/  HMMA.1688.F32.TF32 R60, R216, R202, R80 ;  /* 0x000000cad83c723c */ /* 0x004fde0000081050 */
[----:B------:R-:W-:-:S09]  /*1c1b0*/  NOP ;  /* 0x0000000000007918 */ /* 0x000fd20000000000 */
[----:B------:R-:W-:Y:S01]  /*1c1c0*/  IMAD.MOV.U32 R9, RZ, RZ, R60 ;  /* 0x000000ffff097224 */ /* 0x000fe200078e003c */
[----:B------:R-:W-:Y:S01]  /*1c1d0*/  MOV R21, R62 ;  /* 0x0000003e00157202 */ /* 0x000fe20000000f00 */
[----:B------:R-:W-:Y:S02]  /*1c1e0*/  IMAD.MOV.U32 R8, RZ, RZ, R61 ;  /* 0x000000ffff087224 */ /* 0x000fe400078e003d */
[----:B------:R-:W-:Y:S02]  /*1c1f0*/  IMAD.MOV.U32 R20, RZ, RZ, R63 ;  /* 0x000000ffff147224 */ /* 0x000fe400078e003f */
[----:B------:R-:W-:-:S15]  /*1c200*/  HMMA.1688.F32.TF32 R60, R216, R198, R84 ;  /* 0x000000c6d83c723c */ /* 0x000fde0000081054 */
[----:B------:R-:W-:-:S08]  /*1c210*/  NOP ;  /* 0x0000000000007918 */ /* 0x000fd00000000000 */
[----:B------:R-:W-:Y:S01]  /*1c220*/  STL.64 [R1+0x190], R60 ;  /* 0x0001903c01007387 */ /* 0x000fe20000100a00 */
[----:B------:R-:W-:-:S03]  /*1c230*/  IMAD.MOV.U32 R213, RZ, RZ, R63 ;  /* 0x000000ffffd57224 */ /* 0x000fc600078e003f */
[----:B------:R2:W-:Y:S02]  /*1c240*/  STL [R1+0x198], R62 ;  /* 0x0001983e01007387 */ /* 0x0005e40000100800 */
[----:B--2---:R-:W-:-:S15]  /*1c250*/  HMMA.1688.F32.TF32 R60, R216, R50, R88 ;  /* 0x00000032d83c723c */ /* 0x004fde0000081058 */
[----:B------:R-:W-:-:S09]  /*1c260*/  NOP ;  /* 0x0000000000007918 */ /* 0x000fd20000000000 */
[----:B------:R-:W-:Y:S01]  /*1c270*/  MOV R212, R60 ;  /* 0x0000003c00d47202 */ /* 0x000fe20000000f00 */
[----:B------:R-:W-:Y:S01]  /*1c280*/  IMAD.MOV.U32 R5, RZ, RZ, R61 ;  /* 0x000000ffff057224 */ /* 0x000fe200078e003d */
[----:B------:R-:W-:Y:S01]  /*1c290*/  MOV R0, R63 ;  /* 0x0000003f00007202 */ /* 0x000fe20000000f00 */
[----:B------:R-:W-:Y:S02]  /*1c2a0*/  IMAD.MOV.U32 R3, RZ, RZ, R62 ;  /* 0x000000ffff037224 */ /* 0x000fe400078e003e */
[C---:B------:R-:W-:Y:S06]  /*1c2b0*/  HMMA.1688.F32.TF32 R60, R216.reuse, R46, R92 ;  /* 0x0000002ed83c723c */ /* 0x040fec000008105c */
[----:B------:R-:W-:-:S15]  /*1c2c0*/  HMMA.1688.F32.TF32 R64, R216, R42, R96 ;  /* 0x0000002ad840723c */ /* 0x000fde0000081060 */
[----:B------:R-:W-:-:S02]  /*1c2d0*/  NOP ;  /* 0x0000000000007918 */ /* 0x000fc40000000000 */
[----:B------:R2:W-:Y:S01]  /*1c2e0*/  STL.64 [R1+0x210], R60 ;  /* 0x0002103c01007387 */ /* 0x0005e20000100a00 */
[----:B------:R-:W-:Y:S02]  /*1c2f0*/  IMAD.MOV.U32 R4, RZ, RZ, R62 ;  /* 0x000000ffff047224 */ /* 0x000fe400078e003e */
[----:B------:R-:W-:Y:S02]  /*1c300*/  IMAD.MOV.U32 R209, RZ, RZ, R63 ;  /* 0x000000ffffd17224 */ /* 0x000fe400078e003f */
[C---:B--2---:R-:W-:Y:S01]  /*1c310*/  HMMA.1688.F32.TF32 R60, R216.reuse, R38, R100 ;  /* 0x00000026d83c723c */ /* 0x044fe20000081064 */
[----:B------:R-:W-:Y:S04]  /*1c320*/  STL.64 [R1+0x410], R64 ;  /* 0x0004104001007387 */ /* 0x000fe80000100a00 */
[----:B------:R2:W-:Y:S01]  /*1c330*/  STL.64 [R1+0x418], R66 ;  /* 0x0004184201007387 */ /* 0x0005e20000100a00 */
[C---:B------:R-:W-:Y:S06]  /*1c340*/  HMMA.1688.F32.TF32 R68, R216.reuse, R34, R104 ;  /* 0x00000022d844723c */ /* 0x040fec0000081068 */
[C---:B--2---:R-:W-:Y:S11]  /*1c350*/  HMMA.1688.F32.TF32 R64, R216.reuse, R30, R108 ;  /* 0x0000001ed840723c */ /* 0x044ff6000008106c */
[----:B------:R-:W-:Y:S04]  /*1c360*/  STL.64 [R1+0x400], R60 ;  /* 0x0004003c01007387 */ /* 0x000fe80000100a00 */
[----:B------:R2:W-:Y:S02]  /*1c370*/  STL.64 [R1+0x408], R62 ;  /* 0x0004083e01007387 */ /* 0x0005e40000100a00 */
[----:B--2---:R-:W-:Y:S02]  /*1c380*/  HMMA.1688.F32.TF32 R60, R216, R26, R112 ;  /* 0x0000001ad83c723c */ /* 0x004fe40000081070 */
[----:B------:R2:W-:Y:S04]  /*1c390*/  STL.64 [R1+0x3f0], R68 ;  /* 0x0003f04401007387 */ /* 0x0005e80000100a00 */
[----:B------:R4:W-:Y:S04]  /*1c3a0*/  STL.64 [R1+0x3f8], R70 ;  /* 0x0003f84601007387 */ /* 0x0009e80000100a00 */
[----:B------:R-:W-:Y:S04]  /*1c3b0*/  STL.64 [R1+0x3e0], R64 ;  /* 0x0003e04001007387 */ /* 0x000fe80000100a00 */
[----:B------:R-:W-:Y:S04]  /*1c3c0*/  STL.64 [R1+0x3e8], R66 ;  /* 0x0003e84201007387 */ /* 0x000fe80000100a00 */
[----:B------:R-:W3:Y:S05]  /*1c3d0*/  LDL.LU R156, [R1+0x15e0] ;  /* 0x0015e000019c7983 */ /* 0x000eea0000300800 */
[----:B------:R-:W-:Y:S04]  /*1c3e0*/  STL.64 [R1+0x3d0], R60 ;  /* 0x0003d03c01007387 */ /* 0x000fe80000100a00 */
[----:B------:R-:W-:Y:S04]  /*1c3f0*/  STL.64 [R1+0x3d8], R62 ;  /* 0x0003d83e01007387 */ /* 0x000fe80000100a00 */
[----:B------:R-:W3:Y:S04]  /*1c400*/  LDL.LU R157, [R1+0x15dc] ;  /* 0x0015dc00019d7983 */ /* 0x000ee80000300800 */
[----:B------:R-:W3:Y:S04]  /*1c410*/  LDL.LU R158, [R1+0x15d8] ;  /* 0x0015d800019e7983 */ /* 0x000ee80000300800 */
[----:B------:R-:W3:Y:S04]  /*1c420*/  LDL.LU R159, [R1+0x15d4] ;  /* 0x0015d400019f7983 */ /* 0x000ee80000300800 */
[----:B------:R-:W3:Y:S04]  /*1c430*/  LDL.LU R152, [R1+0x15d0] ;  /* 0x0015d00001987983 */ /* 0x000ee80000300800 */
[----:B------:R-:W3:Y:S04]  /*1c440*/  LDL.LU R153, [R1+0x15cc] ;  /* 0x0015cc0001997983 */ /* 0x000ee80000300800 */
[----:B------:R-:W2:Y:S04]  /*1c450*/  LDL.LU R146, [R1+0x15c8] ;  /* 0x0015c80001927983 */ /* 0x000ea80000300800 */
        /* <DEDUP_REMOVED lines=9> */
[----:B--2---:R-:W-:Y:S01]  /*1c4f0*/  IMAD.MOV.U32 R83, RZ, RZ, R146 ;  /* 0x000000ffff537224 */ /* 0x004fe200078e0092 */
[----:B----4-:R-:W-:Y:S01]  /*1c500*/  MOV R82, R144 ;  /* 0x0000009000527202 */ /* 0x010fe20000000f00 */
[----:B---3--:R-:W-:-:S02]  /*1c510*/  IMAD.MOV.U32 R81, RZ, RZ, R147 ;  /* 0x000000ffff517224 */ /* 0x008fc400078e0093 */
[----:B------:R-:W-:Y:S02]  /*1c520*/  IMAD.MOV.U32 R80, RZ, RZ, R136 ;  /* 0x000000ffff507224 */ /* 0x000fe400078e0088 */
[----:B------:R-:W2:Y:S04]  /*1c530*/  LDL.LU R136, [R1+0x15a0] ;  /* 0x0015a00001887983 */ /* 0x000ea80000300800 */
[----:B------:R-:W3:Y:S04]  /*1c540*/  LDL.LU R147, [R1+0x159c] ;  /* 0x00159c0001937983 */ /* 0x000ee80000300800 */
[----:B------:R-:W4:Y:S04]  /*1c550*/  LDL.LU R144, [R1+0x1598] ;  /* 0x0015980001907983 */ /* 0x000f280000300800 */
[----:B------:R-:W2:Y:S01]  /*1c560*/  LDL.LU R146, [R1+0x1594] ;  /* 0x0015940001927983 */ /* 0x000ea20000300800 */
[----:B------:R-:W-:-:S03]  /*1c570*/  IMAD.MOV.U32 R92, RZ, RZ, R145 ;  /* 0x000000ffff5c7224 */ /* 0x000fc600078e0091 */
[----:B------:R-:W3:Y:S01]  /*1c580*/  LDL.LU R145, [R1+0x1590] ;  /* 0x0015900001917983 */ /* 0x000ee20000300800 */
[----:B------:R-:W-:Y:S01]  /*1c590*/  MOV R93, R150 ;  /* 0x00000096005d7202 */ /* 0x000fe20000000f00 */
[----:B------:R-:W-:Y:S02]  /*1c5a0*/  IMAD.MOV.U32 R94, RZ, RZ, R149 ;  /* 0x000000ffff5e7224 */ /* 0x000fe400078e0095 */
[----:B------:R-:W3:Y:S01]  /*1c5b0*/  LDL.LU R150, [R1+0x158c] ;  /* 0x00158c0001967983 */ /* 0x000ee20000300800 */
[----:B------:R-:W-:-:S03]  /*1c5c0*/  IMAD.MOV.U32 R95, RZ, RZ, R148 ;  /* 0x000000ffff5f7224 */ /* 0x000fc600078e0094 */
[----:B------:R-:W3:Y:S04]  /*1c5d0*/  LDL.LU R149, [R1+0x1588] ;  /* 0x0015880001957983 */ /* 0x000ee80000300800 */
[----:B------:R-:W3:Y:S04]  /*1c5e0*/  LDL.LU R148, [R1+0x1584] ;  /* 0x0015840001947983 */ /* 0x000ee80000300800 */
[----:B------:R-:W3:Y:S01]  /*1c5f0*/  LDL.LU R100, [R1+0x30] ;  /* 0x0000300001647983 */ /* 0x000ee20000300800 */
[----:B----4-:R-:W-:Y:S01]  /*1c600*/  IMAD.MOV.U32 R103, RZ, RZ, R144 ;  /* 0x000000ffff677224 */ /* 0x010fe200078e0090 */
[----:B--2---:R-:W-:-:S02]  /*1c610*/  MOV R101, R146 ;  /* 0x0000009200657202 */ /* 0x004fc40000000f00 */
[----:B------:R-:W2:Y:S01]  /*1c620*/  LDL.LU R146, [R1+0x1580] ;  /* 0x0015800001927983 */ /* 0x000ea20000300800 */
[----:B---3--:R-:W-:-:S03]  /*1c630*/  IMAD.MOV.U32 R102, RZ, RZ, R145 ;  /* 0x000000ffff667224 */ /* 0x008fc600078e0091 */
[----:B------:R-:W3:Y:S04]  /*1c640*/  LDL.LU R145, [R1+0x157c] ;  /* 0x00157c0001917983 */ /* 0x000ee80000300800 */
[----:B------:R-:W4:Y:S01]  /*1c650*/  LDL.LU R144, [R1+0x1578] ;  /* 0x0015780001907983 */ /* 0x000f220000300800 */
[----:B------:R-:W-:Y:S02]  /*1c660*/  IMAD.MOV.U32 R91, RZ, RZ, R150 ;  /* 0x000000ffff5b7224 */ /* 0x000fe400078e0096 */
[----:B------:R-:W-:Y:S01]  /*1c670*/  IMAD.MOV.U32 R90, RZ, RZ, R149 ;  /* 0x000000ffff5a7224 */ /* 0x000fe200078e0095 */
[----:B------:R-:W4:Y:S01]  /*1c680*/  LDL.LU R88, [R1+0x40] ;  /* 0x0000400001587983 */ /* 0x000f220000300800 */
[----:B------:R-:W-:-:S03]  /*1c690*/  MOV R89, R148 ;  /* 0x0000009400597202 */ /* 0x000fc60000000f00 */
[----:B------:R-:W4:Y:S04]  /*1c6a0*/  LDL.LU R148, [R1+0x1574] ;  /* 0x0015740001947983 */ /* 0x000f280000300800 */
[----:B------:R-:W4:Y:S04]  /*1c6b0*/  LDL.LU R149, [R1+0x1570] ;  /* 0x0015700001957983 */ /* 0x000f280000300800 */
[----:B------:R-:W4:Y:S01]  /*1c6c0*/  LDL.LU R150, [R1+0x156c] ;  /* 0x00156c0001967983 */ /* 0x000f220000300800 */
[----:B------:R-:W-:-:S03]  /*1c6d0*/  MOV R96, R147 ;  /* 0x0000009300607202 */ /* 0x000fc60000000f00 */
        /* <DEDUP_REMOVED lines=12> */
[----:B------:R-:W-:Y:S01]  /*1c7a0*/  HMMA.1688.F32.TF32 R52, R216, R214, R228 ;  /* 0x000000d6d834723c */ /* 0x000fe200000810e4 */
[----:B------:R-:W-:Y:S01]  /*1c7b0*/  IMAD.MOV.U32 R78, RZ, RZ, R127 ;  /* 0x000000ffff4e7224 */ /* 0x000fe200078e007f */
[----:B------:R-:W-:-:S05]  /*1c7c0*/  MOV R79, R120 ;  /* 0x00000078004f7202 */ /* 0x000fca0000000f00 */
[----:B------:R-:W-:Y:S01]  /*1c7d0*/  IMAD.MOV.U32 R228, RZ, RZ, R121 ;  /* 0x000000ffffe47224 */ /* 0x000fe200078e0079 */
[----:B------:R-:W-:Y:S01]  /*1c7e0*/  MOV R230, R123 ;  /* 0x0000007b00e67202 */ /* 0x000fe20000000f00 */
[----:B------:R-:W-:Y:S02]  /*1c7f0*/  IMAD.MOV.U32 R229, RZ, RZ, R122 ;  /* 0x000000ffffe57224 */ /* 0x000fe400078e007a */
[----:B------:R-:W-:Y:S02]  /*1c800*/  IMAD.MOV.U32 R231, RZ, RZ, R131 ;  /* 0x000000ffffe77224 */ /* 0x000fe400078e0083 */
[----:B--2---:R-:W-:Y:S02]  /*1c810*/  IMAD.MOV.U32 R87, RZ, RZ, R146 ;  /* 0x000000ffff577224 */ /* 0x004fe400078e0092 */
[----:B---3--:R-:W-:Y:S01]  /*1c820*/  IMAD.MOV.U32 R86, RZ, RZ, R145 ;  /* 0x000000ffff567224 */ /* 0x008fe200078e0091 */
[----:B----4-:R-:W-:Y:S02]  /*1c830*/  MOV R85, R144 ;  /* 0x0000009000557202 */ /* 0x010fe40000000f00 */
[----:B------:R-:W2:Y:S04]  /*1c840*/  LDL.LU R144, [R1+0x1568] ;  /* 0x0015680001907983 */ /* 0x000ea80000300800 */
[----:B------:R-:W2:Y:S04]  /*1c850*/  LDL.LU R145, [R1+0x1564] ;  /* 0x0015640001917983 */ /* 0x000ea80000300800 */
[----:B------:R-:W2:Y:S04]  /*1c860*/  LDL.LU R146, [R1+0x1560] ;  /* 0x0015600001927983 */ /* 0x000ea80000300800 */
[----:B------:R-:W2:Y:S04]  /*1c870*/  LDL.LU R147, [R1+0x155c] ;  /* 0x00155c0001937983 */ /* 0x000ea80000300800 */
[----:B------:R-:W3:Y:S04]  /*1c880*/  LDL.LU R136, [R1+0x1558] ;  /* 0x0015580001887983 */ /* 0x000ee80000300800 */
[----:B------:R-:W3:Y:S04]  /*1c890*/  LDL.LU R137, [R1+0x1554] ;  /* 0x0015540001897983 */ /* 0x000ee80000300800 */
[----:B------:R-:W3:Y:S04]  /*1c8a0*/  LDL.LU R138, [R1+0x1550] ;  /* 0x00155000018a7983 */ /* 0x000ee80000300800 */
[----:B------:R-:W4:Y:S04]  /*1c8b0*/  LDL.LU R132, [R1+0x154c] ;  /* 0x00154c0001847983 */ /* 0x000f280000300800 */
[----:B------:R-:W4:Y:S04]  /*1c8c0*/  LDL.LU R133, [R1+0x1548] ;  /* 0x0015480001857983 */ /* 0x000f280000300800 */
[----:B------:R-:W4:Y:S04]  /*1c8d0*/  LDL.LU R134, [R1+0x1544] ;  /* 0x0015440001867983 */ /* 0x000f280000300800 */
[----:B------:R-:W4:Y:S04]  /*1c8e0*/  LDL.LU R135, [R1+0x1540] ;  /* 0x0015400001877983 */ /* 0x000f280000300800 */
[----:B------:R-:W3:Y:S04]  /*1c8f0*/  LDL.LU R128, [R1+0x153c] ;  /* 0x00153c0001807983 */ /* 0x000ee80000300800 */
[----:B------:R-:W3:Y:S04]  /*1c900*/  LDL.LU R129, [R1+0x1538] ;  /* 0x0015380001817983 */ /* 0x000ee80000300800 */
        /* <DEDUP_REMOVED lines=9> */
[----:B------:R-:W3:Y:S04]  /*1c9a0*/  LDL.LU R131, [R1+0x1510] ;  /* 0x0015100001837983 */ /* 0x000ee80000300800 */
[----:B------:R-:W4:Y:S04]  /*1c9b0*/  LDL.LU R139, [R1+0x150c] ;  /* 0x00150c00018b7983 */ /* 0x000f280000300800 */
[----:B------:R-:W4:Y:S04]  /*1c9c0*/  LDL.LU R151, [R1+0x1508] ;  /* 0x0015080001977983 */ /* 0x000f280000300800 */
[----:B------:R-:W2:Y:S04]  /*1c9d0*/  LDL.LU R154, [R1+0x1504] ;  /* 0x00150400019a7983 */ /* 0x000ea80000300800 */
[----:B------:R-:W2:Y:S01]  /*1c9e0*/  LDL.LU R155, [R1+0x1500] ;  /* 0x00150000019b7983 */ /* 0x000ea20000300800 */
[----:B-1----:R-:W-:Y:S06]  /*1c9f0*/  HMMA.1688.F32.TF32 R92, R220, R42, R92 ;  /* 0x0000002adc5c723c */ /* 0x002fec000008105c */
[----:B------:R-:W-:Y:S06]  /*1ca00*/  HMMA.1688.F32.TF32 R56, R216, R210, R56 ;  /* 0x000000d2d838723c */ /* 0x000fec0000081038 */
[C---:B------:R-:W-:Y:S06]  /*1ca10*/  HMMA.1688.F32.TF32 R80, R220.reuse, R38, R80 ;  /* 0x00000026dc50723c */ /* 0x040fec0000081050 */
[C---:B------:R-:W-:Y:S05]  /*1ca20*/  HMMA.1688.F32.TF32 R216, R220.reuse, R46, R96 ;  /* 0x0000002edcd8723c */ /* 0x040fea0000081060 */
[----:B------:R-:W-:Y:S04]  /*1ca30*/  STL.64 [R1+0x300], R92 ;  /* 0x0003005c01007387 */ /* 0x000fe80000100a00 */
[----:B------:R1:W-:Y:S02]  /*1ca40*/  STL.64 [R1+0x308], R94 ;  /* 0x0003085e01007387 */ /* 0x0003e40000100a00 */
[C---:B-1----:R-:W-:Y:S06]  /*1ca50*/  HMMA.1688.F32.TF32 R92, R220.reuse, R30, R156 ;  /* 0x0000001edc5c723c */ /* 0x042fec000008109c */
[----:B------:R-:W-:Y:S04]  /*1ca60*/  STL.64 [R1+0x2f0], R80 ;  /* 0x0002f05001007387 */ /* 0x000fe80000100a00 */
[----:B------:R1:W-:Y:S02]  /*1ca70*/  STL.64 [R1+0x2f8], R82 ;  /* 0x0002f85201007387 */ /* 0x0003e40000100a00 */
[C---:B-1----:R-:W-:Y:S06]  /*1ca80*/  HMMA.1688.F32.TF32 R80, R220.reuse, R26, R164 ;  /* 0x0000001adc50723c */ /* 0x042fec00000810a4 */
[----:B------:R-:W-:Y:S06]  /*1ca90*/  HMMA.1688.F32.TF32 R104, R220, R50, R100 ;  /* 0x00000032dc68723c */ /* 0x000fec0000081064 */
[-C--:B------:R-:W-:Y:S06]  /*1caa0*/  HMMA.1688.F32.TF32 R100, R116, R34.reuse, R240 ;  /* 0x000000227464723c */ /* 0x080fec00000810f0 */
[----:B--2---:R-:W-:-:S15]  /*1cab0*/  HMMA.1688.F32.TF32 R96, R220, R34, R152 ;  /* 0x00000022dc60723c */ /* 0x004fde0000081098 */
[----:B------:R-:W-:-:S08]  /*1cac0*/  NOP ;  /* 0x0000000000007918 */ /* 0x000fd00000000000 */
[----:B------:R-:W-:Y:S04]  /*1cad0*/  STL.64 [R1+0x2d0], R96 ;  /* 0x0002d06001007387 */ /* 0x000fe80000100a00 */
[----:B------:R1:W-:Y:S04]  /*1cae0*/  STL.64 [R1+0x2d8], R98 ;  /* 0x0002d86201007387 */ /* 0x0003e80000100a00 */
[----:B------:R-:W-:Y:S04]  /*1caf0*/  STL.64 [R1+0x2b0], R92 ;  /* 0x0002b05c01007387 */ /* 0x000fe80000100a00 */
[----:B------:R2:W-:Y:S01]  /*1cb00*/  STL.64 [R1+0x2b8], R94 ;  /* 0x0002b85e01007387 */ /* 0x0005e20000100a00 */
[C---:B-1----:R-:W-:Y:S06]  /*1cb10*/  HMMA.1688.F32.TF32 R96, R116.reuse, R42, R232 ;  /* 0x0000002a7460723c */ /* 0x042fec00000810e8 */
[C---:B--2---:R-:W-:Y:S01]  /*1cb20*/  HMMA.1688.F32.TF32 R92, R116.reuse, R38, R236 ;  /* 0x00000026745c723c */ /* 0x044fe200000810ec */
[----:B------:R-:W-:Y:S04]  /*1cb30*/  STL.64 [R1+0x280], R80 ;  /* 0x0002805001007387 */ /* 0x000fe80000100a00 */
[----:B------:R-:W-:Y:S01]  /*1cb40*/  STL.64 [R1+0x288], R82 ;  /* 0x0002885201007387 */ /* 0x000fe20000100a00 */
[----:B------:R-:W-:Y:S01]  /*1cb50*/  HMMA.1688.F32.TF32 R72, R116, R50, R72 ;  /* 0x000000327448723c */ /* 0x000fe20000081048 */
[----:B------:R-:W-:-:S05]  /*1cb60*/  IMAD.MOV.U32 R243, RZ, RZ, R49 ;  /* 0x000000fffff37224 */ /* 0x000fca00078e0031 */
[----:B------:R-:W-:Y:S01]  /*1cb70*/  HMMA.1688.F32.TF32 R64, R220, R18, R144 ;  /* 0x00000012dc40723c */ /* 0x000fe20000081090 */
[----:B------:R-:W-:Y:S04]  /*1cb80*/  LDS R144, [R7+UR7+0x2000] ;  /* 0x0020000707907984 */ /* 0x000fe80008000800 */
[----:B------:R-:W-:Y:S04]  /*1cb90*/  STL.64 [R1+0xb0], R96 ;  /* 0x0000b06001007387 */ /* 0x000fe80000100a00 */
[----:B------:R1:W-:Y:S04]  /*1cba0*/  STL.64 [R1+0xb8], R98 ;  /* 0x0000b86201007387 */ /* 0x0003e80000100a00 */
[----:B------:R-:W-:Y:S04]  /*1cbb0*/  STL.64 [R1+0xa0], R92 ;  /* 0x0000a05c01007387 */ /* 0x000fe80000100a00 */
[----:B------:R2:W-:Y:S01]  /*1cbc0*/  STL.64 [R1+0xa8], R94 ;  /* 0x0000a85e01007387 */ /* 0x0005e20000100a00 */
[C---:B-1----:R-:W-:Y:S03]  /*1cbd0*/  HMMA.1688.F32.TF32 R96, R116.reuse, R30, R244 ;  /* 0x0000001e7460723c */ /* 0x042fe600000810f4 */
[----:B------:R-:W-:Y:S04]  /*1cbe0*/  LDS R146, [R7+UR7+0x2800] ;  /* 0x0028000707927984 */ /* 0x000fe80008000800 */
[----:B------:R-:W-:Y:S01]  /*1cbf0*/  LDS R145, [R45+UR7+0x2000] ;  /* 0x002000072d917984 */ /* 0x000fe20008000800 */
[----:B--2---:R-:W-:Y:S03]  /*1cc00*/  HMMA.1688.F32.TF32 R92, R116, R26, R248 ;  /* 0x0000001a745c723c */ /* 0x004fe600000810f8 */
[----:B------:R-:W-:Y:S04]  /*1cc10*/  STL.64 [R1+0x90], R100 ;  /* 0x0000906401007387 */ /* 0x000fe80000100a00 */
[----:B------:R-:W-:Y:S01]  /*1cc20*/  STL.64 [R1+0x98], R102 ;  /* 0x0000986601007387 */ /* 0x000fe20000100a00 */
[----:B------:R-:W-:Y:S01]  /*1cc30*/  MOV R248, R41 ;  /* 0x0000002900f87202 */ /* 0x000fe20000000f00 */
[----:B------:R-:W-:Y:S01]  /*1cc40*/  IMAD.MOV.U32 R249, RZ, RZ, R44 ;  /* 0x000000fffff97224 */ /* 0x000fe200078e002c */
[----:B------:R-:W-:Y:S01]  /*1cc50*/  MOV R251, R252 ;  /* 0x000000fc00fb7202 */ /* 0x000fe20000000f00 */
[----:B------:R-:W-:Y:S01]  /*1cc60*/  IMAD.MOV.U32 R250, RZ, RZ, R48 ;  /* 0x000000fffffa7224 */ /* 0x000fe200078e0030 */
[----:B------:R-:W-:Y:S04]  /*1cc70*/  LDS R147, [R45+UR7+0x2800] ;  /* 0x002800072d937984 */ /* 0x000fe80008000800 */
[----:B------:R-:W-:Y:S04]  /*1cc80*/  STL.64 [R1+0x80], R96 ;  /* 0x0000806001007387 */ /* 0x000fe80000100a00 */
[----:B------:R1:W-:Y:S04]  /*1cc90*/  STL.64 [R1+0x88], R98 ;  /* 0x0000886201007387 */ /* 0x0003e80000100a00 */
[----:B------:R-:W2:Y:S04]  /*1cca0*/  LDL.LU R41, [R1+0x14fc] ;  /* 0x0014fc0001297983 */ /* 0x000ea80000300800 */
[----:B------:R-:W-:Y:S04]  /*1ccb0*/  STL.64 [R1+0x60], R92 ;  /* 0x0000605c01007387 */ /* 0x000fe80000100a00 */
[----:B------:R-:W-:Y:S04]  /*1ccc0*/  STL.64 [R1+0x68], R94 ;  /* 0x0000685e01007387 */ /* 0x000fe80000100a00 */
[----:B------:R-:W2:Y:S04]  /*1ccd0*/  LDL.LU R44, [R1+0x14f8] ;  /* 0x0014f800012c7983 */ /* 0x000ea80000300800 */
[----:B------:R-:W2:Y:S04]  /*1cce0*/  LDL.LU R48, [R1+0x14f4] ;  /* 0x0014f40001307983 */ /* 0x000ea80000300800 */
[----:B------:R-:W2:Y:S01]  /*1ccf0*/  LDL.LU R252, [R1+0x14f0] ;  /* 0x0014f00001fc7983 */ /* 0x000ea20000300800 */
[----:B------:R-:W-:-:S03]  /*1cd00*/  IMAD.MOV.U32 R244, RZ, RZ, R208 ;  /* 0x000000fffff47224 */ /* 0x000fc600078e00d0 */
[----:B------:R-:W-:Y:S04]  /*1cd10*/  LDS R92, [R2+UR7+0x2000] ;  /* 0x00200007025c7984 */ /* 0x000fe80008000800 */
[----:B------:R-:W-:Y:S04]  /*1cd20*/  LDS R94, [R2+UR7+0x2800] ;  /* 0x00280007025e7984 */ /* 0x000fe80008000800 */
[----:B------:R-:W-:Y:S04]  /*1cd30*/  LDS R93, [R6+UR7+0x2000] ;  /* 0x00200007065d7984 */ /* 0x000fe80008000800 */
[----:B------:R-:W-:Y:S01]  /*1cd40*/  LDS R95, [R6+UR7+0x2800] ;  /* 0x00280007065f7984 */ /* 0x000fe20008000800 */
[C---:B---3--:R-:W-:Y:S01]  /*1cd50*/  HMMA.1688.F32.TF32 R128, R220.reuse, R206, R128 ;  /* 0x000000cedc80723c */ /* 0x048fe20000081080 */
[----:B------:R-:W-:Y:S01]  /*1cd60*/  IMAD.MOV.U32 R245, RZ, RZ, R205 ;  /* 0x000000fffff57224 */ /* 0x000fe200078e00cd */
[----:B------:R-:W-:Y:S01]  /*1cd70*/  MOV R241, R197 ;  /* 0x000000c500f17202 */ /* 0x000fe20000000f00 */
[----:B------:R-:W-:Y:S03]  /*1cd80*/  LDS R233, [R45+UR7+0x2080] ;  /* 0x002080072de97984 */ /* 0x000fe60008000800 */
[----:B------:R-:W-:Y:S01]  /*1cd90*/  HMMA.1688.F32.TF32 R88, R220, R198, R88 ;  /* 0x000000c6dc58723c */ /* 0x000fe20000081058 */
[----:B------:R-:W-:Y:S01]  /*1cda0*/  LDS R235, [R45+UR7+0x2880] ;  /* 0x002880072deb7984 */ /* 0x000fe20008000800 */
[----:B-1----:R-:W-:-:S03]  /*1cdb0*/  MOV R99, R40 ;  /* 0x0000002800637202 */ /* 0x002fc60000000f00 */
[----:B------:R-:W-:Y:S01]  /*1cdc0*/  LDS R197, [R45+UR7+0x2100] ;  /* 0x002100072dc57984 */ /* 0x000fe20008000800 */
[C---:B------:R-:W-:Y:S03]  /*1cdd0*/  HMMA.1688.F32.TF32 R176, R116.reuse, R206, R176 ;  /* 0x000000ce74b0723c */ /* 0x040fe600000810b0 */
[----:B------:R-:W-:Y:S03]  /*1cde0*/  LDS R205, [R45+UR7+0x2180] ;  /* 0x002180072dcd7984 */ /* 0x000fe60008000800 */
[C---:B------:R-:W-:Y:S01]  /*1cdf0*/  HMMA.1688.F32.TF32 R80, R116.reuse, R202, R76 ;  /* 0x000000ca7450723c */ /* 0x040fe2000008104c */
[----:B------:R-:W-:Y:S04]  /*1ce00*/  LDS R207, [R45+UR7+0x2980] ;  /* 0x002980072dcf7984 */ /* 0x000fe80008000800 */
[----:B------:R-:W-:Y:S01]  /*1ce10*/  LDS R236, [R2+UR7+0x2080] ;  /* 0x0020800702ec7984 */ /* 0x000fe20008000800 */
[C---:B------:R-:W-:Y:S03]  /*1ce20*/  HMMA.1688.F32.TF32 R68, R116.reuse, R198, R68 ;  /* 0x000000c67444723c */ /* 0x040fe60000081044 */
[----:B------:R-:W-:Y:S03]  /*1ce30*/  LDS R199, [R45+UR7+0x2900] ;  /* 0x002900072dc77984 */ /* 0x000fe60008000800 */
[----:B------:R-:W-:Y:S01]  /*1ce40*/  HMMA.1688.F32.TF32 R76, R116, R46, R228 ;  /* 0x0000002e744c723c */ /* 0x000fe200000810e4 */
[----:B------:R-:W-:Y:S04]  /*1ce50*/  LDS R238, [R2+UR7+0x2880] ;  /* 0x0028800702ee7984 */ /* 0x000fe80008000800 */
[----:B------:R-:W-:Y:S04]  /*1ce60*/  LDS R237, [R6+UR7+0x2080] ;  /* 0x0020800706ed7984 */ /* 0x000fe80008000800 */
[----:B------:R-:W-:Y:S04]  /*1ce70*/  LDS R239, [R6+UR7+0x2880] ;  /* 0x0028800706ef7984 */ /* 0x000fe80008000800 */
[----:B------:R-:W-:Y:S04]  /*1ce80*/  LDS R232, [R7+UR7+0x2080] ;  /* 0x0020800707e87984 */ /* 0x000fe80008000800 */
[----:B------:R-:W-:Y:S01]  /*1ce90*/  LDS R234, [R7+UR7+0x2880] ;  /* 0x0028800707ea7984 */ /* 0x000fe20008000800 */
[----:B------:R-:W-:-:S02]  /*1cea0*/  IMAD.MOV.U32 R240, RZ, RZ, R200 ;  /* 0x000000fffff07224 */ /* 0x000fc400078e00c8 */
[----:B------:R-:W-:Y:S01]  /*1ceb0*/  IMAD.MOV.U32 R242, RZ, RZ, R196 ;  /* 0x000000fffff27224 */ /* 0x000fe200078e00c4 */
[----:B------:R-:W-:Y:S01]  /*1cec0*/  MOV R246, R204 ;  /* 0x000000cc00f67202 */ /* 0x000fe20000000f00 */
[----:B------:R-:W-:Y:S01]  /*1ced0*/  IMAD.MOV.U32 R247, RZ, RZ, R201 ;  /* 0x000000fffff77224 */ /* 0x000fe200078e00c9 */
[----:B------:R-:W-:Y:S01]  /*1cee0*/  MOV R115, R28 ;  /* 0x0000001c00737202 */ /* 0x000fe20000000f00 */
[----:B------:R-:W-:Y:S01]  /*1cef0*/  IMAD.MOV.U32 R114, RZ, RZ, R29 ;  /* 0x000000ffff727224 */ /* 0x000fe200078e001d */
[C---:B----4-:R-:W-:Y:S01]  /*1cf00*/  HMMA.1688.F32.TF32 R60, R220.reuse, R10, R148 ;  /* 0x0000000adc3c723c */ /* 0x050fe20000081094 */
[----:B------:R-:W-:Y:S04]  /*1cf10*/  LDS R228, [R2+UR7+0x2100] ;  /* 0x0021000702e47984 */ /* 0x000fe80008000800 */
[----:B------:R-:W-:Y:S04]  /*1cf20*/  LDS R230, [R2+UR7+0x2900] ;  /* 0x0029000702e67984 */ /* 0x000fe80008000800 */
[----:B------:R-:W-:Y:S04]  /*1cf30*/  LDS R229, [R6+UR7+0x2100] ;  /* 0x0021000706e57984 */ /* 0x000fe80008000800 */
[----:B------:R-:W-:Y:S01]  /*1cf40*/  LDS R231, [R6+UR7+0x2900] ;  /* 0x0029000706e77984 */ /* 0x000fe20008000800 */
[----:B------:R-:W-:Y:S03]  /*1cf50*/  HMMA.1688.F32.TF32 R84, R220, R202, R84 ;  /* 0x000000cadc54723c */ /* 0x000fe60000081054 */
[----:B------:R-:W-:Y:S04]  /*1cf60*/  LDS R196, [R7+UR7+0x2100] ;  /* 0x0021000707c47984 */ /* 0x000fe80008000800 */
[----:B------:R-:W-:Y:S04]  /*1cf70*/  LDS R198, [R7+UR7+0x2900] ;  /* 0x0029000707c67984 */ /* 0x000fe80008000800 */
[----:B------:R-:W-:Y:S04]  /*1cf80*/  LDS R200, [R2+UR7+0x2180] ;  /* 0x0021800702c87984 */ /* 0x000fe80008000800 */
[----:B------:R-:W-:Y:S04]  /*1cf90*/  LDS R202, [R2+UR7+0x2980] ;  /* 0x0029800702ca7984 */ /* 0x000fe80008000800 */
[----:B------:R-:W-:Y:S04]  /*1cfa0*/  LDS R201, [R6+UR7+0x2180] ;  /* 0x0021800706c97984 */ /* 0x000fe80008000800 */
[----:B------:R-:W-:Y:S04]  /*1cfb0*/  LDS R203, [R6+UR7+0x2980] ;  /* 0x0029800706cb7984 */ /* 0x000fe80008000800 */
[----:B------:R-:W-:Y:S04]  /*1cfc0*/  LDS R204, [R7+UR7+0x2180] ;  /* 0x0021800707cc7984 */ /* 0x000fe80008000800 */
[----:B------:R-:W-:Y:S01]  /*1cfd0*/  LDS R206, [R7+UR7+0x2980] ;  /* 0x0029800707ce7984 */ /* 0x000fe20008000800 */
[----:B--2---:R-:W-:-:S02]  /*1cfe0*/  MOV R96, R48 ;  /* 0x0000003000607202 */ /* 0x004fc40000000f00 */
[----:B------:R-:W-:-:S05]  /*1cff0*/  LOP3.LUT R208, R252, 0x40, RZ, 0x3c, !PT ;  /* 0x00000040fcd07812 */ /* 0x000fca00078e3cff */
[----:B------:R-:W1:Y:S01]  /*1d000*/  LDSM.16.M88.4 R48, [R208+UR7+0x8000] ;  /* 0x00800007d030783b */ /* 0x000e620008000200 */
[----:B------:R-:W-:Y:S02]  /*1d010*/  IMAD.MOV.U32 R97, RZ, RZ, R44 ;  /* 0x000000ffff617224 */ /* 0x000fe400078e002c */
[----:B------:R-:W-:Y:S01]  /*1d020*/  IMAD.MOV.U32 R98, RZ, RZ, R41 ;  /* 0x000000ffff627224 */ /* 0x000fe200078e0029 */
[----:B------:R-:W2:Y:S04]  /*1d030*/  LDSM.16.M88.4 R44, [R208+UR7+0x8400] ;  /* 0x00840007d02c783b */ /* 0x000ea80008000200 */
[----:B------:R-:W3:Y:S04]  /*1d040*/  LDSM.16.M88.4 R40, [R208+UR7+0x8800] ;  /* 0x00880007d028783b */ /* 0x000ee80008000200 */
[----:B------:R-:W-:Y:S01]  /*1d050*/  STL [R1+0x1208], R252 ;  /* 0x001208fc01007387 */ /* 0x000fe20000100800 */
[-C--:B-1----:R-:W-:Y:S06]  /*1d060*/  HMMA.1688.F32.TF32 R100, R92, R48.reuse, R96 ;  /* 0x000000305c64723c */ /* 0x082fec0000081060 */
[-C--:B------:R-:W-:Y:S01]  /*1d070*/  HMMA.1688.F32.TF32 R96, R144, R48.reuse, R240 ;  /* 0x000000309060723c */ /* 0x080fe200000810f0 */
[----:B------:R-:W-:Y:S04]  /*1d080*/  STL [R1+0x13c4], R50 ;  /* 0x0013c43201007387 */ /* 0x000fe80000100800 */
[----:B------:R-:W-:Y:S01]  /*1d090*/  STL [R1+0x13c0], R51 ;  /* 0x0013c03301007387 */ /* 0x000fe20000100800 */
[----:B------:R-:W-:Y:S03]  /*1d0a0*/  HMMA.1688.F32.TF32 R108, R236, R48, R244 ;  /* 0x00000030ec6c723c */ /* 0x000fe600000810f4 */
[----:B--2---:R1:W-:Y:S04]  /*1d0b0*/  STL [R1+0x13c8], R46 ;  /* 0x0013c82e01007387 */ /* 0x0043e80000100800 */
[----:B------:R-:W-:Y:S04]  /*1d0c0*/  STL [R1+0x138c], R47 ;  /* 0x00138c2f01007387 */ /* 0x000fe80000100800 */
[----:B---3--:R2:W-:Y:S07]  /*1d0d0*/  STL [R1+0x13cc], R42 ;  /* 0x0013cc2a01007387 */ /* 0x0085ee0000100800 */
[----:B-1----:R-:W-:Y:S01]  /*1d0e0*/  IMAD.MOV.U32 R46, RZ, RZ, R97 ;  /* 0x000000ffff2e7224 */ /* 0x002fe200078e0061 */
[----:B------:R-:W-:Y:S01]  /*1d0f0*/  MOV R50, R98 ;  /* 0x0000006200327202 */ /* 0x000fe20000000f00 */
[----:B------:R-:W-:-:S02]  /*1d100*/  IMAD.MOV.U32 R51, RZ, RZ, R99 ;  /* 0x000000ffff337224 */ /* 0x000fc400078e0063 */
[----:B--2---:R-:W-:Y:S02]  /*1d110*/  IMAD.MOV.U32 R42, RZ, RZ, R96 ;  /* 0x000000ffff2a7224 */ /* 0x004fe400078e0060 */
[----:B------:R-:W-:Y:S01]  /*1d120*/  HMMA.1688.F32.TF32 R96, R232, R48, R248 ;  /* 0x00000030e860723c */ /* 0x000fe200000810f8 */
[----:B------:R-:W-:Y:S04]  /*1d130*/  STL [R1+0x1388], R43 ;  /* 0x0013882b01007387 */ /* 0x000fe80000100800 */
[----:B------:R1:W-:Y:S04]  /*1d140*/  STL.64 [R1+0x50], R100 ;  /* 0x0000506401007387 */ /* 0x0003e80000100a00 */
[----:B------:R2:W-:Y:S04]  /*1d150*/  STL.64 [R1+0x58], R102 ;  /* 0x0000586601007387 */ /* 0x0005e80000100a00 */
[----:B------:R-:W-:Y:S04]  /*1d160*/  STL [R1+0x13d4], R50 ;  /* 0x0013d43201007387 */ /* 0x000fe80000100800 */
[----:B------:R-:W-:Y:S04]  /*1d170*/  STL [R1+0x13d0], R51 ;  /* 0x0013d03301007387 */ /* 0x000fe80000100800 */
[----:B-1----:R-:W3:Y:S04]  /*1d180*/  LDL.LU R100, [R1+0x230] ;  /* 0x0002300001647983 */ /* 0x002ee80000300800 */
[----:B------:R-:W-:Y:S04]  /*1d190*/  STL.64 [R1+0x4d0], R108 ;  /* 0x0004d06c01007387 */ /* 0x000fe80000100a00 */
[----:B------:R-:W-:Y:S04]  /*1d1a0*/  STL.64 [R1+0x4d8], R110 ;  /* 0x0004d86e01007387 */ /* 0x000fe80000100a00 */
[----:B------:R1:W-:Y:S04]  /*1d1b0*/  STL.64 [R1+0x5d0], R96 ;  /* 0x0005d06001007387 */ /* 0x0003e80000100a00 */
[----:B------:R4:W-:Y:S04]  /*1d1c0*/  STL.64 [R1+0x5d8], R98 ;  /* 0x0005d86201007387 */ /* 0x0009e80000100a00 */
[----:B------:R-:W3:Y:S04]  /*1d1d0*/  LDL.LU R101, [R1+0x234] ;  /* 0x0002340001657983 */ /* 0x000ee80000300800 */
[----:B--2---:R-:W3:Y:S04]  /*1d1e0*/  LDL.LU R102, [R1+0x238] ;  /* 0x0002380001667983 */ /* 0x004ee80000300800 */
[----:B------:R-:W3:Y:S01]  /*1d1f0*/  LDL.LU R103, [R1+0x23c] ;  /* 0x00023c0001677983 */ /* 0x000ee20000300800 */
[----:B------:R-:W-:-:S03]  /*1d200*/  IMAD.MOV.U32 R244, RZ, RZ, R25 ;  /* 0x000000fffff47224 */ /* 0x000fc600078e0019 */
[----:B------:R-:W2:Y:S01]  /*1d210*/  LDL.LU R112, [R1+0x140] ;  /* 0x0001400001707983 */ /* 0x000ea20000300800 */
[----:B------:R-:W-:-:S03]  /*1d220*/  IMAD.MOV.U32 R245, RZ, RZ, R24 ;  /* 0x000000fffff57224 */ /* 0x000fc600078e0018 */
[----:B------:R-:W2:Y:S04]  /*1d230*/  LDL.LU R113, [R1+0x144] ;  /* 0x0001440001717983 */ /* 0x000ea80000300800 */
[----:B------:R-:W4:Y:S04]  /*1d240*/  LDL.LU R29, [R1+0x14ec] ;  /* 0x0014ec00011d7983 */ /* 0x000f280000300800 */
[----:B------:R-:W3:Y:S04]  /*1d250*/  LDL.LU R28, [R1+0x14e8] ;  /* 0x0014e800011c7983 */ /* 0x000ee80000300800 */
[----:B------:R-:W2:Y:S04]  /*1d260*/  LDL.LU R25, [R1+0x14e4] ;  /* 0x0014e40001197983 */ /* 0x000ea80000300800 */
[----:B------:R-:W2:Y:S04]  /*1d270*/  LDL.LU R24, [R1+0x14e0] ;  /* 0x0014e00001187983 */ /* 0x000ea80000300800 */
[----:B------:R-:W2:Y:S04]  /*1d280*/  LDL.LU R246, [R1+0x128] ;  /* 0x0001280001f67983 */ /* 0x000ea80000300800 */
[----:B------:R-:W2:Y:S01]  /*1d290*/  LDL.LU R247, [R1+0x12c] ;  /* 0x00012c0001f77983 */ /* 0x000ea20000300800 */
[----:B----4-:R-:W-:-:S03]  /*1d2a0*/  MOV R148, R29 ;  /* 0x0000001d00947202 */ /* 0x010fc60000000f00 */
[----:B------:R-:W4:Y:S01]  /*1d2b0*/  LDL.LU R29, [R1+0x14dc] ;  /* 0x0014dc00011d7983 */ /* 0x000f220000300800 */
[----:B---3--:R-:W-:-:S03]  /*1d2c0*/  IMAD.MOV.U32 R149, RZ, RZ, R28 ;  /* 0x000000ffff957224 */ /* 0x008fc600078e001c */
[----:B------:R-:W3:Y:S01]  /*1d2d0*/  LDL.LU R28, [R1+0x14d8] ;  /* 0x0014d800011c7983 */ /* 0x000ee20000300800 */
[----:B--2---:R-:W-:-:S03]  /*1d2e0*/  IMAD.MOV.U32 R150, RZ, RZ, R25 ;  /* 0x000000ffff967224 */ /* 0x004fc600078e0019 */
[----:B------:R-:W2:Y:S01]  /*1d2f0*/  LDL.LU R25, [R1+0x14d4] ;  /* 0x0014d40001197983 */ /* 0x000ea20000300800 */
[----:B------:R-:W-:-:S03]  /*1d300*/  MOV R151, R24 ;  /* 0x0000001800977202 */ /* 0x000fc60000000f00 */
        /* <DEDUP_REMOVED lines=13> */
[----:B-1----:R-:W3:Y:S04]  /*1d3e0*/  LDL.LU R96, [R1+0x450] ;  /* 0x0004500001607983 */ /* 0x002ee80000300800 */
[----:B------:R-:W3:Y:S04]  /*1d3f0*/  LDL.LU R97, [R1+0x454] ;  /* 0x0004540001617983 */ /* 0x000ee80000300800 */
[----:B------:R-:W3:Y:S04]  /*1d400*/  LDL.LU R98, [R1+0x458] ;  /* 0x0004580001627983 */ /* 0x000ee80000300800 */
[----:B------:R-:W3:Y:S04]  /*1d410*/  LDL.LU R99, [R1+0x45c] ;  /* 0x00045c0001637983 */ /* 0x000ee80000300800 */
[----:B------:R-:W3:Y:S04]  /*1d420*/  LDL.LU R248, [R1+0x4a0] ;  /* 0x0004a00001f87983 */ /* 0x000ee80000300800 */
[----:B------:R-:W3:Y:S04]  /*1d430*/  LDL.LU R249, [R1+0x4a4] ;  /* 0x0004a40001f97983 */ /* 0x000ee80000300800 */
[----:B------:R-:W3:Y:S04]  /*1d440*/  LDL.LU R250, [R1+0x4a8] ;  /* 0x0004a80001fa7983 */ /* 0x000ee80000300800 */
[----:B------:R-:W3:Y:S01]  /*1d450*/  LDL.LU R251, [R1+0x4ac] ;  /* 0x0004ac0001fb7983 */ /* 0x000ee20000300800 */
[----:B--2---:R-:W-:-:S02]  /*1d460*/  IMAD.MOV.U32 R109, RZ, RZ, R25 ;  /* 0x000000ffff6d7224 */ /* 0x004fc400078e0019 */
[----:B----4-:R-:W-:Y:S02]  /*1d470*/  IMAD.MOV.U32 R108, RZ, RZ, R24 ;  /* 0x000000ffff6c7224 */ /* 0x010fe400078e0018 */
[----:B------:R-:W2:Y:S04]  /*1d480*/  LDL.LU R24, [R1+0x14cc] ;  /* 0x0014cc0001187983 */ /* 0x000ea80000300800 */
[----:B------:R-:W4:Y:S01]  /*1d490*/  LDL.LU R25, [R1+0x14c8] ;  /* 0x0014c80001197983 */ /* 0x000f220000300800 */
[----:B---3--:R-:W-:Y:S01]  /*1d4a0*/  MOV R110, R28 ;  /* 0x0000001c006e7202 */ /* 0x008fe20000000f00 */
[----:B------:R-:W-:Y:S02]  /*1d4b0*/  IMAD.MOV.U32 R111, RZ, RZ, R29 ;  /* 0x000000ffff6f7224 */ /* 0x000fe400078e001d */
[----:B------:R-:W3:Y:S04]  /*1d4c0*/  LDL.LU R28, [R1+0x14c4] ;  /* 0x0014c400011c7983 */ /* 0x000ee80000300800 */
[----:B------:R-:W3:Y:S01]  /*1d4d0*/  LDL.LU R29, [R1+0x14c0] ;  /* 0x0014c000011d7983 */ /* 0x000ee20000300800 */
[----:B------:R-:W-:Y:S01]  /*1d4e0*/  HMMA.1688.F32.TF32 R120, R220, R214, R120 ;  /* 0x000000d6dc78723c */ /* 0x000fe20000081078 */
[----:B------:R-:W-:-:S02]  /*1d4f0*/  IMAD.MOV.U32 R242, RZ, RZ, R33 ;  /* 0x000000fffff27224 */ /* 0x000fc400078e0021 */
[----:B------:R-:W-:-:S03]  /*1d500*/  IMAD.MOV.U32 R243, RZ, RZ, R32 ;  /* 0x000000fffff37224 */ /* 0x000fc600078e0020 */
[----:B------:R-:W-:Y:S06]  /*1d510*/  HMMA.1688.F32.TF32 R32, R228, R48, R244 ;  /* 0x00000030e420723c */ /* 0x000fec00000810f4 */
[----:B------:R-:W-:Y:S01]  /*1d520*/  HMMA.1688.F32.TF32 R168, R116, R214, R168 ;  /* 0x000000d674a8723c */ /* 0x000fe200000810a8 */
[----:B------:R-:W-:Y:S01]  /*1d530*/  IMAD.MOV.U32 R240, RZ, RZ, R37 ;  /* 0x000000fffff07224 */ /* 0x000fe200078e0025 */
[----:B------:R-:W-:-:S04]  /*1d540*/  MOV R241, R36 ;  /* 0x0000002400f17202 */ /* 0x000fc80000000f00 */
[-C--:B------:R-:W-:Y:S06]  /*1d550*/  HMMA.1688.F32.TF32 R52, R196, R48.reuse, R52 ;  /* 0x00000030c434723c */ /* 0x080fec0000081034 */
[-C--:B------:R-:W-:Y:S05]  /*1d560*/  HMMA.1688.F32.TF32 R36, R200, R48.reuse, R120 ;  /* 0x00000030c824723c */ /* 0x080fea0000081078 */
[----:B------:R-:W-:Y:S04]  /*1d570*/  STL.64 [R1+0x6f0], R32 ;  /* 0x0006f02001007387 */ /* 0x000fe80000100a00 */
[----:B------:R1:W-:Y:S03]  /*1d580*/  STL.64 [R1+0x6f8], R34 ;  /* 0x0006f82201007387 */ /* 0x0003e60000100a00 */
[----:B-1----:R-:W-:Y:S05]  /*1d590*/  HMMA.1688.F32.TF32 R32, R204, R48, R168 ;  /* 0x00000030cc20723c */ /* 0x002fea00000810a8 */
[----:B------:R-:W-:Y:S04]  /*1d5a0*/  STL.64 [R1+0x820], R52 ;  /* 0x0008203401007387 */ /* 0x000fe80000100a00 */
[----:B------:R-:W-:Y:S04]  /*1d5b0*/  STL.64 [R1+0x828], R54 ;  /* 0x0008283601007387 */ /* 0x000fe80000100a00 */
[----:B------:R-:W-:Y:S04]  /*1d5c0*/  STL.64 [R1+0x8d0], R36 ;  /* 0x0008d02401007387 */ /* 0x000fe80000100a00 */
[----:B------:R-:W-:Y:S01]  /*1d5d0*/  STL.64 [R1+0x8d8], R38 ;  /* 0x0008d82601007387 */ /* 0x000fe20000100a00 */
[-C--:B------:R-:W-:Y:S03]  /*1d5e0*/  HMMA.1688.F32.TF32 R124, R220, R210.reuse, R124 ;  /* 0x000000d2dc7c723c */ /* 0x080fe6000008107c */
[----:B------:R-:W1:Y:S04]  /*1d5f0*/  LDSM.16.M88.4 R36, [R208+UR7+0x8c00] ;  /* 0x008c0007d024783b */ /* 0x000e680008000200 */
[----:B------:R-:W-:Y:S04]  /*1d600*/  STL.64 [R1+0x950], R32 ;  /* 0x0009502001007387 */ /* 0x000fe80000100a00 */
[----:B------:R1:W-:Y:S01]  /*1d610*/  STL.64 [R1+0x958], R34 ;  /* 0x0009582201007387 */ /* 0x0003e20000100a00 */
[----:B------:R-:W-:Y:S06]  /*1d620*/  HMMA.1688.F32.TF32 R172, R116, R210, R172 ;  /* 0x000000d274ac723c */ /* 0x000fec00000810ac */
[----:B-1----:R-:W-:Y:S06]  /*1d630*/  HMMA.1688.F32.TF32 R32, R236, R44, R152 ;  /* 0x0000002cec20723c */ /* 0x002fec0000081098 */
[-C--:B------:R-:W-:Y:S06]  /*1d640*/  HMMA.1688.F32.TF32 R248, R92, R40.reuse, R248 ;  /* 0x000000285cf8723c */ /* 0x080fec00000810f8 */
[----:B------:R-:W-:Y:S06]  /*1d650*/  HMMA.1688.F32.TF32 R96, R144, R40, R96 ;  /* 0x000000289060723c */ /* 0x000fec0000081060 */
[C---:B------:R-:W-:Y:S06]  /*1d660*/  HMMA.1688.F32.TF32 R180, R116.reuse, R14, R180 ;  /* 0x0000000e74b4723c */ /* 0x040fec00000810b4 */
[C---:B------:R-:W-:Y:S06]  /*1d670*/  HMMA.1688.F32.TF32 R184, R116.reuse, R22, R184 ;  /* 0x0000001674b8723c */ /* 0x040fec00000810b8 */
[C---:B------:R-:W-:Y:S06]  /*1d680*/  HMMA.1688.F32.TF32 R188, R116.reuse, R18, R188 ;  /* 0x0000001274bc723c */ /* 0x040fec00000810bc */
[----:B------:R-:W-:Y:S01]  /*1d690*/  HMMA.1688.F32.TF32 R192, R116, R10, R192 ;  /* 0x0000000a74c0723c */ /* 0x000fe200000810c0 */
[----:B--2---:R-:W-:Y:S01]  /*1d6a0*/  MOV R247, R24 ;  /* 0x0000001800f77202 */ /* 0x004fe20000000f00 */
[----:B----4-:R-:W-:-:S04]  /*1d6b0*/  IMAD.MOV.U32 R246, RZ, RZ, R25 ;  /* 0x000000fffff67224 */ /* 0x010fc800078e0019 */
[----:B------:R-:W-:-:S15]  /*1d6c0*/  HMMA.1688.F32.TF32 R24, R92, R44, R164 ;  /* 0x0000002c5c18723c */ /* 0x000fde00000810a4 */
[----:B------:R-:W-:-:S08]  /*1d6d0*/  NOP ;  /* 0x0000000000007918 */ /* 0x000fd00000000000 */
[----:B------:R1:W-:Y:S01]  /*1d6e0*/  STL.64 [R1+0x38], R26 ;  /* 0x0000381a01007387 */ /* 0x0003e20000100a00 */
[----:B------:R-:W-:Y:S02]  /*1d6f0*/  IMAD.MOV.U32 R47, RZ, RZ, R24 ;  /* 0x000000ffff2f7224 */ /* 0x000fe400078e0018 */
[----:B------:R-:W-:Y:S02]  /*1d700*/  IMAD.MOV.U32 R43, RZ, RZ, R25 ;  /* 0x000000ffff2b7224 */ /* 0x000fe400078e0019 */
[----:B-1----:R-:W-:Y:S01]  /*1d710*/  HMMA.1688.F32.TF32 R24, R144, R44, R156 ;  /* 0x0000002c9018723c */ /* 0x002fe2000008109c */
[----:B---3--:R-:W-:Y:S01]  /*1d720*/  MOV R244, R29 ;  /* 0x0000001d00f47202 */ /* 0x008fe20000000f00 */
[----:B------:R-:W-:-:S04]  /*1d730*/  IMAD.MOV.U32 R245, RZ, RZ, R28 ;  /* 0x000000fffff57224 */ /* 0x000fc800078e001c */
[----:B------:R-:W-:-:S15]  /*1d740*/  HMMA.1688.F32.TF32 R28, R232, R44, R148 ;  /* 0x0000002ce81c723c */ /* 0x000fde0000081094 */
[----:B------:R-:W-:-:S02]  /*1d750*/  NOP ;  /* 0x0000000000007918 */ /* 0x000fc40000000000 */
[----:B------:R1:W-:Y:S01]  /*1d760*/  STL.64 [R1+0x28], R26 ;  /* 0x0000281a01007387 */ /* 0x0003e20000100a00 */
[----:B------:R-:W-:Y:S01]  /*1d770*/  MOV R50, R24 ;  /* 0x0000001800327202 */ /* 0x000fe20000000f00 */
[----:B------:R-:W-:Y:S02]  /*1d780*/  IMAD.MOV.U32 R51, RZ, RZ, R25 ;  /* 0x000000ffff337224 */ /* 0x000fe400078e0019 */
[-C--:B-1----:R-:W-:Y:S03]  /*1d790*/  HMMA.1688.F32.TF32 R24, R228, R44.reuse, R112 ;  /* 0x0000002ce418723c */ /* 0x082fe60000081070 */
[----:B------:R-:W-:Y:S04]  /*1d7a0*/  STL.64 [R1+0x13d8], R50 ;  /* 0x0013d83201007387 */ /* 0x000fe80000100a00 */
[----:B------:R-:W-:Y:S04]  /*1d7b0*/  STL.64 [R1+0x70], R32 ;  /* 0x0000702001007387 */ /* 0x000fe80000100a00 */
[----:B------:R1:W-:Y:S04]  /*1d7c0*/  STL.64 [R1+0x78], R34 ;  /* 0x0000782201007387 */ /* 0x0003e80000100a00 */
[----:B------:R-:W-:Y:S04]  /*1d7d0*/  STL.64 [R1+0x550], R28 ;  /* 0x0005501c01007387 */ /* 0x000fe80000100a00 */
[----:B------:R2:W-:Y:S01]  /*1d7e0*/  STL.64 [R1+0x558], R30 ;  /* 0x0005581e01007387 */ /* 0x0005e20000100a00 */
[-C--:B-1----:R-:W-:Y:S03]  /*1d7f0*/  HMMA.1688.F32.TF32 R32, R196, R44.reuse, R56 ;  /* 0x0000002cc420723c */ /* 0x082fe60000081038 */
[----:B------:R-:W-:Y:S04]  /*1d800*/  STL.64 [R1+0x680], R24 ;  /* 0x0006801801007387 */ /* 0x000fe80000100a00 */
[----:B------:R1:W-:Y:S01]  /*1d810*/  STL.64 [R1+0x688], R26 ;  /* 0x0006881a01007387 */ /* 0x0003e20000100a00 */
[-C--:B--2---:R-:W-:Y:S06]  /*1d820*/  HMMA.1688.F32.TF32 R28, R200, R44.reuse, R124 ;  /* 0x0000002cc81c723c */ /* 0x084fec000008107c */
[----:B-1----:R-:W-:Y:S09]  /*1d830*/  HMMA.1688.F32.TF32 R24, R204, R44, R172 ;  /* 0x0000002ccc18723c */ /* 0x002ff200000810ac */
[----:B------:R-:W-:Y:S04]  /*1d840*/  STL.64 [R1+0x790], R32 ;  /* 0x0007902001007387 */ /* 0x000fe80000100a00 */
[----:B------:R1:W-:Y:S04]  /*1d850*/  STL.64 [R1+0x798], R34 ;  /* 0x0007982201007387 */ /* 0x0003e80000100a00 */
[----:B------:R-:W-:Y:S04]  /*1d860*/  STL.64 [R1+0x13e0], R46 ;  /* 0x0013e02e01007387 */ /* 0x000fe80000100a00 */
[----:B------:R-:W-:Y:S01]  /*1d870*/  STL.64 [R1+0x8b0], R28 ;  /* 0x0008b01c01007387 */ /* 0x000fe20000100a00 */
[-C--:B-1----:R-:W-:Y:S03]  /*1d880*/  HMMA.1688.F32.TF32 R32, R236, R40.reuse, R108 ;  /* 0x00000028ec20723c */ /* 0x082fe6000008106c */
[----:B------:R1:W-:Y:S04]  /*1d890*/  STL.64 [R1+0x8b8], R30 ;  /* 0x0008b81e01007387 */ /* 0x0003e80000100a00 */
[----:B------:R-:W-:Y:S04]  /*1d8a0*/  STL.64 [R1+0x940], R24 ;  /* 0x0009401801007387 */ /* 0x000fe80000100a00 */
[----:B------:R2:W-:Y:S01]  /*1d8b0*/  STL.64 [R1+0x948], R26 ;  /* 0x0009481a01007387 */ /* 0x0005e20000100a00 */
[-C--:B-1----:R-:W-:Y:S06]  /*1d8c0*/  HMMA.1688.F32.TF32 R28, R232, R40.reuse, R100 ;  /* 0x00000028e81c723c */ /* 0x082fec0000081064 */
[-C--:B--2---:R-:W-:Y:S01]  /*1d8d0*/  HMMA.1688.F32.TF32 R24, R228, R40.reuse, R240 ;  /* 0x00000028e418723c */ /* 0x084fe200000810f0 */
[----:B------:R-:W-:Y:S04]  /*1d8e0*/  STL.64 [R1+0x1380], R250 ;  /* 0x001380fa01007387 */ /* 0x000fe80000100a00 */
[----:B------:R-:W-:Y:S04]  /*1d8f0*/  STL.64 [R1+0x1378], R248 ;  /* 0x001378f801007387 */ /* 0x000fe80000100a00 */
[----:B------:R-:W-:Y:S04]  /*1d900*/  STL.64 [R1+0x1398], R98 ;  /* 0x0013986201007387 */ /* 0x000fe80000100a00 */
        /* <DEDUP_REMOVED lines=11> */
[----:B------:R-:W-:Y:S04]  /*1d9c0*/  STL.64 [R1+0x758], R34 ;  /* 0x0007582201007387 */ /* 0x000fe80000100a00 */
[----:B------:R-:W-:Y:S04]  /*1d9d0*/  STL.64 [R1+0x830], R28 ;  /* 0x0008301c01007387 */ /* 0x000fe80000100a00 */
[----:B------:R-:W-:Y:S01]  /*1d9e0*/  STL.64 [R1+0x838], R30 ;  /* 0x0008381e01007387 */ /* 0x000fe20000100a00 */
[C---:B------:R-:W-:Y:S03]  /*1d9f0*/  HMMA.1688.F32.TF32 R132, R220.reuse, R14, R132 ;  /* 0x0000000edc84723c */ /* 0x040fe60000081084 */
[----:B------:R-:W1:Y:S04]  /*1da00*/  LDSM.16.M88.4 R32, [R208+UR7+0x9000] ;  /* 0x00900007d020783b */ /* 0x000e680008000200 */
[----:B------:R-:W-:Y:S04]  /*1da10*/  STL.64 [R1+0x8e0], R24 ;  /* 0x0008e01801007387 */ /* 0x000fe80000100a00 */
[----:B------:R-:W-:Y:S04]  /*1da20*/  STL.64 [R1+0x8e8], R26 ;  /* 0x0008e81a01007387 */ /* 0x000fe80000100a00 */
        /* <DEDUP_REMOVED lines=24> */
[----:B------:R-:W1:Y:S04]  /*1dbb0*/  LDL.LU R240, [R1+0x530] ;  /* 0x0005300001f07983 */ /* 0x000e680000300800 */
[----:B------:R-:W1:Y:S04]  /*1dbc0*/  LDL.LU R241, [R1+0x534] ;  /* 0x0005340001f17983 */ /* 0x000e680000300800 */
[----:B------:R-:W1:Y:S04]  /*1dbd0*/  LDL.LU R242, [R1+0x538] ;  /* 0x0005380001f27983 */ /* 0x000e680000300800 */
[----:B------:R-:W1:Y:S01]  /*1dbe0*/  LDL.LU R243, [R1+0x53c] ;  /* 0x00053c0001f37983 */ /* 0x000e620000300800 */
[----:B------:R-:W-:Y:S03]  /*1dbf0*/  HMMA.1688.F32.TF32 R136, R220, R22, R136 ;  /* 0x00000016dc88723c */ /* 0x000fe60000081088 */
        /* <DEDUP_REMOVED lines=16> */
[----:B------:R-:W-:Y:S03]  /*1dd00*/  HMMA.1688.F32.TF32 R244, R92, R36, R244 ;  /* 0x000000245cf4723c */ /* 0x000fe600000810f4 */
[----:B------:R-:W3:Y:S04]  /*1dd10*/  LDL.LU R112, [R1+0x3a0] ;  /* 0x0003a00001707983 */ /* 0x000ee80000300800 */
[----:B------:R-:W3:Y:S04]  /*1dd20*/  LDL.LU R113, [R1+0x3a4] ;  /* 0x0003a40001717983 */ /* 0x000ee80000300800 */
[----:B------:R-:W3:Y:S04]  /*1dd30*/  LDL.LU R114, [R1+0x3a8] ;  /* 0x0003a80001727983 */ /* 0x000ee80000300800 */
[----:B------:R-:W3:Y:S04]  /*1dd40*/  LDL.LU R115, [R1+0x3ac] ;  /* 0x0003ac0001737983 */ /* 0x000ee80000300800 */
[----:B------:R-:W1:Y:S04]  /*1dd50*/  LDSM.16.M88.4 R28, [R208+UR7+0x9400] ;  /* 0x00940007d01c783b */ /* 0x000e680008000200 */
[----:B------:R-:W-:Y:S04]  /*1dd60*/  STL.64 [R1+0x13a8], R246 ;  /* 0x0013a8f601007387 */ /* 0x000fe80000100a00 */
[----:B------:R-:W-:Y:S01]  /*1dd70*/  STL.64 [R1+0x13a0], R244 ;  /* 0x0013a0f401007387 */ /* 0x000fe20000100a00 */
[----:B------:R-:W-:Y:S01]  /*1dd80*/  IMAD.MOV.U32 R124, RZ, RZ, R17 ;  /* 0x000000ffff7c7224 */ /* 0x000fe200078e0011 */
[----:B------:R-:W-:-:S02]  /*1dd90*/  MOV R125, R16 ;  /* 0x00000010007d7202 */ /* 0x000fc40000000f00 */
[----:B------:R-:W1:Y:S01]  /*1dda0*/  LDSM.16.M88.4 R24, [R208+UR7+0x9800] ;  /* 0x00980007d018783b */ /* 0x000e620008000200 */
[-C--:B----4-:R-:W-:Y:S06]  /*1ddb0*/  HMMA.1688.F32.TF32 R44, R228, R36.reuse, R116 ;  /* 0x00000024e42c723c */ /* 0x090fec0000081074 */
[-C--:B--2---:R-:W-:Y:S06]  /*1ddc0*/  HMMA.1688.F32.TF32 R56, R236, R36.reuse, R120 ;  /* 0x00000024ec38723c */ /* 0x084fec0000081078 */
[-C--:B---3--:R-:W-:Y:S06]  /*1ddd0*/  HMMA.1688.F32.TF32 R100, R144, R36.reuse, R100 ;  /* 0x000000249064723c */ /* 0x088fec0000081064 */
[----:B------:R-:W-:-:S15]  /*1dde0*/  HMMA.1688.F32.TF32 R48, R232, R36, R52 ;  /* 0x00000024e830723c */ /* 0x000fde0000081034 */
[----:B------:R-:W-:-:S02]  /*1ddf0*/  NOP ;  /* 0x0000000000007918 */ /* 0x000fc40000000000 */
[----:B------:R-:W-:Y:S01]  /*1de00*/  STL.64 [R1+0x13b8], R102 ;  /* 0x0013b86601007387 */ /* 0x000fe20000100a00 */
[----:B------:R-:W-:Y:S03]  /*1de10*/  HMMA.1688.F32.TF32 R52, R196, R36, R160 ;  /* 0x00000024c434723c */ /* 0x000fe600000810a0 */
[----:B------:R-:W-:Y:S04]  /*1de20*/  STL.64 [R1+0x13b0], R100 ;  /* 0x0013b06401007387 */ /* 0x000fe80000100a00 */
[----:B------:R-:W-:Y:S04]  /*1de30*/  STL.64 [R1], R56 ;  /* 0x0000003801007387 */ /* 0x000fe80000100a00 */
[----:B------:R-:W-:Y:S04]  /*1de40*/  STL.64 [R1+0x8], R58 ;  /* 0x0000083a01007387 */ /* 0x000fe80000100a00 */
[----:B------:R-:W-:Y:S01]  /*1de50*/  STL.64 [R1+0x4c0], R48 ;  /* 0x0004c03001007387 */ /* 0x000fe20000100a00 */
[----:B-1----:R-:W-:Y:S03]  /*1de60*/  HMMA.1688.F32.TF32 R240, R92, R32, R240 ;  /* 0x000000205cf0723c */ /* 0x002fe600000810f0 */
[----:B------:R1:W-:Y:S04]  /*1de70*/  STL.64 [R1+0x4c8], R50 ;  /* 0x0004c83201007387 */ /* 0x0003e80000100a00 */
[----:B------:R-:W-:Y:S04]  /*1de80*/  STL.64 [R1+0x570], R44 ;  /* 0x0005702c01007387 */ /* 0x000fe80000100a00 */
[----:B------:R2:W-:Y:S01]  /*1de90*/  STL.64 [R1+0x578], R46 ;  /* 0x0005782e01007387 */ /* 0x0005e20000100a00 */
[-C--:B-1----:R-:W-:Y:S06]  /*1dea0*/  HMMA.1688.F32.TF32 R48, R200, R36.reuse, R132 ;  /* 0x00000024c830723c */ /* 0x082fec0000081084 */
[----:B--2---:R-:W-:Y:S01]  /*1deb0*/  HMMA.1688.F32.TF32 R44, R204, R36, R180 ;  /* 0x00000024cc2c723c */ /* 0x004fe200000810b4 */
[----:B------:R-:W-:Y:S04]  /*1dec0*/  STL.64 [R1+0x690], R52 ;  /* 0x0006903401007387 */ /* 0x000fe80000100a00 */
[----:B------:R-:W-:Y:S01]  /*1ded0*/  STL.64 [R1+0x698], R54 ;  /* 0x0006983601007387 */ /* 0x000fe20000100a00 */
[-C--:B------:R-:W-:Y:S06]  /*1dee0*/  HMMA.1688.F32.TF32 R148, R144, R32.reuse, R148 ;  /* 0x000000209094723c */ /* 0x080fec0000081094 */
[-C--:B------:R-:W-:Y:S05]  /*1def0*/  HMMA.1688.F32.TF32 R152, R236, R32.reuse, R152 ;  /* 0x00000020ec98723c */ /* 0x080fea0000081098 */
[----:B------:R-:W-:Y:S04]  /*1df00*/  STL.64 [R1+0x7b0], R48 ;  /* 0x0007b03001007387 */ /* 0x000fe80000100a00 */
[----:B------:R1:W-:Y:S04]  /*1df10*/  STL.64 [R1+0x7b8], R50 ;  /* 0x0007b83201007387 */ /* 0x0003e80000100a00 */
[----:B------:R-:W-:Y:S04]  /*1df20*/  STL.64 [R1+0x13f0], R242 ;  /* 0x0013f0f201007387 */ /* 0x000fe80000100a00 */
[----:B------:R-:W-:Y:S01]  /*1df30*/  STL.64 [R1+0x8c0], R44 ;  /* 0x0008c02c01007387 */ /* 0x000fe20000100a00 */
[-C--:B-1----:R-:W-:Y:S03]  /*1df40*/  HMMA.1688.F32.TF32 R48, R232, R32.reuse, R220 ;  /* 0x00000020e830723c */ /* 0x082fe600000810dc */
[----:B------:R1:W-:Y:S03]  /*1df50*/  STL.64 [R1+0x8c8], R46 ;  /* 0x0008c82e01007387 */ /* 0x0003e60000100a00 */
[-C--:B------:R-:W-:Y:S06]  /*1df60*/  HMMA.1688.F32.TF32 R52, R196, R32.reuse, R224 ;  /* 0x00000020c434723c */ /* 0x080fec00000810e0 */
[-C--:B-1----:R-:W-:Y:S01]  /*1df70*/  HMMA.1688.F32.TF32 R44, R228, R32.reuse, R164 ;  /* 0x00000020e42c723c */ /* 0x082fe200000810a4 */
[----:B------:R-:W-:Y:S04]  /*1df80*/  STL.64 [R1+0x13e8], R240 ;  /* 0x0013e8f001007387 */ /* 0x000fe80000100a00 */
        /* <DEDUP_REMOVED lines=11> */
[----:B--2---:R-:W-:Y:S06]  /*1e040*/  HMMA.1688.F32.TF32 R44, R204, R32, R184 ;  /* 0x00000020cc2c723c */ /* 0x004fec00000810b8 */
[-C--:B------:R-:W-:Y:S01]  /*1e050*/  HMMA.1688.F32.TF32 R108, R144, R28.reuse, R108 ;  /* 0x0000001c906c723c */ /* 0x080fe2000008106c */
[----:B------:R-:W-:Y:S01]  /*1e060*/  IMAD.MOV.U32 R220, RZ, RZ, R9 ;  /* 0x000000ffffdc7224 */ /* 0x000fe200078e0009 */
[----:B------:R-:W-:Y:S01]  /*1e070*/  MOV R221, R8 ;  /* 0x0000000800dd7202 */ /* 0x000fe20000000f00 */
[----:B------:R-:W-:Y:S01]  /*1e080*/  IMAD.MOV.U32 R222, RZ, RZ, R21 ;  /* 0x000000ffffde7224 */ /* 0x000fe200078e0015 */
[----:B------:R-:W-:Y:S02]  /*1e090*/  LDSM.16.M88.4 R224, [R208+UR7+0xac00] ;  /* 0x00ac0007d0e0783b */ /* 0x000fe40008000200 */
[----:B-1----:R-:W-:Y:S03]  /*1e0a0*/  HMMA.1688.F32.TF32 R52, R92, R28, R156 ;  /* 0x0000001c5c34723c */ /* 0x002fe6000008109c */
[----:B------:R-:W-:Y:S04]  /*1e0b0*/  STL.64 [R1+0x760], R48 ;  /* 0x0007603001007387 */ /* 0x000fe80000100a00 */
[----:B------:R-:W-:-:S15]  /*1e0c0*/  STL.64 [R1+0x768], R50 ;  /* 0x0007683201007387 */ /* 0x000fde0000100a00 */
[----:B------:R-:W-:-:S01]  /*1e0d0*/  NOP ;  /* 0x0000000000007918 */ /* 0x000fc20000000000 */
[----:B------:R-:W-:Y:S04]  /*1e0e0*/  STL.64 [R1+0x1420], R54 ;  /* 0x0014203601007387 */ /* 0x000fe80000100a00 */
[----:B------:R1:W-:Y:S04]  /*1e0f0*/  STL.64 [R1+0x840], R44 ;  /* 0x0008402c01007387 */ /* 0x0003e80000100a00 */
[----:B------:R2:W-:Y:S04]  /*1e100*/  STL.64 [R1+0x848], R46 ;  /* 0x0008482e01007387 */ /* 0x0005e80000100a00 */
[----:B------:R3:W-:Y:S04]  /*1e110*/  STL.64 [R1+0x1418], R52 ;  /* 0x0014183401007387 */ /* 0x0007e80000100a00 */
[----:B------:R-:W-:Y:S04]  /*1e120*/  STL.64 [R1+0x1430], R110 ;  /* 0x0014306e01007387 */ /* 0x000fe80000100a00 */
[----:B------:R-:W-:Y:S04]  /*1e130*/  STL.64 [R1+0x1428], R108 ;  /* 0x0014286c01007387 */ /* 0x000fe80000100a00 */
[----:B------:R-:W4:Y:S04]  /*1e140*/  LDL.LU R9, [R1+0x14bc] ;  /* 0x0014bc0001097983 */ /* 0x000f280000300800 */
[----:B------:R-:W2:Y:S01]  /*1e150*/  LDL.LU R8, [R1+0x14b8] ;  /* 0x0014b80001087983 */ /* 0x000ea20000300800 */
[----:B------:R-:W-:-:S03]  /*1e160*/  IMAD.MOV.U32 R223, RZ, RZ, R20 ;  /* 0x000000ffffdf7224 */ /* 0x000fc600078e0014 */
[----:B------:R-:W3:Y:S04]  /*1e170*/  LDL.LU R21, [R1+0x14b4] ;  /* 0x0014b40001157983 */ /* 0x000ee80000300800 */
[----:B------:R-:W3:Y:S04]  /*1e180*/  LDL.LU R20, [R1+0x14b0] ;  /* 0x0014b00001147983 */ /* 0x000ee80000300800 */
[----:B------:R-:W3:Y:S04]  /*1e190*/  LDL.LU R120, [R1+0x260] ;  /* 0x0002600001787983 */ /* 0x000ee80000300800 */
[----:B------:R-:W3:Y:S01]  /*1e1a0*/  LDL.LU R121, [R1+0x264] ;  /* 0x0002640001797983 */ /* 0x000ee20000300800 */
[----:B----4-:R-:W-:-:S03]  /*1e1b0*/  MOV R122, R9 ;  /* 0x00000009007a7202 */ /* 0x010fc60000000f00 */
[----:B------:R-:W4:Y:S01]  /*1e1c0*/  LDL.LU R9, [R1+0x14ac] ;  /* 0x0014ac0001097983 */ /* 0x000f220000300800 */
[----:B--2---:R-:W-:-:S03]  /*1e1d0*/  IMAD.MOV.U32 R123, RZ, RZ, R8 ;  /* 0x000000ffff7b7224 */ /* 0x004fc600078e0008 */
[----:B------:R-:W4:Y:S04]  /*1e1e0*/  LDL.LU R8, [R1+0x14a8] ;  /* 0x0014a80001087983 */ /* 0x000f280000300800 */
[----:B------:R-:W2:Y:S04]  /*1e1f0*/  LDL.LU R164, [R1+0x470] ;  /* 0x0004700001a47983 */ /* 0x000ea80000300800 */
[----:B------:R-:W2:Y:S04]  /*1e200*/  LDL.LU R165, [R1+0x474] ;  /* 0x0004740001a57983 */ /* 0x000ea80000300800 */
[----:B------:R-:W2:Y:S04]  /*1e210*/  LDL.LU R166, [R1+0x478] ;  /* 0x0004780001a67983 */ /* 0x000ea80000300800 */
[----:B------:R-:W2:Y:S04]  /*1e220*/  LDL.LU R167, [R1+0x47c] ;  /* 0x00047c0001a77983 */ /* 0x000ea80000300800 */
[----:B------:R-:W3:Y:S04]  /*1e230*/  LDL.LU R22, [R1+0x228] ;  /* 0x0002280001167983 */ /* 0x000ee80000300800 */
[----:B------:R-:W3:Y:S04]  /*1e240*/  LDL.LU R23, [R1+0x22c] ;  /* 0x00022c0001177983 */ /* 0x000ee80000300800 */
[----:B------:R-:W4:Y:S04]  /*1e250*/  LDL.LU R10, [R1+0x3c8] ;  /* 0x0003c800010a7983 */ /* 0x000f280000300800 */
[----:B------:R-:W4:Y:S04]  /*1e260*/  LDL.LU R11, [R1+0x3cc] ;  /* 0x0003cc00010b7983 */ /* 0x000f280000300800 */
[----:B------:R-:W2:Y:S04]  /*1e270*/  LDL.LU R17, [R1+0x14a4] ;  /* 0x0014a40001117983 */ /* 0x000ea80000300800 */
[----:B------:R-:W3:Y:S04]  /*1e280*/  LDL.LU R16, [R1+0x14a0] ;  /* 0x0014a00001107983 */ /* 0x000ee80000300800 */
[----:B------:R-:W4:Y:S04]  /*1e290*/  LDL.LU R126, [R1+0xc8] ;  /* 0x0000c800017e7983 */ /* 0x000f280000300800 */
[----:B------:R-:W4:Y:S04]  /*1e2a0*/  LDL.LU R127, [R1+0xcc] ;  /* 0x0000cc00017f7983 */ /* 0x000f280000300800 */
[----:B------:R-:W4:Y:S04]  /*1e2b0*/  LDL.LU R172, [R1+0x1e0] ;  /* 0x0001e00001ac7983 */ /* 0x000f280000300800 */
[----:B------:R-:W4:Y:S01]  /*1e2c0*/  LDL.LU R173, [R1+0x1e4] ;  /* 0x0001e40001ad7983 */ /* 0x000f220000300800 */
[----:B------:R-:W-:Y:S01]  /*1e2d0*/  HMMA.1688.F32.TF32 R156, R236, R28, R112 ;  /* 0x0000001cec9c723c */ /* 0x000fe20000081070 */
[----:B--2---:R-:W-:-:S02]  /*1e2e0*/  IMAD.MOV.U32 R174, RZ, RZ, R17 ;  /* 0x000000ffffae7224 */ /* 0x004fc400078e0011 */
[----:B------:R-:W2:Y:S01]  /*1e2f0*/  LDL.LU R17, [R1+0x149c] ;  /* 0x00149c0001117983 */ /* 0x000ea20000300800 */
[----:B---3--:R-:W-:-:S03]  /*1e300*/  IMAD.MOV.U32 R175, RZ, RZ, R16 ;  /* 0x000000ffffaf7224 */ /* 0x008fc600078e0010 */
[----:B------:R-:W2:Y:S04]  /*1e310*/  LDL.LU R16, [R1+0x1498] ;  /* 0x0014980001107983 */ /* 0x000ea80000300800 */
[----:B-1----:R-:W3:Y:S04]  /*1e320*/  LDL.LU R44, [R1+0x2e0] ;  /* 0x0002e000012c7983 */ /* 0x002ee80000300800 */
[----:B------:R-:W3:Y:S04]  /*1e330*/  LDL.LU R45, [R1+0x2e4] ;  /* 0x0002e400012d7983 */ /* 0x000ee80000300800 */
[----:B------:R-:W3:Y:S04]  /*1e340*/  LDL.LU R46, [R1+0x2e8] ;  /* 0x0002e800012e7983 */ /* 0x000ee80000300800 */
[----:B------:R-:W3:Y:S04]  /*1e350*/  LDL.LU R47, [R1+0x2ec] ;  /* 0x0002ec00012f7983 */ /* 0x000ee80000300800 */
        /* <DEDUP_REMOVED lines=24> */
[----:B----4-:R-:W-:Y:S03]  /*1e4e0*/  HMMA.1688.F32.TF32 R96, R196, R28, R124 ;  /* 0x0000001cc460723c */ /* 0x010fe6000008107c */
[----:B------:R-:W-:Y:S04]  /*1e4f0*/  STL.64 [R1+0x1440], R158 ;  /* 0x0014409e01007387 */ /* 0x000fe80000100a00 */
[----:B------:R-:W-:Y:S01]  /*1e500*/  STL.64 [R1+0x1438], R156 ;  /* 0x0014389c01007387 */ /* 0x000fe20000100a00 */
[-C--:B------:R-:W-:Y:S06]  /*1e510*/  HMMA.1688.F32.TF32 R160, R236, R24.reuse, R8 ;  /* 0x00000018eca0723c */ /* 0x080fec0000081008 */
[----:B------:R-:W-:Y:S01]  /*1e520*/  HMMA.1688.F32.TF32 R8, R228, R24, R20 ;  /* 0x00000018e408723c */ /* 0x000fe20000081014 */
[----:B------:R-:W1:Y:S05]  /*1e530*/  LDSM.16.M88.4 R20, [R208+UR7+0x9c00] ;  /* 0x009c0007d014783b */ /* 0x000e6a0008000200 */
[-C--:B---3--:R-:W-:Y:S06]  /*1e540*/  HMMA.1688.F32.TF32 R52, R232, R28.reuse, R44 ;  /* 0x0000001ce834723c */ /* 0x088fec000008102c */
[----:B------:R-:W-:Y:S06]  /*1e550*/  HMMA.1688.F32.TF32 R44, R228, R28, R172 ;  /* 0x0000001ce42c723c */ /* 0x000fec00000810ac */
[----:B--2---:R-:W-:Y:S11]  /*1e560*/  HMMA.1688.F32.TF32 R56, R92, R24, R56 ;  /* 0x000000185c38723c */ /* 0x004ff60000081038 */
[----:B------:R-:W-:Y:S04]  /*1e570*/  STL.64 [R1+0x1a0], R52 ;  /* 0x0001a03401007387 */ /* 0x000fe80000100a00 */
[----:B------:R2:W-:Y:S04]  /*1e580*/  STL.64 [R1+0x1a8], R54 ;  /* 0x0001a83601007387 */ /* 0x0005e80000100a00 */
[----:B------:R-:W-:Y:S04]  /*1e590*/  STL.64 [R1+0x520], R44 ;  /* 0x0005202c01007387 */ /* 0x000fe80000100a00 */
[----:B------:R3:W-:Y:S01]  /*1e5a0*/  STL.64 [R1+0x528], R46 ;  /* 0x0005282e01007387 */ /* 0x0007e20000100a00 */
[-C--:B--2---:R-:W-:Y:S06]  /*1e5b0*/  HMMA.1688.F32.TF32 R52, R200, R28.reuse, R64 ;  /* 0x0000001cc834723c */ /* 0x084fec0000081040 */
[----:B---3--:R-:W-:Y:S01]  /*1e5c0*/  HMMA.1688.F32.TF32 R44, R204, R28, R188 ;  /* 0x0000001ccc2c723c */ /* 0x008fe200000810bc */
[----:B------:R-:W-:Y:S04]  /*1e5d0*/  STL.64 [R1+0x5a0], R96 ;  /* 0x0005a06001007387 */ /* 0x000fe80000100a00 */
[----:B------:R-:W-:Y:S01]  /*1e5e0*/  STL.64 [R1+0x5a8], R98 ;  /* 0x0005a86201007387 */ /* 0x000fe20000100a00 */
[-C--:B------:R-:W-:Y:S11]  /*1e5f0*/  HMMA.1688.F32.TF32 R112, R144, R24.reuse, R112 ;  /* 0x000000189070723c */ /* 0x080ff60000081070 */
[----:B------:R-:W-:Y:S04]  /*1e600*/  STL.64 [R1+0x6d0], R52 ;  /* 0x0006d03401007387 */ /* 0x000fe80000100a00 */
[----:B------:R-:W-:Y:S04]  /*1e610*/  STL.64 [R1+0x6d8], R54 ;  /* 0x0006d83601007387 */ /* 0x000fe80000100a00 */
[----:B------:R-:W-:Y:S04]  /*1e620*/  STL.64 [R1+0x1450], R58 ;  /* 0x0014503a01007387 */ /* 0x000fe80000100a00 */
[----:B------:R-:W-:Y:S04]  /*1e630*/  STL.64 [R1+0x800], R44 ;  /* 0x0008002c01007387 */ /* 0x000fe80000100a00 */
[----:B------:R2:W-:Y:S02]  /*1e640*/  STL.64 [R1+0x808], R46 ;  /* 0x0008082e01007387 */ /* 0x0005e40000100a00 */
[-C--:B--2---:R-:W-:Y:S02]  /*1e650*/  HMMA.1688.F32.TF32 R44, R232, R24.reuse, R16 ;  /* 0x00000018e82c723c */ /* 0x084fe40000081010 */
[----:B------:R-:W-:Y:S04]  /*1e660*/  STL.64 [R1+0x1448], R56 ;  /* 0x0014483801007387 */ /* 0x000fe80000100a00 */
[----:B------:R-:W-:Y:S04]  /*1e670*/  STL.64 [R1+0x1460], R114 ;  /* 0x0014607201007387 */ /* 0x000fe80000100a00 */
[----:B------:R-:W-:Y:S04]  /*1e680*/  STL.64 [R1+0x1458], R112 ;  /* 0x0014587001007387 */ /* 0x000fe80000100a00 */
[----:B------:R-:W-:Y:S04]  /*1e690*/  STL.64 [R1+0x1470], R162 ;  /* 0x001470a201007387 */ /* 0x000fe80000100a00 */
[----:B------:R-:W-:Y:S01]  /*1e6a0*/  STL.64 [R1+0x1468], R160 ;  /* 0x001468a001007387 */ /* 0x000fe20000100a00 */
[-C--:B------:R-:W-:Y:S04]  /*1e6b0*/  HMMA.1688.F32.TF32 R16, R196, R24.reuse, R12 ;  /* 0x00000018c410723c */ /* 0x080fe8000008100c */
[----:B------:R-:W-:Y:S04]  /*1e6c0*/  STL.64 [R1+0x180], R44 ;  /* 0x0001802c01007387 */ /* 0x000fe80000100a00 */
[----:B------:R-:W-:Y:S04]  /*1e6d0*/  STL.64 [R1+0x188], R46 ;  /* 0x0001882e01007387 */ /* 0x000fe80000100a00 */
[----:B------:R-:W-:Y:S04]  /*1e6e0*/  STL.64 [R1+0x4e0], R8 ;  /* 0x0004e00801007387 */ /* 0x000fe80000100a00 */
[----:B------:R2:W-:Y:S01]  /*1e6f0*/  STL.64 [R1+0x4e8], R10 ;  /* 0x0004e80a01007387 */ /* 0x0005e20000100a00 */
[-C--:B------:R-:W-:Y:S06]  /*1e700*/  HMMA.1688.F32.TF32 R12, R200, R24.reuse, R60 ;  /* 0x00000018c80c723c */ /* 0x080fec000008103c */
[----:B--2---:R-:W-:Y:S06]  /*1e710*/  HMMA.1688.F32.TF32 R8, R204, R24, R192 ;  /* 0x00000018cc08723c */ /* 0x004fec00000810c0 */
[-C--:B-1----:R-:W-:Y:S01]  /*1e720*/  HMMA.1688.F32.TF32 R44, R232, R20.reuse, R168 ;  /* 0x00000014e82c723c */ /* 0x082fe200000810a8 */
[----:B------:R-:W-:Y:S04]  /*1e730*/  STL.64 [R1+0x590], R16 ;  /* 0x0005901001007387 */ /* 0x000fe80000100a00 */
[----:B------:R-:W-:Y:S01]  /*1e740*/  STL.64 [R1+0x598], R18 ;  /* 0x0005981201007387 */ /* 0x000fe20000100a00 */
[----:B------:R-:W-:Y:S01]  /*1e750*/  HMMA.1688.F32.TF32 R60, R92, R20, R48 ;  /* 0x000000145c3c723c */ /* 0x000fe20000081030 */
[----:B------:R-:W-:-:S02]  /*1e760*/  IMAD.MOV.U32 R99, RZ, RZ, R213 ;  /* 0x000000ffff637224 */ /* 0x000fc400078e00d5 */
[----:B------:R-:W1:Y:S03]  /*1e770*/  LDSM.16.M88.4 R16, [R208+UR7+0xa000] ;  /* 0x00a00007d010783b */ /* 0x000e660008000200 */
[----:B------:R-:W-:Y:S05]  /*1e780*/  HMMA.1688.F32.TF32 R48, R228, R20, R120 ;  /* 0x00000014e430723c */ /* 0x000fea0000081078 */
[----:B------:R-:W-:Y:S01]  /*1e790*/  STL.64 [R1+0x770], R8 ;  /* 0x0007700801007387 */ /* 0x000fe20000100a00 */
[----:B------:R-:W-:-:S03]  /*1e7a0*/  MOV R252, R11 ;  /* 0x0000000b00fc7202 */ /* 0x000fc60000000f00 */
[----:B------:R-:W-:Y:S01]  /*1e7b0*/  STL.64 [R1+0x660], R12 ;  /* 0x0006600c01007387 */ /* 0x000fe20000100a00 */
[-C--:B------:R-:W-:Y:S03]  /*1e7c0*/  HMMA.1688.F32.TF32 R52, R196, R20.reuse, R220 ;  /* 0x00000014c434723c */ /* 0x080fe600000810dc */
[----:B------:R-:W-:Y:S04]  /*1e7d0*/  STL.64 [R1+0x668], R14 ;  /* 0x0006680e01007387 */ /* 0x000fe80000100a00 */
[----:B------:R-:W-:Y:S04]  /*1e7e0*/  STL [R1+0x778], R10 ;  /* 0x0007780a01007387 */ /* 0x000fe80000100800 */
[----:B------:R-:W-:Y:S04]  /*1e7f0*/  STL [R1+0x1270], R252 ;  /* 0x001270fc01007387 */ /* 0x000fe80000100800 */
[----:B------:R-:W-:Y:S04]  /*1e800*/  STL.64 [R1+0x170], R44 ;  /* 0x0001702c01007387 */ /* 0x000fe80000100a00 */
[----:B------:R2:W-:Y:S01]  /*1e810*/  STL.64 [R1+0x178], R46 ;  /* 0x0001782e01007387 */ /* 0x0005e20000100a00 */
[-C--:B------:R-:W-:Y:S03]  /*1e820*/  HMMA.1688.F32.TF32 R116, R144, R20.reuse, R116 ;  /* 0x000000149074723c */ /* 0x080fe60000081074 */
[----:B------:R-:W3:Y:S03]  /*1e830*/  LDSM.16.M88.4 R12, [R208+UR7+0xa400] ;  /* 0x00a40007d00c783b */ /* 0x000ee60008000200 */
[-C--:B------:R-:W-:Y:S01]  /*1e840*/  HMMA.1688.F32.TF32 R164, R236, R20.reuse, R164 ;  /* 0x00000014eca4723c */ /* 0x080fe200000810a4 */
[----:B------:R-:W-:Y:S01]  /*1e850*/  IMAD.MOV.U32 R220, RZ, RZ, R212 ;  /* 0x000000ffffdc7224 */ /* 0x000fe200078e00d4 */
[----:B------:R-:W-:Y:S01]  /*1e860*/  MOV R221, R5 ;  /* 0x0000000500dd7202 */ /* 0x000fe20000000f00 */
[----:B------:R-:W-:Y:S01]  /*1e870*/  IMAD.MOV.U32 R222, RZ, RZ, R3 ;  /* 0x000000ffffde7224 */ /* 0x000fe200078e0003 */
[----:B------:R-:W4:Y:S02]  /*1e880*/  LDSM.16.M88.4 R8, [R208+UR7+0xa800] ;  /* 0x00a80007d008783b */ /* 0x000f240008000200 */
[-C--:B--2---:R-:W-:Y:S02]  /*1e890*/  HMMA.1688.F32.TF32 R44, R200, R20.reuse, R84 ;  /* 0x00000014c82c723c */ /* 0x084fe40000081054 */
[----:B------:R2:W-:Y:S04]  /*1e8a0*/  STL.64 [R1+0x470], R48 ;  /* 0x0004703001007387 */ /* 0x0005e80000100a00 */
[----:B------:R1:W-:Y:S04]  /*1e8b0*/  STL.64 [R1+0x478], R50 ;  /* 0x0004783201007387 */ /* 0x0003e80000100a00 */
[----:B--2---:R-:W2:Y:S04]  /*1e8c0*/  LDL.LU R48, [R1+0x2c0] ;  /* 0x0002c00001307983 */ /* 0x004ea80000300800 */
[----:B------:R-:W-:Y:S04]  /*1e8d0*/  STL.64 [R1+0x560], R52 ;  /* 0x0005603401007387 */ /* 0x000fe80000100a00 */
[----:B------:R-:W-:Y:S05]  /*1e8e0*/  STL.64 [R1+0x568], R54 ;  /* 0x0005683601007387 */ /* 0x000fea0000100a00 */
[----:B------:R3:W-:Y:S04]  /*1e8f0*/  STL.64 [R1+0x640], R44 ;  /* 0x0006402c01007387 */ /* 0x0007e80000100a00 */
[----:B------:R4:W-:Y:S04]  /*1e900*/  STL.64 [R1+0x648], R46 ;  /* 0x0006482e01007387 */ /* 0x0009e80000100a00 */
[----:B------:R-:W2:Y:S04]  /*1e910*/  LDL.LU R49, [R1+0x2c4] ;  /* 0x0002c40001317983 */ /* 0x000ea80000300800 */
[----:B-1----:R-:W2:Y:S04]  /*1e920*/  LDL.LU R50, [R1+0x2c8] ;  /* 0x0002c80001327983 */ /* 0x002ea80000300800 */
[----:B------:R-:W2:Y:S04]  /*1e930*/  LDL.LU R51, [R1+0x2cc] ;  /* 0x0002cc0001337983 */ /* 0x000ea80000300800 */
[----:B---3--:R-:W3:Y:S04]  /*1e940*/  LDL.LU R44, [R1+0x3b0] ;  /* 0x0003b000012c7983 */ /* 0x008ee80000300800 */
[----:B------:R-:W3:Y:S04]  /*1e950*/  LDL.LU R45, [R1+0x3b4] ;  /* 0x0003b400012d7983 */ /* 0x000ee80000300800 */
[----:B----4-:R-:W3:Y:S04]  /*1e960*/  LDL.LU R46, [R1+0x3b8] ;  /* 0x0003b800012e7983 */ /* 0x010ee80000300800 */
        /* <DEDUP_REMOVED lines=38> */
[----:B------:R-:W3:Y:S05]  /*1ebd0*/  LDL.LU R212, [R1+0x1490] ;  /* 0x0014900001d47983 */ /* 0x000eea0000300800 */
[----:B------:R-:W-:Y:S01]  /*1ebe0*/  MOV R28, R52 ;  /* 0x00000034001c7202 */ /* 0x000fe20000000f00 */
[----:B------:R-:W-:Y:S01]  /*1ebf0*/  IMAD.MOV.U32 R25, RZ, RZ, R53 ;  /* 0x000000ffff197224 */ /* 0x000fe200078e0035 */
[----:B------:R-:W-:Y:S01]  /*1ec00*/  MOV R21, R55 ;  /* 0x0000003700157202 */ /* 0x000fe20000000f00 */
[----:B------:R-:W-:-:S04]  /*1ec10*/  IMAD.MOV.U32 R24, RZ, RZ, R54 ;  /* 0x000000ffff187224 */ /* 0x000fc800078e0036 */
[----:B------:R-:W-:Y:S04]  /*1ec20*/  STL [R1+0x1320], R21 ;  /* 0x0013201501007387 */ /* 0x000fe80000100800 */
[----:B------:R-:W-:Y:S04]  /*1ec30*/  STL [R1+0x131c], R24 ;  /* 0x00131c1801007387 */ /* 0x000fe80000100800 */
[----:B------:R-:W-:Y:S04]  /*1ec40*/  STL [R1+0x1318], R25 ;  /* 0x0013181901007387 */ /* 0x000fe80000100800 */
[----:B------:R-:W-:Y:S01]  /*1ec50*/  STL [R1+0x1274], R28 ;  /* 0x0012741c01007387 */ /* 0x000fe20000100800 */
[----:B------:R-:W-:Y:S01]  /*1ec60*/  IMAD.MOV.U32 R223, RZ, RZ, R0 ;  /* 0x000000ffffdf7224 */ /* 0x000fe200078e0000 */
[-C--:B----4-:R-:W-:Y:S06]  /*1ec70*/  HMMA.1688.F32.TF32 R52, R228, R16.reuse, R140 ;  /* 0x00000010e434723c */ /* 0x090fec000008108c */
[----:B--2---:R-:W-:-:S15]  /*1ec80*/  HMMA.1688.F32.TF32 R56, R232, R16, R128 ;  /* 0x00000010e838723c */ /* 0x004fde0000081080 */
[----:B------:R-:W-:-:S08]  /*1ec90*/  NOP ;  /* 0x0000000000007918 */ /* 0x000fd00000000000 */
[----:B------:R-:W-:Y:S04]  /*1eca0*/  STL.64 [R1+0x160], R56 ;  /* 0x0001603801007387 */ /* 0x000fe80000100a00 */
[----:B------:R1:W-:Y:S02]  /*1ecb0*/  STL.64 [R1+0x168], R58 ;  /* 0x0001683a01007387 */ /* 0x0003e40000100a00 */
[-C--:B-1----:R-:W-:Y:S02]  /*1ecc0*/  HMMA.1688.F32.TF32 R56, R200, R16.reuse, R88 ;  /* 0x00000010c838723c */ /* 0x082fe40000081058 */
[----:B------:R-:W-:Y:S04]  /*1ecd0*/  STL.64 [R1+0x440], R52 ;  /* 0x0004403401007387 */ /* 0x000fe80000100a00 */
[----:B------:R1:W-:Y:S01]  /*1ece0*/  STL.64 [R1+0x448], R54 ;  /* 0x0004483601007387 */ /* 0x0003e20000100a00 */
[-C--:B---3--:R-:W-:Y:S06]  /*1ecf0*/  HMMA.1688.F32.TF32 R80, R196, R16.reuse, R96 ;  /* 0x00000010c450723c */ /* 0x088fec0000081060 */
[----:B-1----:R-:W-:-:S15]  /*1ed00*/  HMMA.1688.F32.TF32 R52, R204, R16, R68 ;  /* 0x00000010cc34723c */ /* 0x002fde0000081044 */
[----:B------:R-:W-:-:S02]  /*1ed10*/  NOP ;  /* 0x0000000000007918 */ /* 0x000fc40000000000 */
[----:B------:R-:W-:Y:S04]  /*1ed20*/  STL.64 [R1+0x530], R80 ;  /* 0x0005305001007387 */ /* 0x000fe80000100a00 */
[----:B------:R-:W-:Y:S04]  /*1ed30*/  STL.64 [R1+0x538], R82 ;  /* 0x0005385201007387 */ /* 0x000fe80000100a00 */
[----:B------:R-:W-:Y:S04]  /*1ed40*/  STL.64 [R1+0x5c0], R56 ;  /* 0x0005c03801007387 */ /* 0x000fe80000100a00 */
[----:B------:R1:W-:Y:S02]  /*1ed50*/  STL.64 [R1+0x5c8], R58 ;  /* 0x0005c83a01007387 */ /* 0x0003e40000100a00 */
[-C--:B-1----:R-:W-:Y:S06]  /*1ed60*/  HMMA.1688.F32.TF32 R56, R232, R12.reuse, R44 ;  /* 0x0000000ce838723c */ /* 0x082fec000008102c */
[----:B------:R-:W-:Y:S01]  /*1ed70*/  HMMA.1688.F32.TF32 R44, R228, R12, R48 ;  /* 0x0000000ce42c723c */ /* 0x000fe20000081030 */
[----:B------:R-:W-:Y:S01]  /*1ed80*/  IMAD.MOV.U32 R29, RZ, RZ, R55 ;  /* 0x000000ffff1d7224 */ /* 0x000fe200078e0037 */
[----:B------:R-:W-:Y:S01]  /*1ed90*/  MOV R5, R54 ;  /* 0x0000003600057202 */ /* 0x000fe20000000f00 */
[----:B------:R-:W-:-:S02]  /*1eda0*/  IMAD.MOV.U32 R33, RZ, RZ, R53 ;  /* 0x000000ffff217224 */ /* 0x000fc400078e0035 */
[----:B------:R-:W-:Y:S01]  /*1edb0*/  IMAD.MOV.U32 R32, RZ, RZ, R52 ;  /* 0x000000ffff207224 */ /* 0x000fe200078e0034 */
[----:B------:R-:W-:Y:S01]  /*1edc0*/  STL [R1+0x1330], R29 ;  /* 0x0013301d01007387 */ /* 0x000fe20000100800 */
[-C--:B------:R-:W-:Y:S03]  /*1edd0*/  HMMA.1688.F32.TF32 R52, R196, R12.reuse, R220 ;  /* 0x0000000cc434723c */ /* 0x080fe600000810dc */
[----:B------:R-:W-:Y:S04]  /*1ede0*/  STL [R1+0x132c], R5 ;  /* 0x00132c0501007387 */ /* 0x000fe80000100800 */
[----:B------:R-:W-:Y:S01]  /*1edf0*/  STL [R1+0x1328], R33 ;  /* 0x0013282101007387 */ /* 0x000fe20000100800 */
[-C--:B------:R-:W-:Y:S03]  /*1ee00*/  HMMA.1688.F32.TF32 R48, R200, R12.reuse, R104 ;  /* 0x0000000cc830723c */ /* 0x080fe60000081068 */
[----:B------:R-:W-:Y:S04]  /*1ee10*/  STL [R1+0x1324], R32 ;  /* 0x0013242001007387 */ /* 0x000fe80000100800 */
[----:B------:R-:W-:Y:S04]  /*1ee20*/  STL.64 [R1+0x150], R56 ;  /* 0x0001503801007387 */ /* 0x000fe80000100a00 */
[----:B------:R-:W-:Y:S04]  /*1ee30*/  STL.64 [R1+0x158], R58 ;  /* 0x0001583a01007387 */ /* 0x000fe80000100a00 */
[----:B------:R-:W-:Y:S04]  /*1ee40*/  STL.64 [R1+0x350], R44 ;  /* 0x0003502c01007387 */ /* 0x000fe80000100a00 */
[----:B------:R1:W-:Y:S02]  /*1ee50*/  STL.64 [R1+0x358], R46 ;  /* 0x0003582e01007387 */ /* 0x0003e40000100a00 */
[-C--:B-1----:R-:W-:Y:S02]  /*1ee60*/  HMMA.1688.F32.TF32 R44, R204, R12.reuse, R72 ;  /* 0x0000000ccc2c723c */ /* 0x082fe40000081048 */
[----:B------:R-:W-:Y:S04]  /*1ee70*/  STL.64 [R1+0x510], R52 ;  /* 0x0005103401007387 */ /* 0x000fe80000100a00 */
[----:B------:R-:W-:Y:S04]  /*1ee80*/  STL.64 [R1+0x518], R54 ;  /* 0x0005183601007387 */ /* 0x000fe80000100a00 */
[----:B------:R1:W-:Y:S04]  /*1ee90*/  STL.64 [R1+0x5b0], R48 ;  /* 0x0005b03001007387 */ /* 0x0003e80000100a00 */
[----:B------:R2:W-:Y:S01]  /*1eea0*/  STL.64 [R1+0x5b8], R50 ;  /* 0x0005b83201007387 */ /* 0x0005e20000100a00 */
[----:B------:R-:W-:Y:S03]  /*1eeb0*/  HMMA.1688.F32.TF32 R68, R92, R12, R248 ;  /* 0x0000000c5c44723c */ /* 0x000fe600000810f8 */
[----:B-1----:R-:W3:Y:S04]  /*1eec0*/  LDL.LU R48, [R1+0x850] ;  /* 0x0008500001307983 */ /* 0x002ee80000300800 */
[----:B------:R-:W3:Y:S02]  /*1eed0*/  LDL.LU R49, [R1+0x854] ;  /* 0x0008540001317983 */ /* 0x000ee40000300800 */
[----:B------:R-:W-:Y:S01]  /*1eee0*/  IMAD.MOV.U32 R36, RZ, RZ, R44 ;  /* 0x000000ffff247224 */ /* 0x000fe200078e002c */
[----:B------:R-:W-:Y:S01]  /*1eef0*/  MOV R37, R45 ;  /* 0x0000002d00257202 */ /* 0x000fe20000000f00 */
[----:B--2---:R-:W3:Y:S01]  /*1ef00*/  LDL.LU R50, [R1+0x858] ;  /* 0x0008580001327983 */ /* 0x004ee20000300800 */
[----:B------:R-:W-:-:S03]  /*1ef10*/  IMAD.MOV.U32 R3, RZ, RZ, R46 ;  /* 0x000000ffff037224 */ /* 0x000fc600078e002e */
[----:B------:R-:W3:Y:S01]  /*1ef20*/  LDL.LU R51, [R1+0x85c] ;  /* 0x00085c0001337983 */ /* 0x000ee20000300800 */
[----:B------:R-:W-:-:S03]  /*1ef30*/  IMAD.MOV.U32 R0, RZ, RZ, R47 ;  /* 0x000000ffff007224 */ /* 0x000fc600078e002f */
        /* <DEDUP_REMOVED lines=9> */
[----:B------:R-:W3:Y:S01]  /*1efd0*/  LDL.LU R97, [R1+0x884] ;  /* 0x0008840001617983 */ /* 0x000ee20000300800 */
[----:B------:R-:W-:-:S03]  /*1efe0*/  MOV R222, R4 ;  /* 0x0000000400de7202 */ /* 0x000fc60000000f00 */
[----:B------:R-:W3:Y:S01]  /*1eff0*/  LDL.LU R98, [R1+0x888] ;  /* 0x0008880001627983 */ /* 0x000ee20000300800 */
[----:B------:R-:W-:-:S03]  /*1f000*/  IMAD.MOV.U32 R223, RZ, RZ, R209 ;  /* 0x000000ffffdf7224 */ /* 0x000fc600078e00d1 */
[----:B------:R-:W3:Y:S04]  /*1f010*/  LDL.LU R99, [R1+0x88c] ;  /* 0x00088c0001637983 */ /* 0x000ee80000300800 */
[----:B------:R-:W2:Y:S04]  /*1f020*/  LDL.LU R220, [R1+0x210] ;  /* 0x0002100001dc7983 */ /* 0x000ea80000300800 */
[----:B------:R-:W2:Y:S04]  /*1f030*/  LDL.LU R221, [R1+0x214] ;  /* 0x0002140001dd7983 */ /* 0x000ea80000300800 */
[----:B------:R-:W4:Y:S04]  /*1f040*/  LDL.LU R4, [R1+0x148c] ;  /* 0x00148c0001047983 */ /* 0x000f280000300800 */
[----:B------:R-:W3:Y:S04]  /*1f050*/  LDL.LU R209, [R1+0x1488] ;  /* 0x0014880001d17983 */ /* 0x000ee80000300800 */
[----:B------:R-:W2:Y:S04]  /*1f060*/  LDL.LU R214, [R1+0x328] ;  /* 0x0003280001d67983 */ /* 0x000ea80000300800 */
[----:B------:R-:W2:Y:S04]  /*1f070*/  LDL.LU R215, [R1+0x32c] ;  /* 0x00032c0001d77983 */ /* 0x000ea80000300800 */
[----:B------:R-:W2:Y:S04]  /*1f080*/  LDL.LU R240, [R1+0x420] ;  /* 0x0004200001f07983 */ /* 0x000ea80000300800 */
[----:B------:R-:W2:Y:S01]  /*1f090*/  LDL.LU R241, [R1+0x424] ;  /* 0x0004240001f17983 */ /* 0x000ea20000300800 */
[----:B----4-:R-:W-:Y:S01]  /*1f0a0*/  MOV R243, R4 ;  /* 0x0000000400f37202 */ /* 0x010fe20000000f00 */
[----:B---3--:R-:W-:-:S02]  /*1f0b0*/  IMAD.MOV.U32 R242, RZ, RZ, R209 ;  /* 0x000000fffff27224 */ /* 0x008fc400078e00d1 */
[----:B------:R-:W3:Y:S04]  /*1f0c0*/  LDL.LU R209, [R1+0x1484] ;  /* 0x0014840001d17983 */ /* 0x000ee80000300800 */
[----:B------:R-:W4:Y:S04]  /*1f0d0*/  LDL.LU R4, [R1+0x1480] ;  /* 0x0014800001047983 */ /* 0x000f280000300800 */
[----:B------:R-:W2:Y:S04]  /*1f0e0*/  LDL.LU R148, [R1+0x780] ;  /* 0x0007800001947983 */ /* 0x000ea80000300800 */
[----:B------:R-:W2:Y:S04]  /*1f0f0*/  LDL.LU R149, [R1+0x784] ;  /* 0x0007840001957983 */ /* 0x000ea80000300800 */
[----:B------:R-:W2:Y:S04]  /*1f100*/  LDL.LU R150, [R1+0x788] ;  /* 0x0007880001967983 */ /* 0x000ea80000300800 */
[----:B------:R-:W2:Y:S01]  /*1f110*/  LDL.LU R151, [R1+0x78c] ;  /* 0x00078c0001977983 */ /* 0x000ea20000300800 */
[----:B------:R-:W-:Y:S03]  /*1f120*/  HMMA.1688.F32.TF32 R64, R92, R16, R176 ;  /* 0x000000105c40723c */ /* 0x000fe600000810b0 */
[----:B------:R-:W2:Y:S04]  /*1f130*/  LDL.LU R152, [R1+0x8a0] ;  /* 0x0008a00001987983 */ /* 0x000ea80000300800 */
[----:B------:R-:W2:Y:S04]  /*1f140*/  LDL.LU R153, [R1+0x8a4] ;  /* 0x0008a40001997983 */ /* 0x000ea80000300800 */
[----:B------:R-:W2:Y:S04]  /*1f150*/  LDL.LU R154, [R1+0x8a8] ;  /* 0x0008a800019a7983 */ /* 0x000ea80000300800 */
[----:B------:R-:W2:Y:S04]  /*1f160*/  LDL.LU R155, [R1+0x8ac] ;  /* 0x0008ac00019b7983 */ /* 0x000ea80000300800 */
[----:B------:R-:W2:Y:S04]  /*1f170*/  LDL.LU R176, [R1+0x670] ;  /* 0x0006700001b07983 */ /* 0x000ea80000300800 */
[----:B------:R-:W2:Y:S01]  /*1f180*/  LDL.LU R177, [R1+0x674] ;  /* 0x0006740001b17983 */ /* 0x000ea20000300800 */
[----:B---3--:R-:W-:-:S02]  /*1f190*/  IMAD.MOV.U32 R179, RZ, RZ, R209 ;  /* 0x000000ffffb37224 */ /* 0x008fc400078e00d1 */
[----:B----4-:R-:W-:Y:S02]  /*1f1a0*/  IMAD.MOV.U32 R178, RZ, RZ, R4 ;  /* 0x000000ffffb27224 */ /* 0x010fe400078e0004 */
[----:B------:R-:W3:Y:S04]  /*1f1b0*/  LDL.LU R4, [R1+0x147c] ;  /* 0x00147c0001047983 */ /* 0x000ee80000300800 */
        /* <DEDUP_REMOVED lines=23> */
[-C--:B--2---:R-:W-:Y:S06]  /*1f330*/  HMMA.1688.F32.TF32 R56, R232, R8.reuse, R240 ;  /* 0x00000008e838723c */ /* 0x084fec00000810f0 */
[-C--:B------:R-:W-:Y:S01]  /*1f340*/  HMMA.1688.F32.TF32 R52, R228, R8.reuse, R212 ;  /* 0x00000008e434723c */ /* 0x080fe200000810d4 */
[----:B------:R-:W-:Y:S04]  /*1f350*/  STL [R1+0x1340], R0 ;  /* 0x0013400001007387 */ /* 0x000fe80000100800 */
[----:B------:R-:W-:Y:S04]  /*1f360*/  STL [R1+0x133c], R3 ;  /* 0x00133c0301007387 */ /* 0x000fe80000100800 */
[----:B------:R-:W-:Y:S01]  /*1f370*/  STL [R1+0x1338], R37 ;  /* 0x0013382501007387 */ /* 0x000fe20000100800 */
[-C--:B------:R-:W-:Y:S03]  /*1f380*/  HMMA.1688.F32.TF32 R80, R196, R8.reuse, R220 ;  /* 0x00000008c450723c */ /* 0x080fe600000810dc */
[----:B------:R-:W-:Y:S04]  /*1f390*/  STL [R1+0x1334], R36 ;  /* 0x0013342401007387 */ /* 0x000fe80000100800 */
[----:B------:R-:W-:Y:S04]  /*1f3a0*/  STL.64 [R1+0x140], R56 ;  /* 0x0001403801007387 */ /* 0x000fe80000100a00 */
[----:B------:R1:W-:Y:S04]  /*1f3b0*/  STL.64 [R1+0x148], R58 ;  /* 0x0001483a01007387 */ /* 0x0003e80000100a00 */
[----:B------:R-:W2:Y:S04]  /*1f3c0*/  LDSM.16.M88.4 R212, [R208+UR7+0xb800] ;  /* 0x00b80007d0d4783b */ /* 0x000ea80008000200 */
[----:B------:R-:W-:Y:S01]  /*1f3d0*/  LDSM.16.M88.4 R220, [R208+UR7+0xb000] ;  /* 0x00b00007d0dc783b */ /* 0x000fe20008000200 */
[-C--:B-1----:R-:W-:Y:S03]  /*1f3e0*/  HMMA.1688.F32.TF32 R56, R200, R8.reuse, R216 ;  /* 0x00000008c838723c */ /* 0x082fe600000810d8 */
[----:B------:R-:W1:Y:S04]  /*1f3f0*/  LDSM.16.M88.4 R216, [R208+UR7+0xb400] ;  /* 0x00b40007d0d8783b */ /* 0x000e680008000200 */
[----:B------:R-:W-:Y:S04]  /*1f400*/  STL.64 [R1+0x2c0], R52 ;  /* 0x0002c03401007387 */ /* 0x000fe80000100a00 */
[----:B------:R2:W-:Y:S02]  /*1f410*/  STL.64 [R1+0x2c8], R54 ;  /* 0x0002c83601007387 */ /* 0x0005e40000100a00 */
[-C--:B--2---:R-:W-:Y:S02]  /*1f420*/  HMMA.1688.F32.TF32 R52, R204, R8.reuse, R76 ;  /* 0x00000008cc34723c */ /* 0x084fe4000008104c */
[----:B------:R-:W-:Y:S04]  /*1f430*/  STL.64 [R1+0x4f0], R80 ;  /* 0x0004f05001007387 */ /* 0x000fe80000100a00 */
[-C--:B------:R-:W-:Y:S01]  /*1f440*/  HMMA.1688.F32.TF32 R72, R92, R8.reuse, R152 ;  /* 0x000000085c48723c */ /* 0x080fe20000081098 */
[----:B------:R2:W-:Y:S05]  /*1f450*/  STL.64 [R1+0x4f8], R82 ;  /* 0x0004f85201007387 */ /* 0x0005ea0000100a00 */
[-C--:B------:R-:W-:Y:S01]  /*1f460*/  HMMA.1688.F32.TF32 R104, R144, R8.reuse, R148 ;  /* 0x000000089068723c */ /* 0x080fe20000081094 */
[----:B------:R-:W-:Y:S05]  /*1f470*/  STL.64 [R1+0x580], R56 ;  /* 0x0005803801007387 */ /* 0x000fea0000100a00 */
[----:B------:R-:W-:Y:S01]  /*1f480*/  HMMA.1688.F32.TF32 R176, R236, R8, R176 ;  /* 0x00000008ecb0723c */ /* 0x000fe200000810b0 */
[----:B------:R-:W-:Y:S06]  /*1f490*/  STL.64 [R1+0x588], R58 ;  /* 0x0005883a01007387 */ /* 0x000fec0000100a00 */
[----:B------:R-:W-:Y:S01]  /*1f4a0*/  IMAD.MOV.U32 R9, RZ, RZ, R55 ;  /* 0x000000ffff097224 */ /* 0x000fe200078e0037 */
[----:B------:R-:W-:Y:S01]  /*1f4b0*/  MOV R41, R53 ;  /* 0x0000003500297202 */ /* 0x000fe20000000f00 */
[----:B------:R-:W-:-:S03]  /*1f4c0*/  IMAD.MOV.U32 R40, RZ, RZ, R52 ;  /* 0x000000ffff287224 */ /* 0x000fc600078e0034 */
[----:B------:R-:W-:Y:S01]  /*1f4d0*/  STL [R1+0x1350], R9 ;  /* 0x0013500901007387 */ /* 0x000fe20000100800 */
[----:B----4-:R-:W-:-:S03]  /*1f4e0*/  MOV R142, R209 ;  /* 0x000000d1008e7202 */ /* 0x010fc60000000f00 */
[----:B------:R-:W4:Y:S01]  /*1f4f0*/  LDSM.16.M88.4 R208, [R208+UR7+0xbc00] ;  /* 0x00bc0007d0d0783b */ /* 0x000f220008000200 */
[----:B---3--:R-:W-:Y:S02]  /*1f500*/  IMAD.MOV.U32 R143, RZ, RZ, R4 ;  /* 0x000000ffff8f7224 */ /* 0x008fe400078e0004 */
[----:B------:R-:W-:-:S05]  /*1f510*/  IMAD.MOV.U32 R4, RZ, RZ, R54 ;  /* 0x000000ffff047224 */ /* 0x000fca00078e0036 */
[----:B------:R-:W-:Y:S04]  /*1f520*/  STL [R1+0x134c], R4 ;  /* 0x00134c0401007387 */ /* 0x000fe80000100800 */
[----:B------:R-:W-:Y:S04]  /*1f530*/  STL [R1+0x1348], R41 ;  /* 0x0013482901007387 */ /* 0x000fe80000100800 */
[----:B------:R-:W-:Y:S01]  /*1f540*/  STL [R1+0x1344], R40 ;  /* 0x0013442801007387 */ /* 0x000fe20000100800 */
[C---:B------:R-:W-:Y:S03]  /*1f550*/  HMMA.1688.F32.TF32 R88, R92.reuse, R212, R244 ;  /* 0x000000d45c58723c */ /* 0x040fe600000810f4 */
[----:B------:R-:W3:Y:S04]  /*1f560*/  LDL.LU R244, [R1+0x3f0] ;  /* 0x0003f00001f47983 */ /* 0x000ee80000300800 */
[----:B------:R-:W3:Y:S04]  /*1f570*/  LDL.LU R245, [R1+0x3f4] ;  /* 0x0003f40001f57983 */ /* 0x000ee80000300800 */
[----:B------:R-:W3:Y:S04]  /*1f580*/  LDL.LU R246, [R1+0x3f8] ;  /* 0x0003f80001f67983 */ /* 0x000ee80000300800 */
[----:B------:R-:W3:Y:S01]  /*1f590*/  LDL.LU R247, [R1+0x3fc] ;  /* 0x0003fc0001f77983 */ /* 0x000ee20000300800 */
[C---:B-1----:R-:W-:Y:S06]  /*1f5a0*/  HMMA.1688.F32.TF32 R84, R92.reuse, R216, R100 ;  /* 0x000000d85c54723c */ /* 0x042fec0000081064 */
[C---:B------:R-:W-:Y:S06]  /*1f5b0*/  HMMA.1688.F32.TF32 R76, R92.reuse, R224, R180 ;  /* 0x000000e05c4c723c */ /* 0x040fec00000810b4 */
[C---:B--2---:R-:W-:Y:S06]  /*1f5c0*/  HMMA.1688.F32.TF32 R80, R92.reuse, R220, R132 ;  /* 0x000000dc5c50723c */ /* 0x044fec0000081084 */
[----:B----4-:R-:W-:Y:S06]  /*1f5d0*/  HMMA.1688.F32.TF32 R92, R92, R208, R128 ;  /* 0x000000d05c5c723c */ /* 0x010fec0000081080 */
[C---:B------:R-:W-:Y:S06]  /*1f5e0*/  HMMA.1688.F32.TF32 R128, R144.reuse, R224, R140 ;  /* 0x000000e09080723c */ /* 0x040fec000008108c */
[C---:B------:R-:W-:Y:S01]  /*1f5f0*/  HMMA.1688.F32.TF32 R140, R144.reuse, R212, R44 ;  /* 0x000000d4908c723c */ /* 0x040fe2000008102c */
        /* <DEDUP_REMOVED lines=28> */
[C---:B------:R-:W-:Y:S03]  /*1f7c0*/  HMMA.1688.F32.TF32 R132, R144.reuse, R220, R96 ;  /* 0x000000dc9084723c */ /* 0x040fe60000081060 */
        /* <DEDUP_REMOVED lines=25> */
[----:B------:R-:W3:Y:S01]  /*1f960*/  LDL.LU R152, [R1+0x630] ;  /* 0x0006300001987983 */ /* 0x000ee20000300800 */
[C---:B------:R-:W-:Y:S03]  /*1f970*/  HMMA.1688.F32.TF32 R124, R144.reuse, R12, R124 ;  /* 0x0000000c907c723c */ /* 0x040fe6000008107c */
[----:B------:R-:W3:Y:S03]  /*1f980*/  LDL.LU R153, [R1+0x634] ;  /* 0x0006340001997983 */ /* 0x000ee60000300800 */
[C---:B------:R-:W-:Y:S01]  /*1f990*/  HMMA.1688.F32.TF32 R136, R144.reuse, R216, R248 ;  /* 0x000000d89088723c */ /* 0x040fe200000810f8 */
[----:B------:R-:W3:Y:S04]  /*1f9a0*/  LDL.LU R154, [R1+0x638] ;  /* 0x00063800019a7983 */ /* 0x000ee80000300800 */
[----:B------:R-:W3:Y:S01]  /*1f9b0*/  LDL.LU R155, [R1+0x63c] ;  /* 0x00063c00019b7983 */ /* 0x000ee20000300800 */
        /* <DEDUP_REMOVED lines=13> */
[----:B------:R-:W3:Y:S03]  /*1fa90*/  LDL.LU R251, [R1+0x3ec] ;  /* 0x0003ec0001fb7983 */ /* 0x000ee60000300800 */
[----:B------:R-:W-:Y:S06]  /*1faa0*/  HMMA.1688.F32.TF32 R172, R236, R12, R172 ;  /* 0x0000000cecac723c */ /* 0x000fec00000810ac */
[C---:B--2---:R-:W-:Y:S06]  /*1fab0*/  HMMA.1688.F32.TF32 R108, R232.reuse, R212, R108 ;  /* 0x000000d4e86c723c */ /* 0x044fec000008106c */
[C---:B----4-:R-:W-:Y:S06]  /*1fac0*/  HMMA.1688.F32.TF32 R156, R232.reuse, R216, R156 ;  /* 0x000000d8e89c723c */ /* 0x050fec000008109c */
[----:B---3--:R-:W-:Y:S06]  /*1fad0*/  HMMA.1688.F32.TF32 R112, R232, R224, R112 ;  /* 0x000000e0e870723c */ /* 0x008fec0000081070 */
[C---:B------:R-:W-:Y:S06]  /*1fae0*/  HMMA.1688.F32.TF32 R192, R236.reuse, R212, R192 ;  /* 0x000000d4ecc0723c */ /* 0x040fec00000810c0 */
[C---:B------:R-:W-:Y:S01]  /*1faf0*/  HMMA.1688.F32.TF32 R180, R236.reuse, R224, R96 ;  /* 0x000000e0ecb4723c */ /* 0x040fe20000081060 */
[----:B------:R-:W2:Y:S04]  /*1fb00*/  LDL.LU R96, [R1+0x3d0] ;  /* 0x0003d00001607983 */ /* 0x000ea80000300800 */
[----:B------:R-:W2:Y:S04]  /*1fb10*/  LDL.LU R97, [R1+0x3d4] ;  /* 0x0003d40001617983 */ /* 0x000ea80000300800 */
[----:B------:R-:W2:Y:S04]  /*1fb20*/  LDL.LU R98, [R1+0x3d8] ;  /* 0x0003d80001627983 */ /* 0x000ea80000300800 */
[----:B------:R-:W2:Y:S01]  /*1fb30*/  LDL.LU R99, [R1+0x3dc] ;  /* 0x0003dc0001637983 */ /* 0x000ea20000300800 */
[C---:B------:R-:W-:Y:S06]  /*1fb40*/  HMMA.1688.F32.TF32 R184, R236.reuse, R220, R184 ;  /* 0x000000dcecb8723c */ /* 0x040fec00000810b8 */
[----:B------:R-:W-:Y:S06]  /*1fb50*/  HMMA.1688.F32.TF32 R188, R236, R216, R188 ;  /* 0x000000d8ecbc723c */ /* 0x000fec00000810bc */
[C---:B------:R-:W-:Y:S06]  /*1fb60*/  HMMA.1688.F32.TF32 R56, R232.reuse, R220, R56 ;  /* 0x000000dce838723c */ /* 0x040fec0000081038 */
[-C--:B------:R-:W-:Y:S06]  /*1fb70*/  HMMA.1688.F32.TF32 R232, R232, R208.reuse, R52 ;  /* 0x000000d0e8e8723c */ /* 0x080fec0000081034 */
[----:B------:R-:W-:Y:S01]  /*1fb80*/  HMMA.1688.F32.TF32 R236, R236, R208, R160 ;  /* 0x000000d0ecec723c */ /* 0x000fe200000810a0 */
[----:B------:R-:W3:Y:S04]  /*1fb90*/  LDL.LU.64 R162, [R1+0x1470] ;  /* 0x0014700001a27983 */ /* 0x000ee80000300a00 */
[----:B------:R-:W3:Y:S04]  /*1fba0*/  LDL.LU.64 R160, [R1+0x1468] ;  /* 0x0014680001a07983 */ /* 0x000ee80000300a00 */
[----:B------:R-:W-:Y:S04]  /*1fbb0*/  STL.64 [R1+0xd0], R112 ;  /* 0x0000d07001007387 */ /* 0x000fe80000100a00 */
[----:B------:R1:W-:Y:S04]  /*1fbc0*/  STL.64 [R1+0xd8], R114 ;  /* 0x0000d87201007387 */ /* 0x0003e80000100a00 */
[----:B-1----:R-:W4:Y:S04]  /*1fbd0*/  LDL.LU.64 R114, [R1+0x1460] ;  /* 0x0014600001727983 */ /* 0x002f280000300a00 */
[----:B------:R-:W4:Y:S04]  /*1fbe0*/  LDL.LU.64 R112, [R1+0x1458] ;  /* 0x0014580001707983 */ /* 0x000f280000300a00 */
[----:B------:R-:W-:Y:S04]  /*1fbf0*/  STL.64 [R1+0xf0], R56 ;  /* 0x0000f03801007387 */ /* 0x000fe80000100a00 */
[----:B------:R1:W-:Y:S04]  /*1fc00*/  STL.64 [R1+0xf8], R58 ;  /* 0x0000f83a01007387 */ /* 0x0003e80000100a00 */
[----:B-1----:R-:W3:Y:S04]  /*1fc10*/  LDL.LU.64 R58, [R1+0x1450] ;  /* 0x00145000013a7983 */ /* 0x002ee80000300a00 */
[----:B------:R-:W3:Y:S04]  /*1fc20*/  LDL.LU.64 R56, [R1+0x1448] ;  /* 0x0014480001387983 */ /* 0x000ee80000300a00 */
[----:B------:R-:W-:Y:S04]  /*1fc30*/  STL.64 [R1+0x100], R156 ;  /* 0x0001009c01007387 */ /* 0x000fe80000100a00 */
[----:B------:R1:W-:Y:S04]  /*1fc40*/  STL.64 [R1+0x108], R158 ;  /* 0x0001089e01007387 */ /* 0x0003e80000100a00 */
[----:B-1----:R-:W4:Y:S04]  /*1fc50*/  LDL.LU.64 R158, [R1+0x1440] ;  /* 0x00144000019e7983 */ /* 0x002f280000300a00 */
[----:B------:R-:W4:Y:S04]  /*1fc60*/  LDL.LU.64 R156, [R1+0x1438] ;  /* 0x00143800019c7983 */ /* 0x000f280000300a00 */
[----:B------:R-:W-:Y:S04]  /*1fc70*/  STL.64 [R1+0x130], R108 ;  /* 0x0001306c01007387 */ /* 0x000fe80000100a00 */
[----:B------:R1:W-:Y:S04]  /*1fc80*/  STL.64 [R1+0x138], R110 ;  /* 0x0001386e01007387 */ /* 0x0003e80000100a00 */
[----:B-1----:R-:W4:Y:S04]  /*1fc90*/  LDL.LU.64 R110, [R1+0x1430] ;  /* 0x00143000016e7983 */ /* 0x002f280000300a00 */
[----:B------:R-:W4:Y:S04]  /*1fca0*/  LDL.LU.64 R108, [R1+0x1428] ;  /* 0x00142800016c7983 */ /* 0x000f280000300a00 */
[----:B------:R-:W3:Y:S04]  /*1fcb0*/  LDL.LU.64 R54, [R1+0x1420] ;  /* 0x0014200001367983 */ /* 0x000ee80000300a00 */
[----:B------:R-:W3:Y:S04]  /*1fcc0*/  LDL.LU.64 R52, [R1+0x1418] ;  /* 0x0014180001347983 */ /* 0x000ee80000300a00 */
[----:B------:R1:W-:Y:S04]  /*1fcd0*/  STL.64 [R1+0x120], R232 ;  /* 0x000120e801007387 */ /* 0x0003e80000100a00 */
[----:B------:R1:W-:Y:S04]  /*1fce0*/  STL.64 [R1+0x128], R234 ;  /* 0x000128ea01007387 */ /* 0x0003e80000100a00 */
[----:B-1----:R-:W2:Y:S04]  /*1fcf0*/  LDL.LU R232, [R1+0x410] ;  /* 0x0004100001e87983 */ /* 0x002ea80000300800 */
[----:B------:R-:W2:Y:S04]  /*1fd00*/  LDL.LU R233, [R1+0x414] ;  /* 0x0004140001e97983 */ /* 0x000ea80000300800 */
[----:B------:R-:W2:Y:S04]  /*1fd10*/  LDL.LU R234, [R1+0x418] ;  /* 0x0004180001ea7983 */ /* 0x000ea80000300800 */
[----:B------:R-:W2:Y:S01]  /*1fd20*/  LDL.LU R235, [R1+0x41c] ;  /* 0x00041c0001eb7983 */ /* 0x000ea20000300800 */
[C---:B------:R-:W-:Y:S06]  /*1fd30*/  HMMA.1688.F32.TF32 R152, R228.reuse, R224, R152 ;  /* 0x000000e0e498723c */ /* 0x040fec0000081098 */
[C---:B------:R-:W-:Y:S06]  /*1fd40*/  HMMA.1688.F32.TF32 R148, R228.reuse, R220, R148 ;  /* 0x000000dce494723c */ /* 0x040fec0000081094 */
[C---:B------:R-:W-:Y:S06]  /*1fd50*/  HMMA.1688.F32.TF32 R240, R228.reuse, R216, R240 ;  /* 0x000000d8e4f0723c */ /* 0x040fec00000810f0 */
[C---:B------:R-:W-:Y:S06]  /*1fd60*/  HMMA.1688.F32.TF32 R44, R228.reuse, R212, R44 ;  /* 0x000000d4e42c723c */ /* 0x040fec000008102c */
[----:B------:R-:W-:Y:S01]  /*1fd70*/  HMMA.1688.F32.TF32 R228, R228, R208, R48 ;  /* 0x000000d0e4e4723c */ /* 0x000fe20000081030 */
[----:B------:R-:W-:Y:S04]  /*1fd80*/  STL.64 [R1+0x1f0], R152 ;  /* 0x0001f09801007387 */ /* 0x000fe80000100a00 */
[----:B------:R1:W-:Y:S01]  /*1fd90*/  STL.64 [R1+0x1f8], R154 ;  /* 0x0001f89a01007387 */ /* 0x0003e20000100a00 */
[C---:B------:R-:W-:Y:S03]  /*1fda0*/  HMMA.1688.F32.TF32 R100, R196.reuse, R220, R100 ;  /* 0x000000dcc464723c */ /* 0x040fe60000081064 */
[----:B-1----:R-:W4:Y:S04]  /*1fdb0*/  LDL.LU.64 R154, [R1+0x1410] ;  /* 0x00141000019a7983 */ /* 0x002f280000300a00 */
[----:B------:R-:W4:Y:S04]  /*1fdc0*/  LDL.LU.64 R152, [R1+0x1408] ;  /* 0x0014080001987983 */ /* 0x000f280000300a00 */
        /* <DEDUP_REMOVED lines=8> */
[----:B------:R-:W-:Y:S04]  /*1fe50*/  STL.64 [R1+0x290], R44 ;  /* 0x0002902c01007387 */ /* 0x000fe80000100a00 */
[----:B------:R1:W-:Y:S01]  /*1fe60*/  STL.64 [R1+0x298], R46 ;  /* 0x0002982e01007387 */ /* 0x0003e20000100a00 */
[C---:B------:R-:W-:Y:S03]  /*1fe70*/  HMMA.1688.F32.TF32 R244, R196.reuse, R216, R244 ;  /* 0x000000d8c4f4723c */ /* 0x040fe600000810f4 */
[----:B-1----:R-:W4:Y:S04]  /*1fe80*/  LDL.LU.64 R46, [R1+0x13e0] ;  /* 0x0013e000012e7983 */ /* 0x002f280000300a00 */
[----:B------:R-:W4:Y:S04]  /*1fe90*/  LDL.LU.64 R50, [R1+0x13d8] ;  /* 0x0013d80001327983 */ /* 0x000f280000300a00 */
[----:B------:R-:W-:Y:S04]  /*1fea0*/  STL.64 [R1+0x270], R228 ;  /* 0x000270e401007387 */ /* 0x000fe80000100a00 */
[----:B------:R-:W-:Y:S01]  /*1feb0*/  STL.64 [R1+0x278], R230 ;  /* 0x000278e601007387 */ /* 0x000fe20000100a00 */
[C---:B--2---:R-:W-:Y:S06]  /*1fec0*/  HMMA.1688.F32.TF32 R232, R196.reuse, R224, R232 ;  /* 0x000000e0c4e8723c */ /* 0x044fec00000810e8 */
[C---:B------:R-:W-:Y:S01]  /*1fed0*/  HMMA.1688.F32.TF32 R96, R196.reuse, R208, R96 ;  /* 0x000000d0c460723c */ /* 0x040fe20000081060 */
[----:B------:R-:W-:Y:S01]  /*1fee0*/  LOP3.LUT R49, R2, 0x60, RZ, 0x3c, !PT ;  /* 0x0000006002317812 */ /* 0x000fe200078e3cff */
[----:B------:R-:W-:Y:S04]  /*1fef0*/  LDS R228, [R2+UR7+0x3000] ;  /* 0x0030000702e47984 */ /* 0x000fe80008000800 */
[----:B------:R-:W-:Y:S04]  /*1ff00*/  LDS R230, [R2+UR7+0x3800] ;  /* 0x0038000702e67984 */ /* 0x000fe80008000800 */
[----:B------:R-:W-:Y:S04]  /*1ff10*/  LDS R229, [R6+UR7+0x3000] ;  /* 0x0030000706e57984 */ /* 0x000fe80008000800 */
[----:B------:R-:W3:Y:S04]  /*1ff20*/  LDS R231, [R6+UR7+0x3800] ;  /* 0x0038000706e77984 */ /* 0x000ee80008000800 */
[----:B------:R1:W-:Y:S04]  /*1ff30*/  STL.64 [R1+0x4b0], R232 ;  /* 0x0004b0e801007387 */ /* 0x0003e80000100a00 */
[----:B------:R2:W-:Y:S04]  /*1ff40*/  STL.64 [R1+0x4b8], R234 ;  /* 0x0004b8ea01007387 */ /* 0x0005e80000100a00 */
[----:B-1----:R-:W4:Y:S04]  /*1ff50*/  LDL.LU R232, [R1+0x300] ;  /* 0x0003000001e87983 */ /* 0x002f280000300800 */
[----:B------:R-:W4:Y:S04]  /*1ff60*/  LDL.LU R233, [R1+0x304] ;  /* 0x0003040001e97983 */ /* 0x000f280000300800 */
[----:B--2---:R-:W2:Y:S04]  /*1ff70*/  LDL.LU R234, [R1+0x308] ;  /* 0x0003080001ea7983 */ /* 0x004ea80000300800 */
[----:B------:R-:W2:Y:S04]  /*1ff80*/  LDL.LU R235, [R1+0x30c] ;  /* 0x00030c0001eb7983 */ /* 0x000ea80000300800 */
[----:B------:R-:W-:Y:S04]  /*1ff90*/  STL.64 [R1+0x4a0], R100 ;  /* 0x0004a06401007387 */ /* 0x000fe80000100a00 */
[----:B------:R1:W-:Y:S02]  /*1ffa0*/  STL.64 [R1+0x4a8], R102 ;  /* 0x0004a86601007387 */ /* 0x0003e40000100a00 */
[----:B-1----:R-:W-:Y:S02]  /*1ffb0*/  HMMA.1688.F32.TF32 R100, R196, R212, R248 ;  /* 0x000000d4c464723c */ /* 0x002fe400000810f8 */
[----:B------:R-:W2:Y:S04]  /*1ffc0*/  LDL.LU R248, [R1+0x2f0] ;  /* 0x0002f00001f87983 */ /* 0x000ea80000300800 */
[----:B------:R-:W-:Y:S04]  /*1ffd0*/  STL.64 [R1+0x490], R244 ;  /* 0x000490f401007387 */ /* 0x000fe80000100a00 */
[----:B------:R-:W-:Y:S01]  /*1ffe0*/  STL.64 [R1+0x498], R246 ;  /* 0x000498f601007387 */ /* 0x000fe20000100a00 */
[----:B------:R-:W-:Y:S01]  /*1fff0*/  IMAD.MOV.U32 R41, RZ, RZ, R99 ;  /* 0x000000ffff297224 */ /* 0x000fe200078e0063 */
[----:B------:R-:W-:Y:S01]  /*20000*/  MOV R9, R97 ;  /* 0x0000006100097202 */ /* 0x000fe20000000f00 */
[----:B------:R-:W-:Y:S01]  /*20010*/  IMAD.MOV.U32 R4, RZ, RZ, R98 ;  /* 0x000000ffff047224 */ /* 0x000fe200078e0062 */
[----:B------:R-:W-:Y:S04]  /*20020*/  LDS R197, [R49+UR7+0x3000] ;  /* 0x0030000731c57984 */ /* 0x000fe80008000800 */
[----:B------:R-:W-:Y:S01]  /*20030*/  LDS R199, [R49+UR7+0x3800] ;  /* 0x0038000731c77984 */ /* 0x000fe20008000800 */
[C---:B---3--:R-:W-:Y:S03]  /*20040*/  HMMA.1688.F32.TF32 R52, R228.reuse, R30, R52 ;  /* 0x0000001ee434723c */ /* 0x048fe60000081034 */
[----:B------:R-:W-:Y:S04]  /*20050*/  LDS R196, [R7+UR7+0x3000] ;  /* 0x0030000707c47984 */ /* 0x000fe80008000800 */
[----:B------:R1:W-:Y:S04]  /*20060*/  STL.64 [R1+0x480], R100 ;  /* 0x0004806401007387 */ /* 0x0003e80000100a00 */
[----:B------:R3:W-:Y:S04]  /*20070*/  STL.64 [R1+0x488], R102 ;  /* 0x0004886601007387 */ /* 0x0007e80000100a00 */
[----:B------:R-:W2:Y:S04]  /*20080*/  LDL.LU R249, [R1+0x2f4] ;  /* 0x0002f40001f97983 */ /* 0x000ea80000300800 */
[----:B------:R-:W2:Y:S04]  /*20090*/  LDL.LU R250, [R1+0x2f8] ;  /* 0x0002f80001fa7983 */ /* 0x000ea80000300800 */
[----:B------:R-:W2:Y:S04]  /*200a0*/  LDL.LU R251, [R1+0x2fc] ;  /* 0x0002fc0001fb7983 */ /* 0x000ea80000300800 */
[----:B------:R3:W-:Y:S04]  /*200b0*/  STL [R1+0x460], R96 ;  /* 0x0004606001007387 */ /* 0x0007e80000100800 */
[----:B-1----:R-:W2:Y:S04]  /*200c0*/  LDL.LU R100, [R1+0x2d0] ;  /* 0x0002d00001647983 */ /* 0x002ea80000300800 */
[----:B------:R-:W2:Y:S04]  /*200d0*/  LDL.LU R101, [R1+0x2d4] ;  /* 0x0002d40001657983 */ /* 0x000ea80000300800 */
[----:B---3--:R-:W3:Y:S04]  /*200e0*/  LDL.LU R102, [R1+0x2d8] ;  /* 0x0002d80001667983 */ /* 0x008ee80000300800 */
[----:B------:R-:W3:Y:S04]  /*200f0*/  LDL.LU R103, [R1+0x2dc] ;  /* 0x0002dc0001677983 */ /* 0x000ee80000300800 */
[----:B------:R-:W-:Y:S04]  /*20100*/  STL [R1+0x135c], R41 ;  /* 0x00135c2901007387 */ /* 0x000fe80000100800 */
[----:B------:R-:W-:Y:S04]  /*20110*/  STL [R1+0x1358], R4 ;  /* 0x0013580401007387 */ /* 0x000fe80000100800 */
[----:B------:R-:W-:Y:S04]  /*20120*/  STL [R1+0x1354], R9 ;  /* 0x0013540901007387 */ /* 0x000fe80000100800 */
        /* <DEDUP_REMOVED lines=8> */
[----:B----4-:R-:W-:Y:S03]  /*201b0*/  HMMA.1688.F32.TF32 R240, R228, R34, R240 ;  /* 0x00000022e4f0723c */ /* 0x010fe600000810f0 */
[----:B------:R-:W1:Y:S03]  /*201c0*/  LDS R198, [R7+UR7+0x3800] ;  /* 0x0038000707c67984 */ /* 0x000e660008000800 */
[----:B--2---:R-:W-:-:S15]  /*201d0*/  HMMA.1688.F32.TF32 R232, R200, R224, R232 ;  /* 0x000000e0c8e8723c */ /* 0x004fde00000810e8 */
[----:B------:R-:W-:-:S09]  /*201e0*/  NOP ;  /* 0x0000000000007918 */ /* 0x000fd20000000000 */
[----:B------:R-:W-:Y:S01]  /*201f0*/  MOV R33, R235 ;  /* 0x000000eb00217202 */ /* 0x000fe20000000f00 */
[----:B------:R-:W-:Y:S01]  /*20200*/  IMAD.MOV.U32 R5, RZ, RZ, R234 ;  /* 0x000000ffff057224 */ /* 0x000fe200078e00ea */
[----:B------:R-:W-:Y:S01]  /*20210*/  MOV R36, R232 ;  /* 0x000000e800247202 */ /* 0x000fe20000000f00 */
[----:B------:R-:W-:Y:S02]  /*20220*/  IMAD.MOV.U32 R29, RZ, RZ, R233 ;  /* 0x000000ffff1d7224 */ /* 0x000fe400078e00e9 */
[----:B------:R-:W-:Y:S04]  /*20230*/  STL [R1+0x136c], R33 ;  /* 0x00136c2101007387 */ /* 0x000fe80000100800 */
[----:B------:R-:W-:Y:S04]  /*20240*/  STL [R1+0x1368], R5 ;  /* 0x0013680501007387 */ /* 0x000fe80000100800 */
[----:B------:R-:W-:Y:S04]  /*20250*/  STL [R1+0x1364], R29 ;  /* 0x0013641d01007387 */ /* 0x000fe80000100800 */
[----:B------:R2:W-:Y:S01]  /*20260*/  STL [R1+0x1360], R36 ;  /* 0x0013602401007387 */ /* 0x0005e20000100800 */
[----:B------:R-:W-:Y:S03]  /*20270*/  HMMA.1688.F32.TF32 R232, R200, R220, R248 ;  /* 0x000000dcc8e8723c */ /* 0x000fe600000810f8 */
[----:B------:R-:W4:Y:S04]  /*20280*/  LDL.LU R248, [R1+0xb0] ;  /* 0x0000b00001f87983 */ /* 0x000f280000300800 */
[----:B------:R-:W4:Y:S04]  /*20290*/  LDL.LU R249, [R1+0xb4] ;  /* 0x0000b40001f97983 */ /* 0x000f280000300800 */
[----:B------:R-:W4:Y:S04]  /*202a0*/  LDL.LU R250, [R1+0xb8] ;  /* 0x0000b80001fa7983 */ /* 0x000f280000300800 */
[----:B------:R-:W4:Y:S09]  /*202b0*/  LDL.LU R251, [R1+0xbc] ;  /* 0x0000bc0001fb7983 */ /* 0x000f320000300800 */
[----:B------:R-:W-:Y:S01]  /*202c0*/  IMAD.MOV.U32 R40, RZ, RZ, R232 ;  /* 0x000000ffff287224 */ /* 0x000fe200078e00e8 */
[----:B------:R-:W-:Y:S01]  /*202d0*/  MOV R3, R234 ;  /* 0x000000ea00037202 */ /* 0x000fe20000000f00 */
[----:B------:R-:W-:-:S03]  /*202e0*/  IMAD.MOV.U32 R0, RZ, RZ, R233 ;  /* 0x000000ffff007224 */ /* 0x000fc600078e00e9 */
[----:B------:R1:W-:Y:S01]  /*202f0*/  STL [R1+0x1370], R40 ;  /* 0x0013702801007387 */ /* 0x0003e20000100800 */
[----:B------:R-:W-:-:S03]  /*20300*/  IMAD.MOV.U32 R37, RZ, RZ, R235 ;  /* 0x000000ffff257224 */ /* 0x000fc600078e00eb */
[----:B------:R-:W4:Y:S04]  /*20310*/  LDL.LU R232, [R1+0xa0] ;  /* 0x0000a00001e87983 */ /* 0x000f280000300800 */
[----:B------:R-:W4:Y:S04]  /*20320*/  LDL.LU R233, [R1+0xa4] ;  /* 0x0000a40001e97983 */ /* 0x000f280000300800 */
[----:B------:R-:W4:Y:S04]  /*20330*/  LDL.LU R234, [R1+0xa8] ;  /* 0x0000a80001ea7983 */ /* 0x000f280000300800 */
[----:B------:R-:W4:Y:S01]  /*20340*/  LDL.LU R235, [R1+0xac] ;  /* 0x0000ac0001eb7983 */ /* 0x000f220000300800 */
[----:B---3--:R-:W-:-:S15]  /*20350*/  HMMA.1688.F32.TF32 R100, R200, R216, R100 ;  /* 0x000000d8c864723c */ /* 0x008fde0000081064 */
[----:B------:R-:W-:-:S09]  /*20360*/  NOP ;  /* 0x0000000000007918 */ /* 0x000fd20000000000 */
[----:B--2---:R-:W-:Y:S01]  /*20370*/  IMAD.MOV.U32 R36, RZ, RZ, R100 ;  /* 0x000000ffff247224 */ /* 0x004fe200078e0064 */
[----:B------:R-:W-:Y:S01]  /*20380*/  MOV R41, R101 ;  /* 0x0000006500297202 */ /* 0x000fe20000000f00 */
[----:B------:R-:W-:Y:S02]  /*20390*/  IMAD.MOV.U32 R4, RZ, RZ, R102 ;  /* 0x000000ffff047224 */ /* 0x000fe400078e0066 */
[----:B------:R-:W-:Y:S02]  /*203a0*/  IMAD.MOV.U32 R9, RZ, RZ, R103 ;  /* 0x000000ffff097224 */ /* 0x000fe400078e0067 */
[C---:B------:R-:W-:Y:S06]  /*203b0*/  HMMA.1688.F32.TF32 R100, R200.reuse, R212, R244 ;  /* 0x000000d4c864723c */ /* 0x040fec00000810f4 */
[----:B------:R-:W-:-:S15]  /*203c0*/  HMMA.1688.F32.TF32 R96, R200, R208, R96 ;  /* 0x000000d0c860723c */ /* 0x000fde0000081060 */
[----:B------:R-:W-:-:S03]  /*203d0*/  NOP ;  /* 0x0000000000007918 */ /* 0x000fc60000000000 */
[----:B-1----:R-:W-:Y:S01]  /*203e0*/  MOV R40, R100 ;  /* 0x0000006400287202 */ /* 0x002fe20000000f00 */
[----:B------:R-:W-:Y:S01]  /*203f0*/  IMAD.MOV.U32 R33, RZ, RZ, R101 ;  /* 0x000000ffff217224 */ /* 0x000fe200078e0065 */
[----:B------:R-:W2:Y:S01]  /*20400*/  LDL.LU R100, [R1+0x90] ;  /* 0x0000900001647983 */ /* 0x000ea20000300800 */
[----:B------:R-:W-:Y:S01]  /*20410*/  IMAD.MOV.U32 R5, RZ, RZ, R102 ;  /* 0x000000ffff057224 */ /* 0x000fe200078e0066 */
[----:B------:R-:W-:Y:S02]  /*20420*/  MOV R29, R103 ;  /* 0x00000067001d7202 */ /* 0x000fe40000000f00 */
[----:B------:R-:W2:Y:S04]  /*20430*/  LDL.LU R101, [R1+0x94] ;  /* 0x0000940001657983 */ /* 0x000ea80000300800 */
[----:B------:R-:W2:Y:S04]  /*20440*/  LDL.LU R102, [R1+0x98] ;  /* 0x0000980001667983 */ /* 0x000ea80000300800 */
[----:B------:R-:W2:Y:S01]  /*20450*/  LDL.LU R103, [R1+0x9c] ;  /* 0x00009c0001677983 */ /* 0x000ea20000300800 */
[----:B------:R-:W-:-:S03]  /*20460*/  IMAD.MOV.U32 R32, RZ, RZ, R96 ;  /* 0x000000ffff207224 */ /* 0x000fc600078e0060 */
[----:B------:R-:W3:Y:S01]  /*20470*/  LDL.LU R244, [R1+0x80] ;  /* 0x0000800001f47983 */ /* 0x000ee20000300800 */
[----:B------:R-:W-:-:S03]  /*20480*/  IMAD.MOV.U32 R21, RZ, RZ, R97 ;  /* 0x000000ffff157224 */ /* 0x000fc600078e0061 */
[----:B------:R-:W3:Y:S01]  /*20490*/  LDL.LU R245, [R1+0x84] ;  /* 0x0000840001f57983 */ /* 0x000ee20000300800 */
[----:B------:R-:W-:-:S03]  /*204a0*/  MOV R24, R98 ;  /* 0x0000006200187202 */ /* 0x000fc60000000f00 */
[----:B------:R-:W3:Y:S01]  /*204b0*/  LDL.LU R246, [R1+0x88] ;  /* 0x0000880001f67983 */ /* 0x000ee20000300800 */
[----:B------:R-:W-:-:S03]  /*204c0*/  IMAD.MOV.U32 R25, RZ, RZ, R99 ;  /* 0x000000ffff197224 */ /* 0x000fc600078e0063 */
[----:B------:R-:W3:Y:S04]  /*204d0*/  LDL.LU R247, [R1+0x8c] ;  /* 0x00008c0001f77983 */ /* 0x000ee80000300800 */
[----:B------:R-:W3:Y:S04]  /*204e0*/  LDL.LU R96, [R1+0x60] ;  /* 0x0000600001607983 */ /* 0x000ee80000300800 */
[----:B------:R-:W3:Y:S04]  /*204f0*/  LDL.LU R97, [R1+0x64] ;  /* 0x0000640001617983 */ /* 0x000ee80000300800 */
[----:B------:R-:W3:Y:S04]  /*20500*/  LDL.LU R98, [R1+0x68] ;  /* 0x0000680001627983 */ /* 0x000ee80000300800 */
[----:B------:R-:W3:Y:S01]  /*20510*/  LDL.LU R99, [R1+0x6c] ;  /* 0x00006c0001637983 */ /* 0x000ee20000300800 */
[----:B----4-:R-:W-:Y:S03]  /*20520*/  HMMA.1688.F32.TF32 R200, R204, R224, R248 ;  /* 0x000000e0ccc8723c */ /* 0x010fe600000810f8 */
[----:B------:R-:W4:Y:S04]  /*20530*/  LDL.LU R248, [R1+0x50] ;  /* 0x0000500001f87983 */ /* 0x000f280000300800 */
[----:B------:R-:W4:Y:S04]  /*20540*/  LDL.LU R249, [R1+0x54] ;  /* 0x0000540001f97983 */ /* 0x000f280000300800 */
[----:B------:R-:W4:Y:S04]  /*20550*/  LDL.LU R250, [R1+0x58] ;  /* 0x0000580001fa7983 */ /* 0x000f280000300800 */
[----:B------:R-:W4:Y:S09]  /*20560*/  LDL.LU R251, [R1+0x5c] ;  /* 0x00005c0001fb7983 */ /* 0x000f320000300800 */
[----:B------:R-:W-:Y:S01]  /*20570*/  IMAD.MOV.U32 R44, RZ, RZ, R200 ;  /* 0x000000ffff2c7224 */ /* 0x000fe200078e00c8 */
[----:B------:R-:W-:Y:S01]  /*20580*/  MOV R45, R201 ;  /* 0x000000c9002d7202 */ /* 0x000fe20000000f00 */
[----:B------:R-:W-:-:S02]  /*20590*/  IMAD.MOV.U32 R225, RZ, RZ, R202 ;  /* 0x000000ffffe17224 */ /* 0x000fc400078e00ca */
[----:B------:R-:W-:Y:S02]  /*205a0*/  IMAD.MOV.U32 R224, RZ, RZ, R203 ;  /* 0x000000ffffe07224 */ /* 0x000fe400078e00cb */
[----:B------:R-:W-:Y:S07]  /*205b0*/  HMMA.1688.F32.TF32 R200, R204, R220, R232 ;  /* 0x000000dcccc8723c */ /* 0x000fee00000810e8 */
[----:B------:R-:W-:Y:S02]  /*205c0*/  IMAD.MOV.U32 R232, RZ, RZ, R50 ;  /* 0x000000ffffe87224 */ /* 0x000fe400078e0032 */
[----:B------:R-:W2:Y:S01]  /*205d0*/  LDL.LU R50, [R1+0x13d4] ;  /* 0x0013d40001327983 */ /* 0x000ea20000300800 */
[----:B------:R-:W-:-:S03]  /*205e0*/  IMAD.MOV.U32 R233, RZ, RZ, R51 ;  /* 0x000000ffffe97224 */ /* 0x000fc600078e0033 */
[----:B------:R-:W3:Y:S04]  /*205f0*/  LDL.LU R51, [R1+0x13d0] ;  /* 0x0013d00001337983 */ /* 0x000ee80000300800 */
[----:B------:R-:W4:Y:S04]  /*20600*/  LDL.LU R234, [R1+0x28] ;  /* 0x0000280001ea7983 */ /* 0x000f280000300800 */
[----:B------:R-:W4:Y:S03]  /*20610*/  LDL.LU R235, [R1+0x2c] ;  /* 0x00002c0001eb7983 */ /* 0x000f260000300800 */
[----:B------:R-:W-:Y:S01]  /*20620*/  MOV R48, R200 ;  /* 0x000000c800307202 */ /* 0x000fe20000000f00 */
[----:B------:R-:W-:Y:S01]  /*20630*/  IMAD.MOV.U32 R49, RZ, RZ, R201 ;  /* 0x000000ffff317224 */ /* 0x000fe200078e00c9 */
[----:B------:R-:W-:Y:S01]  /*20640*/  MOV R200, R42 ;  /* 0x0000002a00c87202 */ /* 0x000fe20000000f00 */
[----:B------:R-:W-:Y:S01]  /*20650*/  IMAD.MOV.U32 R220, RZ, RZ, R202 ;  /* 0x000000ffffdc7224 */ /* 0x000fe200078e00ca */
[----:B------:R-:W4:Y:S01]  /*20660*/  LDL.LU R42, [R1+0x13cc] ;  /* 0x0013cc00012a7983 */ /* 0x000f220000300800 */
[----:B------:R-:W-:Y:S01]  /*20670*/  IMAD.MOV.U32 R201, RZ, RZ, R46 ;  /* 0x000000ffffc97224 */ /* 0x000fe200078e002e */
[----:B------:R-:W-:-:S02]  /*20680*/  MOV R17, R203 ;  /* 0x000000cb00117202 */ /* 0x000fc40000000f00 */
[----:B------:R-:W4:Y:S01]  /*20690*/  LDL.LU R46, [R1+0x13c8] ;  /* 0x0013c800012e7983 */ /* 0x000f220000300800 */
[----:B--2---:R-:W-:-:S03]  /*206a0*/  IMAD.MOV.U32 R202, RZ, RZ, R50 ;  /* 0x000000ffffca7224 */ /* 0x004fc600078e0032 */
[----:B------:R-:W4:Y:S01]  /*206b0*/  LDL.LU R50, [R1+0x13c4] ;  /* 0x0013c40001327983 */ /* 0x000f220000300800 */
[----:B---3--:R-:W-:-:S03]  /*206c0*/  MOV R203, R51 ;  /* 0x0000003300cb7202 */ /* 0x008fc60000000f00 */
[----:B------:R-:W4:Y:S01]  /*206d0*/  LDL.LU R51, [R1+0x13c0] ;  /* 0x0013c00001337983 */ /* 0x000f220000300800 */
[C---:B------:R-:W-:Y:S06]  /*206e0*/  HMMA.1688.F32.TF32 R100, R204.reuse, R216, R100 ;  /* 0x000000d8cc64723c */ /* 0x040fec0000081064 */
[C---:B------:R-:W-:Y:S06]  /*206f0*/  HMMA.1688.F32.TF32 R244, R204.reuse, R212, R244 ;  /* 0x000000d4ccf4723c */ /* 0x040fec00000810f4 */
[----:B------:R-:W-:-:S12]  /*20700*/  HMMA.1688.F32.TF32 R204, R204, R208, R96 ;  /* 0x000000d0cccc723c */ /* 0x000fd80000081060 */
[----:B------:R-:W-:Y:S01]  /*20710*/  MOV R216, R102 ;  /* 0x0000006600d87202 */ /* 0x000fe20000000f00 */
[----:B------:R-:W-:Y:S02]  /*20720*/  IMAD.MOV.U32 R16, RZ, RZ, R103 ;  /* 0x000000ffff107224 */ /* 0x000fe400078e0067 */
[----:B------:R-:W-:Y:S01]  /*20730*/  IMAD.MOV.U32 R221, RZ, RZ, R100 ;  /* 0x000000ffffdd7224 */ /* 0x000fe200078e0064 */
[----:B------:R-:W2:Y:S01]  /*20740*/  LDL.LU.64 R102, [R1+0x13b8] ;  /* 0x0013b80001667983 */ /* 0x000ea20000300a00 */
[----:B------:R-:W-:Y:S01]  /*20750*/  IMAD.MOV.U32 R217, RZ, RZ, R101 ;  /* 0x000000ffffd97224 */ /* 0x000fe200078e0065 */
[----:B------:R-:W-:Y:S01]  /*20760*/  MOV R252, R245 ;  /* 0x000000f500fc7202 */ /* 0x000fe20000000f00 */
[----:B------:R-:W-:Y:S01]  /*20770*/  IMAD.MOV.U32 R213, RZ, RZ, R246 ;  /* 0x000000ffffd57224 */ /* 0x000fe200078e00f6 */
[----:B------:R-:W2:Y:S01]  /*20780*/  LDL.LU.64 R100, [R1+0x13b0] ;  /* 0x0013b00001647983 */ /* 0x000ea20000300a00 */
[----:B------:R-:W-:Y:S02]  /*20790*/  IMAD.MOV.U32 R212, RZ, RZ, R247 ;  /* 0x000000ffffd47224 */ /* 0x000fe400078e00f7 */
[----:B------:R-:W-:Y:S01]  /*207a0*/  IMAD.MOV.U32 R28, RZ, RZ, R244 ;  /* 0x000000ffff1c7224 */ /* 0x000fe200078e00f4 */
[----:B------:R-:W3:Y:S01]  /*207b0*/  LDL.LU.64 R246, [R1+0x13a8] ;  /* 0x0013a80001f67983 */ /* 0x000ee20000300a00 */
[----:B------:R-:W-:Y:S01]  /*207c0*/  MOV R20, R204 ;  /* 0x000000cc00147202 */ /* 0x000fe20000000f00 */
[----:B------:R-:W-:-:S02]  /*207d0*/  IMAD.MOV.U32 R13, RZ, RZ, R205 ;  /* 0x000000ffff0d7224 */ /* 0x000fc400078e00cd */
[----:B------:R-:W3:Y:S01]  /*207e0*/  LDL.LU.64 R244, [R1+0x13a0] ;  /* 0x0013a00001f47983 */ /* 0x000ee20000300a00 */
[----:B------:R-:W-:-:S03]  /*207f0*/  IMAD.MOV.U32 R204, RZ, RZ, R47 ;  /* 0x000000ffffcc7224 */ /* 0x000fc600078e002f */
[----:B------:R-:W2:Y:S01]  /*20800*/  LDL.LU.64 R98, [R1+0x1398] ;  /* 0x0013980001627983 */ /* 0x000ea20000300a00 */
[----:B------:R-:W-:-:S03]  /*20810*/  IMAD.MOV.U32 R205, RZ, RZ, R43 ;  /* 0x000000ffffcd7224 */ /* 0x000fc600078e002b */
[----:B------:R-:W2:Y:S01]  /*20820*/  LDL.LU.64 R96, [R1+0x1390] ;  /* 0x0013900001607983 */ /* 0x000ea20000300a00 */
[----:B------:R-:W-:Y:S01]  /*20830*/  IMAD.MOV.U32 R12, RZ, RZ, R206 ;  /* 0x000000ffff0c7224 */ /* 0x000fe200078e00ce */
[----:B------:R-:W-:Y:S02]  /*20840*/  MOV R8, R207 ;  /* 0x000000cf00087202 */ /* 0x000fe40000000f00 */
[----:B------:R-:W3:Y:S04]  /*20850*/  LDL.LU R47, [R1+0x138c] ;  /* 0x00138c00012f7983 */ /* 0x000ee80000300800 */
[----:B------:R-:W2:Y:S04]  /*20860*/  LDL.LU R43, [R1+0x1388] ;  /* 0x00138800012b7983 */ /* 0x000ea80000300800 */
[----:B------:R-:W3:Y:S04]  /*20870*/  LDL.LU R206, [R1+0x38] ;  /* 0x0000380001ce7983 */ /* 0x000ee80000300800 */
[----:B------:R-:W3:Y:S01]  /*20880*/  LDL.LU R207, [R1+0x3c] ;  /* 0x00003c0001cf7983 */ /* 0x000ee20000300800 */
[----:B----4-:R-:W-:-:S15]  /*20890*/  HMMA.1688.F32.TF32 R248, R228, R50, R248 ;  /* 0x00000032e4f8723c */ /* 0x010fde00000810f8 */
[----:B------:R-:W-:-:S08]  /*208a0*/  NOP ;  /* 0x0000000000007918 */ /* 0x000fd00000000000 */
[----:B------:R-:W-:Y:S04]  /*208b0*/  STL.64 [R1+0x420], R248 ;  /* 0x000420f801007387 */ /* 0x000fe80000100a00 */
[----:B------:R1:W-:Y:S04]  /*208c0*/  STL.64 [R1+0x428], R250 ;  /* 0x000428fa01007387 */ /* 0x0003e80000100a00 */
[----:B-1----:R-:W2:Y:S04]  /*208d0*/  LDL.LU.64 R250, [R1+0x1380] ;  /* 0x0013800001fa7983 */ /* 0x002ea80000300a00 */
[----:B------:R-:W2:Y:S01]  /*208e0*/  LDL.LU.64 R248, [R1+0x1378] ;  /* 0x0013780001f87983 */ /* 0x000ea20000300a00 */
[----:B---3--:R-:W-:-:S15]  /*208f0*/  HMMA.1688.F32.TF32 R204, R228, R46, R204 ;  /* 0x0000002ee4cc723c */ /* 0x008fde00000810cc */
[----:B------:R-:W-:-:S08]  /*20900*/  NOP ;  /* 0x0000000000007918 */ /* 0x000fd00000000000 */
[----:B------:R-:W-:Y:S04]  /*20910*/  STL.64 [R1+0x3f0], R204 ;  /* 0x0003f0cc01007387 */ /* 0x000fe80000100a00 */
[----:B------:R1:W-:Y:S02]  /*20920*/  STL.64 [R1+0x3f8], R206 ;  /* 0x0003f8ce01007387 */ /* 0x0003e40000100a00 */
[C---:B-1----:R-:W-:Y:S06]  /*20930*/  HMMA.1688.F32.TF32 R204, R228.reuse, R38, R244 ;  /* 0x00000026e4cc723c */ /* 0x042fec00000810f4 */
[----:B--2---:R-:W-:-:S15]  /*20940*/  HMMA.1688.F32.TF32 R248, R228, R42, R248 ;  /* 0x0000002ae4f8723c */ /* 0x004fde00000810f8 */
[----:B------:R-:W-:-:S08]  /*20950*/  NOP ;  /* 0x0000000000007918 */ /* 0x000fd00000000000 */
        /* <DEDUP_REMOVED lines=8> */
[----:B------:R1:W-:Y:S01]  /*209e0*/  STL.64 [R1+0x3a8], R54 ;  /* 0x0003a83601007387 */ /* 0x0003e20000100a00 */
[C---:B------:R-:W-:Y:S06]  /*209f0*/  HMMA.1688.F32.TF32 R56, R228.reuse, R22, R60 ;  /* 0x00000016e438723c */ /* 0x040fec000008103c */
[C---:B-1----:R-:W-:Y:S09]  /*20a00*/  HMMA.1688.F32.TF32 R52, R228.reuse, R18, R64 ;  /* 0x00000012e434723c */ /* 0x042ff20000081040 */
[----:B------:R-:W-:Y:S01]  /*20a10*/  STL.64 [R1+0x380], R204 ;  /* 0x000380cc01007387 */ /* 0x000fe20000100a00 */
[C---:B------:R-:W-:Y:S03]  /*20a20*/  HMMA.1688.F32.TF32 R60, R228.reuse, R14, R68 ;  /* 0x0000000ee43c723c */ /* 0x040fe60000081044 */
[----:B------:R-:W-:Y:S04]  /*20a30*/  STL.64 [R1+0x388], R206 ;  /* 0x000388ce01007387 */ /* 0x000fe80000100a00 */
[----:B------:R-:W-:Y:S04]  /*20a40*/  STL.64 [R1+0x370], R56 ;  /* 0x0003703801007387 */ /* 0x000fe80000100a00 */
[----:B------:R1:W-:Y:S04]  /*20a50*/  STL.64 [R1+0x378], R58 ;  /* 0x0003783a01007387 */ /* 0x0003e80000100a00 */
[----:B------:R-:W-:Y:S04]  /*20a60*/  STL.64 [R1+0x340], R52 ;  /* 0x0003403401007387 */ /* 0x000fe80000100a00 */
[----:B------:R2:W-:Y:S01]  /*20a70*/  STL.64 [R1+0x348], R54 ;  /* 0x0003483601007387 */ /* 0x0005e20000100a00 */
[C---:B-1----:R-:W-:Y:S06]  /*20a80*/  HMMA.1688.F32.TF32 R56, R228.reuse, R10, R72 ;  /* 0x0000000ae438723c */ /* 0x042fec0000081048 */
[----:B--2---:R-:W-:Y:S01]  /*20a90*/  HMMA.1688.F32.TF32 R52, R228, R226, R76 ;  /* 0x000000e2e434723c */ /* 0x004fe2000008104c */
[----:B------:R-:W-:Y:S04]  /*20aa0*/  STL.64 [R1+0x310], R60 ;  /* 0x0003103c01007387 */ /* 0x000fe80000100a00 */
[----:B------:R1:W-:-:S12]  /*20ab0*/  STL.64 [R1+0x318], R62 ;  /* 0x0003183e01007387 */ /* 0x0003d80000100a00 */
        /* <DEDUP_REMOVED lines=10> */
[----:B-1----:R-:W-:Y:S03]  /*20b60*/  HMMA.1688.F32.TF32 R60, R228, R210, R92 ;  /* 0x000000d2e43c723c */ /* 0x002fe6000008105c */
[----:B------:R1:W-:Y:S04]  /*20b70*/  STL.64 [R1+0x2b8], R58 ;  /* 0x0002b83a01007387 */ /* 0x0003e80000100a00 */
[----:B------:R-:W-:Y:S04]  /*20b80*/  STL.64 [R1+0x2a0], R52 ;  /* 0x0002a03401007387 */ /* 0x000fe80000100a00 */
[----:B------:R2:W-:Y:S01]  /*20b90*/  STL.64 [R1+0x2a8], R54 ;  /* 0x0002a83601007387 */ /* 0x0005e20000100a00 */
[C---:B-1----:R-:W-:Y:S06]  /*20ba0*/  HMMA.1688.F32.TF32 R56, R196.reuse, R50, R200 ;  /* 0x00000032c438723c */ /* 0x042fec00000810c8 */
[C---:B--2---:R-:W-:Y:S05]  /*20bb0*/  HMMA.1688.F32.TF32 R52, R196.reuse, R46, R232 ;  /* 0x0000002ec434723c */ /* 0x044fea00000810e8 */
[----:B------:R-:W-:Y:S04]  /*20bc0*/  STL.64 [R1+0x280], R60 ;  /* 0x0002803c01007387 */ /* 0x000fe80000100a00 */
[----:B------:R1:W-:Y:S04]  /*20bd0*/  STL.64 [R1+0x288], R62 ;  /* 0x0002883e01007387 */ /* 0x0003e80000100a00 */
[----:B------:R-:W2:Y:S04]  /*20be0*/  LDL.LU R200, [R1+0x10] ;  /* 0x0000100001c87983 */ /* 0x000ea80000300800 */
[----:B------:R-:W-:Y:S04]  /*20bf0*/  STL.64 [R1+0x250], R56 ;  /* 0x0002503801007387 */ /* 0x000fe80000100a00 */
[----:B------:R-:W-:Y:S01]  /*20c00*/  STL.64 [R1+0x258], R58 ;  /* 0x0002583a01007387 */ /* 0x000fe20000100a00 */
[C---:B-1----:R-:W-:Y:S03]  /*20c10*/  HMMA.1688.F32.TF32 R60, R196.reuse, R42, R96 ;  /* 0x0000002ac43c723c */ /* 0x042fe60000081060 */
[----:B------:R-:W-:Y:S04]  /*20c20*/  LDS R56, [R2+UR7+0x3080] ;  /* 0x0030800702387984 */ /* 0x000fe80008000800 */
[----:B------:R-:W-:Y:S04]  /*20c30*/  STL.64 [R1+0x240], R52 ;  /* 0x0002403401007387 */ /* 0x000fe80000100a00 */
[----:B------:R1:W-:Y:S04]  /*20c40*/  STL.64 [R1+0x248], R54 ;  /* 0x0002483601007387 */ /* 0x0003e80000100a00 */
        /* <DEDUP_REMOVED lines=11> */
[----:B------:R-:W4:Y:S04]  /*20d00*/  LDL.LU R232, [R1] ;  /* 0x0000000001e87983 */ /* 0x000f280000300800 */
[----:B------:R-:W4:Y:S04]  /*20d10*/  LDL.LU R233, [R1+0x4] ;  /* 0x0000040001e97983 */ /* 0x000f280000300800 */
[----:B------:R-:W4:Y:S04]  /*20d20*/  LDL.LU R234, [R1+0x8] ;  /* 0x0000080001ea7983 */ /* 0x000f280000300800 */
[----:B------:R-:W4:Y:S01]  /*20d30*/  LDL.LU R235, [R1+0xc] ;  /* 0x00000c0001eb7983 */ /* 0x000f220000300800 */
[C---:B-1----:R-:W-:Y:S03]  /*20d40*/  HMMA.1688.F32.TF32 R52, R196.reuse, R38, R100 ;  /* 0x00000026c434723c */ /* 0x042fe60000081064 */
[----:B------:R-:W-:Y:S04]  /*20d50*/  STL.64 [R1+0x230], R60 ;  /* 0x0002303c01007387 */ /* 0x000fe80000100a00 */
[----:B------:R-:W-:Y:S01]  /*20d60*/  STL.64 [R1+0x238], R62 ;  /* 0x0002383e01007387 */ /* 0x000fe20000100a00 */
[C---:B------:R-:W-:Y:S03]  /*20d70*/  HMMA.1688.F32.TF32 R64, R196.reuse, R26, R112 ;  /* 0x0000001ac440723c */ /* 0x040fe60000081070 */
[----:B------:R-:W-:Y:S04]  /*20d80*/  LDS R58, [R2+UR7+0x3880] ;  /* 0x00388007023a7984 */ /* 0x000fe80008000800 */
[----:B------:R-:W-:Y:S04]  /*20d90*/  LDS R57, [R6+UR7+0x3080] ;  /* 0x0030800706397984 */ /* 0x000fe80008000800 */
[----:B------:R-:W1:Y:S04]  /*20da0*/  LDS R59, [R6+UR7+0x3880] ;  /* 0x00388007063b7984 */ /* 0x000e680008000800 */
[----:B------:R-:W-:Y:S04]  /*20db0*/  STL.64 [R1+0x220], R52 ;  /* 0x0002203401007387 */ /* 0x000fe80000100a00 */
[----:B------:R1:W-:Y:S02]  /*20dc0*/  STL.64 [R1+0x228], R54 ;  /* 0x0002283601007387 */ /* 0x0003e40000100a00 */
[C---:B-1----:R-:W-:Y:S01]  /*20dd0*/  HMMA.1688.F32.TF32 R52, R196.reuse, R34, R148 ;  /* 0x00000022c434723c */ /* 0x042fe20000081094 */
[----:B------:R-:W-:Y:S01]  /*20de0*/  LOP3.LUT R209, R2, 0x60, RZ, 0x3c, !PT ;  /* 0x0000006002d17812 */ /* 0x000fe200078e3cff */
[----:B------:R-:W-:Y:S04]  /*20df0*/  LDS R148, [R7+UR7+0x3080] ;  /* 0x0030800707947984 */ /* 0x000fe80008000800 */
[C---:B------:R-:W-:Y:S01]  /*20e00*/  HMMA.1688.F32.TF32 R60, R196.reuse, R30, R108 ;  /* 0x0000001ec43c723c */ /* 0x040fe2000008106c */
[----:B------:R-:W-:Y:S04]  /*20e10*/  LDS R150, [R7+UR7+0x3880] ;  /* 0x0038800707967984 */ /* 0x000fe80008000800 */
[----:B------:R-:W-:Y:S04]  /*20e20*/  LDS R149, [R209+UR7+0x3080] ;  /* 0x00308007d1957984 */ /* 0x000fe80008000800 */
[----:B------:R-:W1:Y:S08]  /*20e30*/  LDS R151, [R209+UR7+0x3880] ;  /* 0x00388007d1977984 */ /* 0x000e700008000800 */
[----:B------:R-:W-:Y:S04]  /*20e40*/  STL.64 [R1+0x210], R52 ;  /* 0x0002103401007387 */ /* 0x000fe80000100a00 */
[----:B------:R1:W-:Y:S02]  /*20e50*/  STL.64 [R1+0x218], R54 ;  /* 0x0002183601007387 */ /* 0x0003e40000100a00 */
[C---:B-1----:R-:W-:Y:S02]  /*20e60*/  HMMA.1688.F32.TF32 R52, R196.reuse, R22, R116 ;  /* 0x00000016c434723c */ /* 0x042fe40000081074 */
[----:B------:R-:W-:Y:S04]  /*20e70*/  STL.64 [R1+0x1e0], R60 ;  /* 0x0001e03c01007387 */ /* 0x000fe80000100a00 */
[----:B------:R1:W-:Y:S04]  /*20e80*/  STL.64 [R1+0x1e8], R62 ;  /* 0x0001e83e01007387 */ /* 0x0003e80000100a00 */
[----:B------:R-:W-:Y:S04]  /*20e90*/  STL.64 [R1+0x1d0], R64 ;  /* 0x0001d04001007387 */ /* 0x000fe80000100a00 */
[----:B------:R-:W-:Y:S01]  /*20ea0*/  STL.64 [R1+0x1d8], R66 ;  /* 0x0001d84201007387 */ /* 0x000fe20000100a00 */
[C---:B-1----:R-:W-:Y:S08]  /*20eb0*/  HMMA.1688.F32.TF32 R60, R196.reuse, R18, R120 ;  /* 0x00000012c43c723c */ /* 0x042ff00000081078 */
[----:B------:R-:W-:Y:S04]  /*20ec0*/  STL.64 [R1+0x1b0], R52 ;  /* 0x0001b03401007387 */ /* 0x000fe80000100a00 */
[----:B------:R1:W-:Y:S02]  /*20ed0*/  STL.64 [R1+0x1b8], R54 ;  /* 0x0001b83601007387 */ /* 0x0003e40000100a00 */
[C---:B-1----:R-:W-:Y:S09]  /*20ee0*/  HMMA.1688.F32.TF32 R52, R196.reuse, R14, R124 ;  /* 0x0000000ec434723c */ /* 0x042ff2000008107c */
[----:B------:R-:W-:Y:S04]  /*20ef0*/  STL.64 [R1+0x190], R60 ;  /* 0x0001903c01007387 */ /* 0x000fe80000100a00 */
[----:B------:R1:W-:Y:S01]  /*20f00*/  STL.64 [R1+0x198], R62 ;  /* 0x0001983e01007387 */ /* 0x0003e20000100a00 */
[C---:B------:R-:W-:Y:S06]  /*20f10*/  HMMA.1688.F32.TF32 R64, R196.reuse, R226, R128 ;  /* 0x000000e2c440723c */ /* 0x040fec0000081080 */
[C---:B-1----:R-:W-:Y:S03]  /*20f20*/  HMMA.1688.F32.TF32 R60, R196.reuse, R222, R132 ;  /* 0x000000dec43c723c */ /* 0x042fe60000081084 */
[----:B------:R-:W-:Y:S04]  /*20f30*/  STL.64 [R1+0x110], R52 ;  /* 0x0001103401007387 */ /* 0x000fe80000100a00 */
[----:B------:R1:W-:Y:S02]  /*20f40*/  STL.64 [R1+0x118], R54 ;  /* 0x0001183601007387 */ /* 0x0003e40000100a00 */
[----:B-1----:R-:W-:-:S15]  /*20f50*/  HMMA.1688.F32.TF32 R52, R196, R10, R104 ;  /* 0x0000000ac434723c */ /* 0x002fde0000081068 */
[----:B------:R-:W-:-:S08]  /*20f60*/  NOP ;  /* 0x0000000000007918 */ /* 0x000fd00000000000 */
[----:B------:R-:W-:Y:S04]  /*20f70*/  STL.64 [R1+0xe0], R52 ;  /* 0x0000e03401007387 */ /* 0x000fe80000100a00 */
[----:B------:R1:W-:Y:S04]  /*20f80*/  STL.64 [R1+0xe8], R54 ;  /* 0x0000e83601007387 */ /* 0x0003e80000100a00 */
[----:B------:R-:W-:Y:S04]  /*20f90*/  STL.64 [R1+0xc0], R64 ;  /* 0x0000c04001007387 */ /* 0x000fe80000100a00 */
[----:B------:R1:W-:Y:S02]  /*20fa0*/  STL.64 [R1+0xc8], R66 ;  /* 0x0000c84201007387 */ /* 0x0003e40000100a00 */
[C---:B-1----:R-:W-:Y:S02]  /*20fb0*/  HMMA.1688.F32.TF32 R52, R196.reuse, R218, R136 ;  /* 0x000000dac434723c */ /* 0x042fe40000081088 */
[----:B------:R-:W-:Y:S04]  /*20fc0*/  STL.64 [R1+0xb0], R60 ;  /* 0x0000b03c01007387 */ /* 0x000fe80000100a00 */
[----:B------:R1:W-:Y:S01]  /*20fd0*/  STL.64 [R1+0xb8], R62 ;  /* 0x0000b83e01007387 */ /* 0x0003e20000100a00 */
[C---:B------:R-:W-:Y:S06]  /*20fe0*/  HMMA.1688.F32.TF32 R64, R196.reuse, R214, R140 ;  /* 0x000000d6c440723c */ /* 0x040fec000008108c */
[----:B-1----:R-:W-:Y:S10]  /*20ff0*/  HMMA.1688.F32.TF32 R60, R196, R210, R144 ;  /* 0x000000d2c43c723c */ /* 0x002ff40000081090 */
[----:B------:R-:W-:Y:S04]  /*21000*/  STL.64 [R1+0xa0], R52 ;  /* 0x0000a03401007387 */ /* 0x000fe80000100a00 */
[----:B------:R-:W-:Y:S04]  /*21010*/  STL.64 [R1+0xa8], R54 ;  /* 0x0000a83601007387 */ /* 0x000fe80000100a00 */
[----:B------:R-:W-:Y:S04]  /*21020*/  STL.64 [R1+0x90], R64 ;  /* 0x0000904001007387 */ /* 0x000fe80000100a00 */
[----:B------:R-:W-:Y:S01]  /*21030*/  STL.64 [R1+0x98], R66 ;  /* 0x0000984201007387 */ /* 0x000fe20000100a00 */
[C---:B------:R-:W-:Y:S03]  /*21040*/  HMMA.1688.F32.TF32 R244, R56.reuse, R22, R164 ;  /* 0x0000001638f4723c */ /* 0x040fe600000810a4 */
[----:B------:R-:W-:Y:S04]  /*21050*/  LDS R52, [R2+UR7+0x3100] ;  /* 0x0031000702347984 */ /* 0x000fe80008000800 */
[----:B------:R-:W-:Y:S04]  /*21060*/  STL.64 [R1+0x60], R60 ;  /* 0x0000603c01007387 */ /* 0x000fe80000100a00 */
[----:B------:R2:W-:Y:S01]  /*21070*/  STL.64 [R1+0x68], R62 ;  /* 0x0000683e01007387 */ /* 0x0005e20000100a00 */
[C---:B------:R-:W-:Y:S03]  /*21080*/  HMMA.1688.F32.TF32 R240, R56.reuse, R18, R168 ;  /* 0x0000001238f0723c */ /* 0x040fe600000810a8 */
[----:B------:R-:W-:Y:S03]  /*21090*/  LDS R54, [R2+UR7+0x3900] ;  /* 0x0039000702367984 */ /* 0x000fe60008000800 */
[C---:B------:R-:W-:Y:S01]  /*210a0*/  HMMA.1688.F32.TF32 R228, R56.reuse, R10, R176 ;  /* 0x0000000a38e4723c */ /* 0x040fe200000810b0 */
[----:B------:R-:W-:Y:S04]  /*210b0*/  LDS R53, [R6+UR7+0x3100] ;  /* 0x0031000706357984 */ /* 0x000fe80008000800 */
[----:B------:R-:W1:Y:S01]  /*210c0*/  LDS R55, [R6+UR7+0x3900] ;  /* 0x0039000706377984 */ /* 0x000e620008000800 */
[C---:B--2---:R-:W-:Y:S06]  /*210d0*/  HMMA.1688.F32.TF32 R60, R56.reuse, R42, R200 ;  /* 0x0000002a383c723c */ /* 0x044fec00000810c8 */
[C---:B---3--:R-:W-:Y:S06]  /*210e0*/  HMMA.1688.F32.TF32 R64, R56.reuse, R46, R204 ;  /* 0x0000002e3840723c */ /* 0x048fec00000810cc */
[----:B----4-:R-:W-:-:S15]  /*210f0*/  HMMA.1688.F32.TF32 R68, R56, R50, R248 ;  /* 0x000000323844723c */ /* 0x010fde00000810f8 */
[----:B------:R-:W-:-:S08]  /*21100*/  NOP ;  /* 0x0000000000007918 */ /* 0x000fd00000000000 */
[----:B------:R-:W-:Y:S04]  /*21110*/  STL.64 [R1+0x80], R68 ;  /* 0x0000804401007387 */ /* 0x000fe80000100a00 */
[----:B------:R2:W-:Y:S04]  /*21120*/  STL.64 [R1+0x88], R70 ;  /* 0x0000884601007387 */ /* 0x0005e80000100a00 */
[----:B------:R-:W-:Y:S04]  /*21130*/  STL.64 [R1+0x50], R64 ;  /* 0x0000504001007387 */ /* 0x000fe80000100a00 */
[----:B------:R3:W-:Y:S01]  /*21140*/  STL.64 [R1+0x58], R66 ;  /* 0x0000584201007387 */ /* 0x0007e20000100a00 */
[C---:B--2---:R-:W-:Y:S03]  /*21150*/  HMMA.1688.F32.TF32 R68, R56.reuse, R38, R232 ;  /* 0x000000263844723c */ /* 0x044fe600000810e8 */
[----:B------:R-:W-:Y:S04]  /*21160*/  STL.64 [R1+0x40], R60 ;  /* 0x0000403c01007387 */ /* 0x000fe80000100a00 */
[----:B------:R2:W-:Y:S01]  /*21170*/  STL.64 [R1+0x48], R62 ;  /* 0x0000483e01007387 */ /* 0x0005e20000100a00 */
[C---:B---3--:R-:W-:Y:S06]  /*21180*/  HMMA.1688.F32.TF32 R64, R56.reuse, R34, R152 ;  /* 0x000000223840723c */ /* 0x048fec0000081098 */
[C---:B--2---:R-:W-:Y:S09]  /*21190*/  HMMA.1688.F32.TF32 R60, R56.reuse, R30, R156 ;  /* 0x0000001e383c723c */ /* 0x044ff2000008109c */
[----:B------:R-:W-:Y:S04]  /*211a0*/  STL.64 [R1+0x30], R68 ;  /* 0x0000304401007387 */ /* 0x000fe80000100a00 */
[----:B------:R-:W-:Y:S04]  /*211b0*/  STL.64 [R1+0x38], R70 ;  /* 0x0000384601007387 */ /* 0x000fe80000100a00 */
[----:B------:R-:W2:Y:S04]  /*211c0*/  LDL.LU R200, [R1+0x1c0] ;  /* 0x0001c00001c87983 */ /* 0x000ea80000300800 */
[----:B------:R-:W-:Y:S04]  /*211d0*/  STL.64 [R1+0x20], R64 ;  /* 0x0000204001007387 */ /* 0x000fe80000100a00 */
[----:B------:R-:W-:Y:S04]  /*211e0*/  STL.64 [R1+0x28], R66 ;  /* 0x0000284201007387 */ /* 0x000fe80000100a00 */
        /* <DEDUP_REMOVED lines=20> */
[----:B------:R-:W4:Y:S01]  /*21330*/  LDL.LU R71, [R1+0x5dc] ;  /* 0x0005dc0001477983 */ /* 0x000f220000300800 */
[C---:B------:R-:W-:Y:S06]  /*21340*/  HMMA.1688.F32.TF32 R248, R56.reuse, R26, R160 ;  /* 0x0000001a38f8723c */ /* 0x040fec00000810a0 */
[C---:B------:R-:W-:Y:S06]  /*21350*/  HMMA.1688.F32.TF32 R232, R56.reuse, R14, R172 ;  /* 0x0000000e38e8723c */ /* 0x040fec00000810ac */
[C---:B------:R-:W-:Y:S06]  /*21360*/  HMMA.1688.F32.TF32 R180, R56.reuse, R226, R180 ;  /* 0x000000e238b4723c */ /* 0x040fec00000810b4 */
[C---:B------:R-:W-:Y:S06]  /*21370*/  HMMA.1688.F32.TF32 R184, R56.reuse, R222, R184 ;  /* 0x000000de38b8723c */ /* 0x040fec00000810b8 */
[C---:B------:R-:W-:Y:S06]  /*21380*/  HMMA.1688.F32.TF32 R188, R56.reuse, R218, R188 ;  /* 0x000000da38bc723c */ /* 0x040fec00000810bc */
[C---:B------:R-:W-:Y:S01]  /*21390*/  HMMA.1688.F32.TF32 R192, R56.reuse, R214, R192 ;  /* 0x000000d638c0723c */ /* 0x040fe200000810c0 */
[----:B------:R-:W-:Y:S05]  /*213a0*/  STL.64 [R1+0x1198], R250 ;  /* 0x001198fa01007387 */ /* 0x000fea0000100a00 */
[----:B------:R-:W-:Y:S01]  /*213b0*/  HMMA.1688.F32.TF32 R236, R56, R210, R236 ;  /* 0x000000d238ec723c */ /* 0x000fe200000810ec */
[----:B------:R1:W-:Y:S04]  /*213c0*/  STL.64 [R1+0x1190], R248 ;  /* 0x001190f801007387 */ /* 0x0003e80000100a00 */
[----:B------:R-:W-:Y:S04]  /*213d0*/  STL.64 [R1+0x11a8], R246 ;  /* 0x0011a8f601007387 */ /* 0x000fe80000100a00 */
[----:B------:R1:W-:Y:S04]  /*213e0*/  STL.64 [R1+0x11a0], R244 ;  /* 0x0011a0f401007387 */ /* 0x0003e80000100a00 */
[----:B------:R-:W-:Y:S04]  /*213f0*/  STL.64 [R1+0x11c0], R242 ;  /* 0x0011c0f201007387 */ /* 0x000fe80000100a00 */
[----:B------:R-:W-:Y:S04]  /*21400*/  STL.64 [R1+0x11b8], R240 ;  /* 0x0011b8f001007387 */ /* 0x000fe80000100a00 */
[----:B------:R-:W-:Y:S04]  /*21410*/  STL.64 [R1+0x11d8], R234 ;  /* 0x0011d8ea01007387 */ /* 0x000fe80000100a00 */
[----:B------:R1:W-:Y:S04]  /*21420*/  STL.64 [R1+0x11d0], R232 ;  /* 0x0011d0e801007387 */ /* 0x0003e80000100a00 */
[----:B------:R-:W-:Y:S04]  /*21430*/  STL.64 [R1+0x11f0], R230 ;  /* 0x0011f0e601007387 */ /* 0x000fe80000100a00 */
        /* <DEDUP_REMOVED lines=10> */
[----:B------:R-:W-:Y:S01]  /*214e0*/  STL.64 [R1+0x1240], R236 ;  /* 0x001240ec01007387 */ /* 0x000fe20000100a00 */
[C---:B--2---:R-:W-:Y:S06]  /*214f0*/  HMMA.1688.F32.TF32 R56, R148.reuse, R38, R204 ;  /* 0x000000269438723c */ /* 0x044fec00000810cc */
[C---:B---3--:R-:W-:Y:S06]  /*21500*/  HMMA.1688.F32.TF32 R168, R148.reuse, R42, R60 ;  /* 0x0000002a94a8723c */ /* 0x048fec000008103c */
[C---:B----4-:R-:W-:Y:S06]  /*21510*/  HMMA.1688.F32.TF32 R96, R148.reuse, R46, R64 ;  /* 0x0000002e9460723c */ /* 0x050fec0000081040 */
[----:B------:R-:W-:-:S15]  /*21520*/  HMMA.1688.F32.TF32 R92, R148, R50, R68 ;  /* 0x00000032945c723c */ /* 0x000fde0000081044 */
[----:B------:R-:W-:-:S08]  /*21530*/  NOP ;  /* 0x0000000000007918 */ /* 0x000fd00000000000 */
        /* <DEDUP_REMOVED lines=8> */
[----:B------:R-:W1:Y:S04]  /*215c0*/  LDL.LU R204, [R1+0x5e0] ;  /* 0x0005e00001cc7983 */ /* 0x000e680000300800 */
[----:B------:R-:W1:Y:S04]  /*215d0*/  LDL.LU R205, [R1+0x5e4] ;  /* 0x0005e40001cd7983 */ /* 0x000e680000300800 */
[----:B------:R-:W1:Y:S04]  /*215e0*/  LDL.LU R206, [R1+0x5e8] ;  /* 0x0005e80001ce7983 */ /* 0x000e680000300800 */
[----:B------:R-:W1:Y:S04]  /*215f0*/  LDL.LU R207, [R1+0x5ec] ;  /* 0x0005ec0001cf7983 */ /* 0x000e680000300800 */
        /* <DEDUP_REMOVED lines=56> */
[----:B------:R-:W2:Y:S08]  /*21980*/  LDL.LU R203, [R1+0x57c] ;  /* 0x00057c0001cb7983 */ /* 0x000eb00000300800 */
[----:B------:R-:W-:Y:S04]  /*21990*/  STL.64 [R1+0x12a0], R62 ;  /* 0x0012a03e01007387 */ /* 0x000fe80000100a00 */
[----:B------:R-:W-:Y:S01]  /*219a0*/  STL.64 [R1+0x1298], R60 ;  /* 0x0012983c01007387 */ /* 0x000fe20000100a00 */
[----:B-1----:R-:W-:Y:S06]  /*219b0*/  HMMA.1688.F32.TF32 R104, R52, R42, R204 ;  /* 0x0000002a3468723c */ /* 0x002fec00000810cc */
[C---:B---3--:R-:W-:Y:S06]  /*219c0*/  HMMA.1688.F32.TF32 R152, R148.reuse, R10, R124 ;  /* 0x0000000a9498723c */ /* 0x048fec000008107c */
[C---:B----4-:R-:W-:Y:S06]  /*219d0*/  HMMA.1688.F32.TF32 R68, R148.reuse, R26, R68 ;  /* 0x0000001a9444723c */ /* 0x050fec0000081044 */
[C---:B--2---:R-:W-:Y:S06]  /*219e0*/  HMMA.1688.F32.TF32 R64, R148.reuse, R30, R64 ;  /* 0x0000001e9440723c */ /* 0x044fec0000081040 */
[C---:B------:R-:W-:Y:S06]  /*219f0*/  HMMA.1688.F32.TF32 R72, R148.reuse, R22, R72 ;  /* 0x000000169448723c */ /* 0x040fec0000081048 */
[C---:B------:R-:W-:Y:S11]  /*21a00*/  HMMA.1688.F32.TF32 R76, R148.reuse, R18, R76 ;  /* 0x00000012944c723c */ /* 0x040ff6000008104c */
[----:B------:R-:W-:Y:S01]  /*21a10*/  STL.64 [R1+0x12b0], R66 ;  /* 0x0012b04201007387 */ /* 0x000fe20000100a00 */
[C---:B------:R-:W-:Y:S03]  /*21a20*/  HMMA.1688.F32.TF32 R80, R148.reuse, R14, R80 ;  /* 0x0000000e9450723c */ /* 0x040fe60000081050 */
[----:B------:R-:W-:Y:S03]  /*21a30*/  STL.64 [R1+0x12a8], R64 ;  /* 0x0012a84001007387 */ /* 0x000fe60000100a00 */
[C---:B------:R-:W-:Y:S01]  /*21a40*/  HMMA.1688.F32.TF32 R84, R148.reuse, R226, R84 ;  /* 0x000000e29454723c */ /* 0x040fe20000081054 */
        /* <DEDUP_REMOVED lines=42> */
[----:B------:R-:W2:Y:S01]  /*21cf0*/  LDL.LU R162, [R1+0x268] ;  /* 0x0002680001a27983 */ /* 0x000ea20000300800 */
[C---:B------:R-:W-:Y:S03]  /*21d00*/  HMMA.1688.F32.TF32 R88, R148.reuse, R222, R88 ;  /* 0x000000de9458723c */ /* 0x040fe60000081058 */
[----:B------:R-:W2:Y:S04]  /*21d10*/  LDL.LU R163, [R1+0x26c] ;  /* 0x00026c0001a37983 */ /* 0x000ea80000300800 */
[----:B------:R-:W2:Y:S01]  /*21d20*/  LDL.LU R140, [R1+0x200] ;  /* 0x00020000018c7983 */ /* 0x000ea20000300800 */
[C---:B------:R-:W-:Y:S03]  /*21d30*/  HMMA.1688.F32.TF32 R100, R148.reuse, R218, R100 ;  /* 0x000000da9464723c */ /* 0x040fe60000081064 */
[----:B------:R-:W2:Y:S03]  /*21d40*/  LDL.LU R141, [R1+0x204] ;  /* 0x00020400018d7983 */ /* 0x000ea60000300800 */
[C---:B------:R-:W-:Y:S01]  /*21d50*/  HMMA.1688.F32.TF32 R144, R148.reuse, R214, R120 ;  /* 0x000000d69490723c */ /* 0x040fe20000081078 */
        /* <DEDUP_REMOVED lines=52> */
[C---:B------:R-:W-:Y:S06]  /*220a0*/  HMMA.1688.F32.TF32 R156, R52.reuse, R46, R108 ;  /* 0x0000002e349c723c */ /* 0x040fec000008106c */
[----:B------:R-:W-:Y:S01]  /*220b0*/  HMMA.1688.F32.TF32 R108, R52, R38, R200 ;  /* 0x00000026346c723c */ /* 0x000fe200000810c8 */
[----:B------:R-:W-:Y:S04]  /*220c0*/  LDS R200, [R7+UR7+0x3100] ;  /* 0x0031000707c87984 */ /* 0x000fe80008000800 */
[----:B------:R-:W-:Y:S04]  /*220d0*/  LDS R202, [R7+UR7+0x3900] ;  /* 0x0039000707ca7984 */ /* 0x000fe80008000800 */
[----:B------:R-:W-:Y:S04]  /*220e0*/  LDS R201, [R209+UR7+0x3100] ;  /* 0x00310007d1c97984 */ /* 0x000fe80008000800 */
[----:B------:R-:W4:Y:S02]  /*220f0*/  LDS R203, [R209+UR7+0x3900] ;  /* 0x00390007d1cb7984 */ /* 0x000f240008000800 */
[C---:B----4-:R-:W-:Y:S06]  /*22100*/  HMMA.1688.F32.TF32 R60, R200.reuse, R46, R188 ;  /* 0x0000002ec83c723c */ /* 0x050fec00000810bc */
[C---:B---3--:R-:W-:Y:S06]  /*22110*/  HMMA.1688.F32.TF32 R64, R200.reuse, R50, R192 ;  /* 0x00000032c840723c */ /* 0x048fec00000810c0 */
[----:B--2---:R-:W-:-:S15]  /*22120*/  HMMA.1688.F32.TF32 R56, R200, R42, R184 ;  /* 0x0000002ac838723c */ /* 0x004fde00000810b8 */
[----:B------:R-:W-:-:S02]  /*22130*/  NOP ;  /* 0x0000000000007918 */ /* 0x000fc40000000000 */
[----:B------:R-:W-:Y:S04]  /*22140*/  STL.64 [R1], R64 ;  /* 0x0000004001007387 */ /* 0x000fe80000100a00 */
[----:B------:R1:W-:Y:S04]  /*22150*/  STL.64 [R1+0x8], R66 ;  /* 0x0000084201007387 */ /* 0x0003e80000100a00 */
[----:B------:R-:W-:Y:S04]  /*22160*/  STL.64 [R1+0xd0], R60 ;  /* 0x0000d03c01007387 */ /* 0x000fe80000100a00 */
[----:B------:R2:W-:Y:S01]  /*22170*/  STL.64 [R1+0xd8], R62 ;  /* 0x0000d83e01007387 */ /* 0x0005e20000100a00 */
[C---:B-1----:R-:W-:Y:S03]  /*22180*/  HMMA.1688.F32.TF32 R64, R200.reuse, R38, R180 ;  /* 0x00000026c840723c */ /* 0x042fe600000810b4 */
[----:B------:R-:W-:Y:S04]  /*22190*/  STL.64 [R1+0xf0], R56 ;  /* 0x0000f03801007387 */ /* 0x000fe80000100a00 */
[----:B------:R1:W-:Y:S01]  /*221a0*/  STL.64 [R1+0xf8], R58 ;  /* 0x0000f83a01007387 */ /* 0x0003e20000100a00 */
[C---:B--2---:R-:W-:Y:S06]  /*221b0*/  HMMA.1688.F32.TF32 R60, R200.reuse, R34, R228 ;  /* 0x00000022c83c723c */ /* 0x044fec00000810e4 */
[C---:B-1----:R-:W-:Y:S09]  /*221c0*/  HMMA.1688.F32.TF32 R56, R200.reuse, R30, R232 ;  /* 0x0000001ec838723c */ /* 0x042ff200000810e8 */
[----:B------:R-:W-:Y:S04]  /*221d0*/  STL.64 [R1+0x100], R64 ;  /* 0x0001004001007387 */ /* 0x000fe80000100a00 */
[----:B------:R1:W-:Y:S04]  /*221e0*/  STL.64 [R1+0x108], R66 ;  /* 0x0001084201007387 */ /* 0x0003e80000100a00 */
[----:B------:R-:W-:Y:S04]  /*221f0*/  STL.64 [R1+0x130], R60 ;  /* 0x0001303c01007387 */ /* 0x000fe80000100a00 */
[----:B------:R2:W-:Y:S01]  /*22200*/  STL.64 [R1+0x138], R62 ;  /* 0x0001383e01007387 */ /* 0x0005e20000100a00 */
[C---:B-1----:R-:W-:Y:S03]  /*22210*/  HMMA.1688.F32.TF32 R64, R200.reuse, R26, R240 ;  /* 0x0000001ac840723c */ /* 0x042fe600000810f0 */
[----:B------:R-:W-:Y:S04]  /*22220*/  STL.64 [R1+0x180], R56 ;  /* 0x0001803801007387 */ /* 0x000fe80000100a00 */
[----:B------:R1:W-:Y:S01]  /*22230*/  STL.64 [R1+0x188], R58 ;  /* 0x0001883a01007387 */ /* 0x0003e20000100a00 */
[C---:B--2---:R-:W-:Y:S06]  /*22240*/  HMMA.1688.F32.TF32 R60, R200.reuse, R22, R244 ;  /* 0x00000016c83c723c */ /* 0x044fec00000810f4 */
[----:B-1----:R-:W-:Y:S01]  /*22250*/  HMMA.1688.F32.TF32 R56, R200, R18, R248 ;  /* 0x00000012c838723c */ /* 0x002fe200000810f8 */
[----:B------:R-:W-:-:S08]  /*22260*/  MOV R240, R40 ;  /* 0x0000002800f07202 */ /* 0x000fd00000000f00 */
[----:B------:R-:W-:Y:S04]  /*22270*/  STL.64 [R1+0x1f0], R64 ;  /* 0x0001f04001007387 */ /* 0x000fe80000100a00 */
[----:B------:R-:W-:Y:S04]  /*22280*/  STL.64 [R1+0x1f8], R66 ;  /* 0x0001f84201007387 */ /* 0x000fe80000100a00 */
[----:B------:R-:W-:Y:S01]  /*22290*/  STL.64 [R1+0x200], R60 ;  /* 0x0002003c01007387 */ /* 0x000fe20000100a00 */
[----:B------:R-:W-:-:S03]  /*222a0*/  IMAD.MOV.U32 R241, RZ, RZ, R33 ;  /* 0x000000fffff17224 */ /* 0x000fc600078e0021 */
[----:B------:R-:W-:Y:S01]  /*222b0*/  STL.64 [R1+0x208], R62 ;  /* 0x0002083e01007387 */ /* 0x000fe20000100a00 */
[----:B------:R-:W-:-:S03]  /*222c0*/  IMAD.MOV.U32 R242, RZ, RZ, R5 ;  /* 0x000000fffff27224 */ /* 0x000fc600078e0005 */
[----:B------:R-:W2:Y:S01]  /*222d0*/  LDL.LU R40, [R1+0x1370] ;  /* 0x0013700001287983 */ /* 0x000ea20000300800 */
[----:B------:R-:W-:-:S03]  /*222e0*/  MOV R243, R29 ;  /* 0x0000001d00f37202 */ /* 0x000fc60000000f00 */
[----:B------:R1:W-:Y:S01]  /*222f0*/  STL.64 [R1+0x270], R56 ;  /* 0x0002703801007387 */ /* 0x0003e20000100a00 */
[----:B------:R-:W-:-:S03]  /*22300*/  IMAD.MOV.U32 R232, RZ, RZ, R36 ;  /* 0x000000ffffe87224 */ /* 0x000fc600078e0024 */
[----:B------:R3:W-:Y:S01]  /*22310*/  STL.64 [R1+0x278], R58 ;  /* 0x0002783a01007387 */ /* 0x0007e20000100a00 */
        /* <DEDUP_REMOVED lines=36> */
[----:B---3--:R-:W3:Y:S04]  /*22560*/  LDL.LU R58, [R1+0x8b8] ;  /* 0x0008b800013a7983 */ /* 0x008ee80000300800 */
        /* <DEDUP_REMOVED lines=26> */
[----:B------:R-:W-:Y:S01]  /*22710*/  MOV R229, R0 ;  /* 0x0000000000e57202 */ /* 0x000fe20000000f00 */
[----:B------:R-:W-:-:S02]  /*22720*/  IMAD.MOV.U32 R230, RZ, RZ, R3 ;  /* 0x000000ffffe67224 */ /* 0x000fc400078e0003 */
[----:B------:R-:W-:Y:S02]  /*22730*/  IMAD.MOV.U32 R231, RZ, RZ, R37 ;  /* 0x000000ffffe77224 */ /* 0x000fe400078e0025 */
[----:B------:R-:W-:Y:S01]  /*22740*/  IMAD.MOV.U32 R244, RZ, RZ, R32 ;  /* 0x000000fffff47224 */ /* 0x000fe200078e0020 */
[----:B------:R-:W-:Y:S01]  /*22750*/  MOV R246, R24 ;  /* 0x0000001800f67202 */ /* 0x000fe20000000f00 */
[----:B------:R-:W-:Y:S02]  /*22760*/  IMAD.MOV.U32 R245, RZ, RZ, R21 ;  /* 0x000000fffff57224 */ /* 0x000fe400078e0015 */
[----:B------:R-:W-:Y:S02]  /*22770*/  IMAD.MOV.U32 R247, RZ, RZ, R25 ;  /* 0x000000fffff77224 */ /* 0x000fe400078e0019 */
[----:B--2---:R-:W-:Y:S02]  /*22780*/  IMAD.MOV.U32 R228, RZ, RZ, R40 ;  /* 0x000000ffffe47224 */ /* 0x004fe400078e0028 */
[----:B----4-:R-:W-:Y:S01]  /*22790*/  IMAD.MOV.U32 R67, RZ, RZ, R41 ;  /* 0x000000ffff437224 */ /* 0x010fe200078e0029 */
[----:B------:R-:W-:Y:S01]  /*227a0*/  MOV R66, R4 ;  /* 0x0000000400427202 */ /* 0x000fe20000000f00 */
[----:B------:R-:W-:-:S02]  /*227b0*/  IMAD.MOV.U32 R65, RZ, RZ, R9 ;  /* 0x000000ffff417224 */ /* 0x000fc400078e0009 */
[----:B------:R-:W2:Y:S04]  /*227c0*/  LDL.LU R9, [R1+0x1350] ;  /* 0x0013500001097983 */ /* 0x000ea80000300800 */
[----:B------:R-:W4:Y:S04]  /*227d0*/  LDL.LU R4, [R1+0x134c] ;  /* 0x00134c0001047983 */ /* 0x000f280000300800 */
        /* <DEDUP_REMOVED lines=13> */
[----:B------:R-:W-:-:S03]  /*228b0*/  MOV R180, R36 ;  /* 0x0000002400b47202 */ /* 0x000fc60000000f00 */
[----:B------:R-:W2:Y:S01]  /*228c0*/  LDL.LU R40, [R1+0x1344] ;  /* 0x0013440001287983 */ /* 0x000ea20000300800 */
[----:B------:R-:W-:-:S03]  /*228d0*/  IMAD.MOV.U32 R181, RZ, RZ, R29 ;  /* 0x000000ffffb57224 */ /* 0x000fc600078e001d */
[----:B------:R-:W2:Y:S01]  /*228e0*/  LDL.LU R0, [R1+0x1340] ;  /* 0x0013400001007983 */ /* 0x000ea20000300800 */
[----:B------:R-:W-:-:S03]  /*228f0*/  IMAD.MOV.U32 R182, RZ, RZ, R5 ;  /* 0x000000ffffb67224 */ /* 0x000fc600078e0005 */
[----:B------:R-:W2:Y:S01]  /*22900*/  LDL.LU R3, [R1+0x133c] ;  /* 0x00133c0001037983 */ /* 0x000ea20000300800 */
[----:B------:R-:W-:-:S03]  /*22910*/  MOV R183, R33 ;  /* 0x0000002100b77202 */ /* 0x000fc60000000f00 */
        /* <DEDUP_REMOVED lines=9> */
[C---:B---3--:R-:W-:Y:S06]  /*229b0*/  HMMA.1688.F32.TF32 R68, R200.reuse, R214, R68 ;  /* 0x000000d6c844723c */ /* 0x048fec0000081044 */
[C---:B------:R-:W-:Y:S06]  /*229c0*/  HMMA.1688.F32.TF32 R72, R200.reuse, R218, R72 ;  /* 0x000000dac848723c */ /* 0x040fec0000081048 */
[C---:B------:R-:W-:Y:S06]  /*229d0*/  HMMA.1688.F32.TF32 R76, R200.reuse, R222, R76 ;  /* 0x000000dec84c723c */ /* 0x040fec000008104c */
[C---:B------:R-:W-:Y:S06]  /*229e0*/  HMMA.1688.F32.TF32 R152, R200.reuse, R10, R152 ;  /* 0x0000000ac898723c */ /* 0x040fec0000081098 */
[C---:B------:R-:W-:Y:S06]  /*229f0*/  HMMA.1688.F32.TF32 R84, R200.reuse, R14, R84 ;  /* 0x0000000ec854723c */ /* 0x040fec0000081054 */
[----:B------:R-:W-:-:S15]  /*22a00*/  HMMA.1688.F32.TF32 R80, R200, R226, R80 ;  /* 0x000000e2c850723c */ /* 0x000fde0000081050 */
[----:B------:R-:W-:-:S02]  /*22a10*/  NOP ;  /* 0x0000000000007918 */ /* 0x000fc40000000000 */
[----:B------:R-:W-:Y:S01]  /*22a20*/  STL.64 [R1+0x440], R84 ;  /* 0x0004405401007387 */ /* 0x000fe20000100a00 */
[----:B------:R-:W-:Y:S03]  /*22a30*/  HMMA.1688.F32.TF32 R200, R200, R210, R64 ;  /* 0x000000d2c8c8723c */ /* 0x000fe60000081040 */
[----:B------:R1:W-:Y:S04]  /*22a40*/  STL.64 [R1+0x448], R86 ;  /* 0x0004485601007387 */ /* 0x0003e80000100a00 */
[----:B-1----:R-:W5:Y:S04]  /*22a50*/  LDL.LU.64 R86, [R1+0x1310] ;  /* 0x0013100001567983 */ /* 0x002f680000300a00 */
[----:B------:R-:W5:Y:S04]  /*22a60*/  LDL.LU.64 R84, [R1+0x1308] ;  /* 0x0013080001547983 */ /* 0x000f680000300a00 */
[----:B------:R-:W-:Y:S04]  /*22a70*/  STL.64 [R1+0x4e0], R152 ;  /* 0x0004e09801007387 */ /* 0x000fe80000100a00 */
        /* <DEDUP_REMOVED lines=19> */
[----:B------:R-:W5:Y:S04]  /*22bb0*/  LDL.LU.64 R66, [R1+0x12b0] ;  /* 0x0012b00001427983 */ /* 0x000f680000300a00 */
[----:B------:R-:W5:Y:S04]  /*22bc0*/  LDL.LU.64 R64, [R1+0x12a8] ;  /* 0x0012a80001407983 */ /* 0x000f680000300a00 */
[----:B------:R1:W-:Y:S04]  /*22bd0*/  STL.64 [R1+0x480], R200 ;  /* 0x000480c801007387 */ /* 0x0003e80000100a00 */
[----:B------:R3:W-:Y:S04]  /*22be0*/  STL.64 [R1+0x488], R202 ;  /* 0x000488ca01007387 */ /* 0x0007e80000100a00 */
[----:B-1----:R-:W2:Y:S04]  /*22bf0*/  LDL.LU R200, [R1+0x7b0] ;  /* 0x0007b00001c87983 */ /* 0x002ea80000300800 */
[----:B------:R-:W2:Y:S04]  /*22c00*/  LDL.LU R201, [R1+0x7b4] ;  /* 0x0007b40001c97983 */ /* 0x000ea80000300800 */
[----:B---3--:R-:W3:Y:S04]  /*22c10*/  LDL.LU R202, [R1+0x7b8] ;  /* 0x0007b80001ca7983 */ /* 0x008ee80000300800 */
[----:B------:R-:W3:Y:S01]  /*22c20*/  LDL.LU R203, [R1+0x7bc] ;  /* 0x0007bc0001cb7983 */ /* 0x000ee20000300800 */
[C---:B------:R-:W-:Y:S03]  /*22c30*/  HMMA.1688.F32.TF32 R176, R52.reuse, R30, R196 ;  /* 0x0000001e34b0723c */ /* 0x040fe600000810c4 */
[----:B------:R-:W-:Y:S04]  /*22c40*/  LDS R197, [R6+UR7+0x3180] ;  /* 0x0031800706c57984 */ /* 0x000fe80008000800 */
[----:B------:R1:W-:Y:S04]  /*22c50*/  LDS R199, [R6+UR7+0x3980] ;  /* 0x0039800706c77984 */ /* 0x0003e80008000800 */
[----:B------:R-:W-:Y:S04]  /*22c60*/  LDS R196, [R2+UR7+0x3180] ;  /* 0x0031800702c47984 */ /* 0x000fe80008000800 */
[----:B------:R-:W4:Y:S01]  /*22c70*/  LDS R198, [R2+UR7+0x3980] ;  /* 0x0039800702c67984 */ /* 0x000f220008000800 */
[----:B------:R-:W-:Y:S01]  /*22c80*/  HMMA.1688.F32.TF32 R112, R52, R34, R112 ;  /* 0x000000223470723c */ /* 0x000fe20000081070 */
[----:B-1----:R-:W1:Y:S05]  /*22c90*/  LDC R6, c[0x0][0x230] ;  /* 0x00008c00ff067b82 */ /* 0x002e6a0000000800 */
[C---:B----4-:R-:W-:Y:S06]  /*22ca0*/  HMMA.1688.F32.TF32 R60, R196.reuse, R50, R60 ;  /* 0x00000032c43c723c */ /* 0x050fec000008103c */
[C---:B------:R-:W-:Y:S06]  /*22cb0*/  HMMA.1688.F32.TF32 R56, R196.reuse, R46, R56 ;  /* 0x0000002ec438723c */ /* 0x040fec0000081038 */
[C---:B------:R-:W-:Y:S06]  /*22cc0*/  HMMA.1688.F32.TF32 R168, R196.reuse, R42, R168 ;  /* 0x0000002ac4a8723c */ /* 0x040fec00000810a8 */
[C---:B--2---:R-:W-:Y:S06]  /*22cd0*/  HMMA.1688.F32.TF32 R96, R196.reuse, R34, R96 ;  /* 0x00000022c460723c */ /* 0x044fec0000081060 */
[C---:B------:R-:W-:Y:S01]  /*22ce0*/  HMMA.1688.F32.TF32 R92, R196.reuse, R30, R92 ;  /* 0x0000001ec45c723c */ /* 0x040fe2000008105c */
[----:B------:R-:W-:Y:S04]  /*22cf0*/  STL.64 [R1+0x4f0], R60 ;  /* 0x0004f03c01007387 */ /* 0x000fe80000100a00 */
[----:B------:R2:W-:Y:S01]  /*22d00*/  STL.64 [R1+0x4f8], R62 ;  /* 0x0004f83e01007387 */ /* 0x0005e20000100a00 */
[C---:B------:R-:W-:Y:S06]  /*22d10*/  HMMA.1688.F32.TF32 R236, R196.reuse, R26, R236 ;  /* 0x0000001ac4ec723c */ /* 0x040fec00000810ec */
[C---:B------:R-:W-:Y:S01]  /*22d20*/  HMMA.1688.F32.TF32 R192, R196.reuse, R22, R192 ;  /* 0x00000016c4c0723c */ /* 0x040fe200000810c0 */
[----:B--2---:R-:W5:Y:S04]  /*22d30*/  LDL.LU.64 R62, [R1+0x12a0] ;  /* 0x0012a000013e7983 */ /* 0x004f680000300a00 */
[----:B------:R-:W5:Y:S04]  /*22d40*/  LDL.LU.64 R60, [R1+0x1298] ;  /* 0x00129800013c7983 */ /* 0x000f680000300a00 */
[----:B------:R-:W-:Y:S04]  /*22d50*/  STL.64 [R1+0x500], R56 ;  /* 0x0005003801007387 */ /* 0x000fe80000100a00 */
[----:B------:R2:W-:Y:S01]  /*22d60*/  STL.64 [R1+0x508], R58 ;  /* 0x0005083a01007387 */ /* 0x0005e20000100a00 */
[C---:B------:R-:W-:Y:S03]  /*22d70*/  HMMA.1688.F32.TF32 R188, R196.reuse, R18, R188 ;  /* 0x00000012c4bc723c */ /* 0x040fe600000810bc */
[----:B--2---:R-:W5:Y:S04]  /*22d80*/  LDL.LU.64 R58, [R1+0x1290] ;  /* 0x00129000013a7983 */ /* 0x004f680000300a00 */
[----:B------:R-:W5:Y:S04]  /*22d90*/  LDL.LU.64 R56, [R1+0x1288] ;  /* 0x0012880001387983 */ /* 0x000f680000300a00 */
[----:B------:R-:W-:Y:S04]  /*22da0*/  STL.64 [R1+0x510], R168 ;  /* 0x000510a801007387 */ /* 0x000fe80000100a00 */
[----:B------:R2:W-:Y:S01]  /*22db0*/  STL.64 [R1+0x518], R170 ;  /* 0x000518aa01007387 */ /* 0x0005e20000100a00 */
[C---:B------:R-:W-:Y:S03]  /*22dc0*/  HMMA.1688.F32.TF32 R184, R196.reuse, R14, R184 ;  /* 0x0000000ec4b8723c */ /* 0x040fe600000810b8 */
[----:B--2---:R-:W5:Y:S04]  /*22dd0*/  LDL.LU.64 R170, [R1+0x1280] ;  /* 0x0012800001aa7983 */ /* 0x004f680000300a00 */
[----:B------:R-:W5:Y:S01]  /*22de0*/  LDL.LU.64 R168, [R1+0x1278] ;  /* 0x0012780001a87983 */ /* 0x000f620000300a00 */
[C---:B------:R-:W-:Y:S06]  /*22df0*/  HMMA.1688.F32.TF32 R248, R196.reuse, R10, R248 ;  /* 0x0000000ac4f8723c */ /* 0x040fec00000810f8 */
[----:B---3--:R-:W-:-:S15]  /*22e00*/  HMMA.1688.F32.TF32 R200, R196, R38, R200 ;  /* 0x00000026c4c8723c */ /* 0x008fde00000810c8 */
[----:B------:R-:W-:-:S08]  /*22e10*/  NOP ;  /* 0x0000000000007918 */ /* 0x000fd00000000000 */
[----:B------:R2:W-:Y:S04]  /*22e20*/  STL.64 [R1+0x530], R200 ;  /* 0x000530c801007387 */ /* 0x0005e80000100a00 */
[----:B------:R-:W-:Y:S01]  /*22e30*/  STL.64 [R1+0x538], R202 ;  /* 0x000538ca01007387 */ /* 0x000fe20000100a00 */
[----:B--2---:R-:W-:Y:S01]  /*22e40*/  IMAD.MOV.U32 R200, RZ, RZ, R28 ;  /* 0x000000ffffc87224 */ /* 0x004fe200078e001c */
[----:B------:R-:W-:Y:S02]  /*22e50*/  MOV R201, R252 ;  /* 0x000000fc00c97202 */ /* 0x000fe40000000f00 */
[----:B------:R-:W2:Y:S04]  /*22e60*/  LDL.LU R28, [R1+0x1274] ;  /* 0x00127400011c7983 */ /* 0x000ea80000300800 */
[----:B------:R-:W3:Y:S04]  /*22e70*/  LDL.LU R252, [R1+0x1270] ;  /* 0x0012700001fc7983 */ /* 0x000ee80000300800 */
[----:B------:R-:W-:Y:S04]  /*22e80*/  STL.64 [R1+0x540], R96 ;  /* 0x0005406001007387 */ /* 0x000fe80000100a00 */
[----:B------:R4:W-:Y:S04]  /*22e90*/  STL.64 [R1+0x548], R98 ;  /* 0x0005486201007387 */ /* 0x0009e80000100a00 */
[----:B----4-:R-:W5:Y:S04]  /*22ea0*/  LDL.LU.64 R98, [R1+0x1268] ;  /* 0x0012680001627983 */ /* 0x010f680000300a00 */
[----:B------:R-:W5:Y:S04]  /*22eb0*/  LDL.LU.64 R96, [R1+0x1260] ;  /* 0x0012600001607983 */ /* 0x000f680000300a00 */
        /* <DEDUP_REMOVED lines=20> */
[----:B------:R4:W-:Y:S04]  /*23000*/  STL.64 [R1+0x680], R248 ;  /* 0x000680f801007387 */ /* 0x0009e80000100a00 */
[----:B------:R1:W-:Y:S04]  /*23010*/  STL.64 [R1+0x688], R250 ;  /* 0x000688fa01007387 */ /* 0x0003e80000100a00 */
[----:B----4-:R-:W4:Y:S04]  /*23020*/  LDL.LU R248, [R1+0x950] ;  /* 0x0009500001f87983 */ /* 0x010f280000300800 */
[----:B------:R-:W4:Y:S04]  /*23030*/  LDL.LU R249, [R1+0x954] ;  /* 0x0009540001f97983 */ /* 0x000f280000300800 */
[----:B-1----:R-:W4:Y:S04]  /*23040*/  LDL.LU R250, [R1+0x958] ;  /* 0x0009580001fa7983 */ /* 0x002f280000300800 */
[----:B------:R-:W4:Y:S01]  /*23050*/  LDL.LU R251, [R1+0x95c] ;  /* 0x00095c0001fb7983 */ /* 0x000f220000300800 */
[C---:B------:R-:W-:Y:S06]  /*23060*/  HMMA.1688.F32.TF32 R180, R196.reuse, R226, R180 ;  /* 0x000000e2c4b4723c */ /* 0x040fec00000810b4 */
        /* <DEDUP_REMOVED lines=11> */
[----:B------:R-:W-:Y:S04]  /*23120*/  LDS R204, [R7+UR7+0x3180] ;  /* 0x0031800707cc7984 */ /* 0x000fe80008000800 */
[----:B------:R-:W-:Y:S04]  /*23130*/  LDS R206, [R7+UR7+0x3980] ;  /* 0x0039800707ce7984 */ /* 0x000fe80008000800 */
[----:B------:R-:W-:Y:S04]  /*23140*/  LDS R205, [R209+UR7+0x3180] ;  /* 0x00318007d1cd7984 */ /* 0x000fe80008000800 */
[----:B------:R-:W4:Y:S04]  /*23150*/  LDS R207, [R209+UR7+0x3980] ;  /* 0x00398007d1cf7984 */ /* 0x000f280008000800 */
[----:B------:R-:W-:Y:S04]  /*23160*/  STL.64 [R1+0x670], R180 ;  /* 0x000670b401007387 */ /* 0x000fe80000100a00 */
[----:B------:R1:W-:Y:S04]  /*23170*/  STL.64 [R1+0x678], R182 ;  /* 0x000678b601007387 */ /* 0x0003e80000100a00 */
[----:B------:R-:W-:Y:S04]  /*23180*/  STL.64 [R1+0x660], R228 ;  /* 0x000660e401007387 */ /* 0x000fe80000100a00 */
[----:B------:R1:W-:Y:S02]  /*23190*/  STL.64 [R1+0x668], R230 ;  /* 0x000668e601007387 */ /* 0x0003e40000100a00 */
[C---:B-1----:R-:W-:Y:S06]  /*231a0*/  HMMA.1688.F32.TF32 R180, R196.reuse, R218, R232 ;  /* 0x000000dac4b4723c */ /* 0x042fec00000810e8 */
[C---:B------:R-:W-:Y:S06]  /*231b0*/  HMMA.1688.F32.TF32 R228, R196.reuse, R214, R240 ;  /* 0x000000d6c4e4723c */ /* 0x040fec00000810f0 */
[----:B------:R-:W-:Y:S11]  /*231c0*/  HMMA.1688.F32.TF32 R196, R196, R210, R244 ;  /* 0x000000d2c4c4723c */ /* 0x000ff600000810f4 */
[----:B------:R1:W-:Y:S04]  /*231d0*/  STL.64 [R1+0x650], R180 ;  /* 0x000650b401007387 */ /* 0x0003e80000100a00 */
[----:B------:R2:W-:Y:S04]  /*231e0*/  STL.64 [R1+0x658], R182 ;  /* 0x000658b601007387 */ /* 0x0005e80000100a00 */
[----:B-1----:R-:W3:Y:S04]  /*231f0*/  LDL.LU R180, [R1+0x940] ;  /* 0x0009400001b47983 */ /* 0x002ee80000300800 */
[----:B------:R1:W-:Y:S04]  /*23200*/  STL.64 [R1+0x640], R228 ;  /* 0x000640e401007387 */ /* 0x0003e80000100a00 */
[----:B------:R1:W-:Y:S04]  /*23210*/  STL.64 [R1+0x648], R230 ;  /* 0x000648e601007387 */ /* 0x0003e80000100a00 */
[----:B------:R-:W-:Y:S04]  /*23220*/  STL.64 [R1+0x610], R196 ;  /* 0x000610c401007387 */ /* 0x000fe80000100a00 */
[----:B------:R1:W-:Y:S04]  /*23230*/  STL.64 [R1+0x618], R198 ;  /* 0x000618c601007387 */ /* 0x0003e80000100a00 */
[----:B------:R-:W3:Y:S04]  /*23240*/  LDL.LU R181, [R1+0x944] ;  /* 0x0009440001b57983 */ /* 0x000ee80000300800 */
[----:B--2---:R-:W2:Y:S04]  /*23250*/  LDL.LU R182, [R1+0x948] ;  /* 0x0009480001b67983 */ /* 0x004ea80000300800 */
[----:B------:R-:W2:Y:S04]  /*23260*/  LDL.LU R183, [R1+0x94c] ;  /* 0x00094c0001b77983 */ /* 0x000ea80000300800 */
        /* <DEDUP_REMOVED lines=13> */
[----:B------:R-:W2:Y:S04]  /*23340*/  LDL.LU R244, [R1+0x800] ;  /* 0x0008000001f47983 */ /* 0x000ea80000300800 */
[----:B------:R-:W2:Y:S04]  /*23350*/  LDL.LU R245, [R1+0x804] ;  /* 0x0008040001f57983 */ /* 0x000ea80000300800 */
[----:B------:R-:W2:Y:S04]  /*23360*/  LDL.LU R246, [R1+0x808] ;  /* 0x0008080001f67983 */ /* 0x000ea80000300800 */
[----:B------:R-:W2:Y:S04]  /*23370*/  LDL.LU R247, [R1+0x80c] ;  /* 0x00080c0001f77983 */ /* 0x000ea80000300800 */
[----:B------:R-:W2:Y:S01]  /*23380*/  LDL.LU R16, [R1+0x974] ;  /* 0x0009740001107983 */ /* 0x000ea20000300800 */
[----:B----4-:R-:W-:-:S15]  /*23390*/  HMMA.1688.F32.TF32 R248, R204, R50, R248 ;  /* 0x00000032ccf8723c */ /* 0x010fde00000810f8 */
[----:B------:R-:W-:-:S08]  /*233a0*/  NOP ;  /* 0x0000000000007918 */ /* 0x000fd00000000000 */
[----:B------:R1:W-:Y:S04]  /*233b0*/  STL.64 [R1+0x600], R248 ;  /* 0x000600f801007387 */ /* 0x0003e80000100a00 */
[----:B------:R4:W-:Y:S04]  /*233c0*/  STL.64 [R1+0x608], R250 ;  /* 0x000608fa01007387 */ /* 0x0009e80000100a00 */
[----:B-1----:R-:W2:Y:S04]  /*233d0*/  LDL.LU R248, [R1+0x770] ;  /* 0x0007700001f87983 */ /* 0x002ea80000300800 */
[----:B------:R-:W2:Y:S04]  /*233e0*/  LDL.LU R249, [R1+0x774] ;  /* 0x0007740001f97983 */ /* 0x000ea80000300800 */
[----:B----4-:R-:W4:Y:S01]  /*233f0*/  LDL.LU R250, [R1+0x778] ;  /* 0x0007780001fa7983 */ /* 0x010f220000300800 */
[----:B---3--:R-:W-:Y:S01]  /*23400*/  IMAD.MOV.U32 R251, RZ, RZ, R252 ;  /* 0x000000fffffb7224 */ /* 0x008fe200078e00fc */
[----:B------:R-:W-:-:S02]  /*23410*/  MOV R51, R17 ;  /* 0x0000001100337202 */ /* 0x000fc40000000f00 */
[----:B------:R-:W5:Y:S04]  /*23420*/  LDL.LU R252, [R1+0x1208] ;  /* 0x0012080001fc7983 */ /* 0x000f680000300800 */
[----:B------:R-:W3:Y:S01]  /*23430*/  LDL R17, [R1+0x1180] ;  /* 0x0011800001117983 */ /* 0x000ee20000100800 */
[----:B------:R-:W-:Y:S01]  /*23440*/  IMAD.MOV.U32 R50, RZ, RZ, R220 ;  /* 0x000000ffff327224 */ /* 0x000fe200078e00dc */
[C---:B--2---:R-:W-:Y:S06]  /*23450*/  HMMA.1688.F32.TF32 R180, R204.reuse, R46, R180 ;  /* 0x0000002eccb4723c */ /* 0x044fec00000810b4 */
[C---:B------:R-:W-:Y:S06]  /*23460*/  HMMA.1688.F32.TF32 R228, R204.reuse, R42, R228 ;  /* 0x0000002acce4723c */ /* 0x040fec00000810e4 */
[C---:B------:R-:W-:Y:S11]  /*23470*/  HMMA.1688.F32.TF32 R232, R204.reuse, R38, R232 ;  /* 0x00000026cce8723c */ /* 0x040ff600000810e8 */
[----:B------:R-:W-:Y:S04]  /*23480*/  STL.64 [R1+0x5f0], R180 ;  /* 0x0005f0b401007387 */ /* 0x000fe80000100a00 */
[----:B------:R1:W-:Y:S01]  /*23490*/  STL.64 [R1+0x5f8], R182 ;  /* 0x0005f8b601007387 */ /* 0x0003e20000100a00 */
[----:B------:R-:W-:Y:S03]  /*234a0*/  HMMA.1688.F32.TF32 R240, R204, R34, R240 ;  /* 0x00000022ccf0723c */ /* 0x000fe600000810f0 */
[----:B-1----:R-:W5:Y:S04]  /*234b0*/  LDL.LU.64 R182, [R1+0x1200] ;  /* 0x0012000001b67983 */ /* 0x002f680000300a00 */
[----:B------:R-:W5:Y:S01]  /*234c0*/  LDL.LU.64 R180, [R1+0x11f8] ;  /* 0x0011f80001b47983 */ /* 0x000f620000300a00 */
[----:B------:R-:W-:Y:S01]  /*234d0*/  IMAD.MOV.U32 R35, RZ, RZ, R29 ;  /* 0x000000ffff237224 */ /* 0x000fe200078e001d */
[----:B------:R-:W-:-:S02]  /*234e0*/  MOV R29, R25 ;  /* 0x00000019001d7202 */ /* 0x000fc40000000f00 */
[----:B------:R-:W-:Y:S01]  /*234f0*/  STL.64 [R1+0x5e0], R228 ;  /* 0x0005e0e401007387 */ /* 0x000fe20000100a00 */
[----:B------:R-:W-:Y:S03]  /*23500*/  HMMA.1688.F32.TF32 R244, R204, R30, R244 ;  /* 0x0000001eccf4723c */ /* 0x000fe600000810f4 */
[----:B------:R1:W-:Y:S01]  /*23510*/  STL.64 [R1+0x5e8], R230 ;  /* 0x0005e8e601007387 */ /* 0x0003e20000100a00 */
[----:B------:R-:W-:-:S03]  /*23520*/  MOV R42, R4 ;  /* 0x00000004002a7202 */ /* 0x000fc60000000f00 */
[----:B------:R-:W-:Y:S01]  /*23530*/  IMAD.MOV.U32 R30, RZ, RZ, R24 ;  /* 0x000000ffff1e7224 */ /* 0x000fe200078e0018 */
[----:B-1----:R-:W5:Y:S04]  /*23540*/  LDL.LU.64 R230, [R1+0x11f0] ;  /* 0x0011f00001e67983 */ /* 0x002f680000300a00 */
[----:B------:R-:W5:Y:S04]  /*23550*/  LDL.LU.64 R228, [R1+0x11e8] ;  /* 0x0011e80001e47983 */ /* 0x000f680000300a00 */
[----:B------:R-:W2:Y:S01]  /*23560*/  LDL.LU R4, [R1+0x11e0] ;  /* 0x0011e00001047983 */ /* 0x000ea20000300800 */
[----:B------:R-:W-:-:S03]  /*23570*/  IMAD.MOV.U32 R38, RZ, RZ, R3 ;  /* 0x000000ffff267224 */ /* 0x000fc600078e0003 */
[----:B------:R-:W-:Y:S01]  /*23580*/  STL.64 [R1+0x630], R232 ;  /* 0x000630e801007387 */ /* 0x000fe20000100a00 */
[----:B------:R-:W-:-:S03]  /*23590*/  MOV R39, R0 ;  /* 0x0000000000277202 */ /* 0x000fc60000000f00 */
[----:B------:R1:W-:Y:S01]  /*235a0*/  STL.64 [R1+0x638], R234 ;  /* 0x000638ea01007387 */ /* 0x0003e20000100a00 */
[----:B------:R-:W-:-:S03]  /*235b0*/  IMAD.MOV.U32 R34, RZ, RZ, R5 ;  /* 0x000000ffff227224 */ /* 0x000fc600078e0005 */
[----:B-1----:R-:W5:Y:S04]  /*235c0*/  LDL.LU.64 R234, [R1+0x11d8] ;  /* 0x0011d80001ea7983 */ /* 0x002f680000300a00 */
[----:B------:R-:W5:Y:S04]  /*235d0*/  LDL.LU.64 R232, [R1+0x11d0] ;  /* 0x0011d00001e87983 */ /* 0x000f680000300a00 */
[----:B------:R-:W3:Y:S04]  /*235e0*/  LDL.LU R3, [R1+0x11cc] ;  /* 0x0011cc0001037983 */ /* 0x000ee80000300800 */
[----:B------:R-:W3:Y:S04]  /*235f0*/  LDL.LU R0, [R1+0x11c8] ;  /* 0x0011c80001007983 */ /* 0x000ee80000300800 */
[----:B------:R-:W-:Y:S04]  /*23600*/  STL.64 [R1+0x700], R240 ;  /* 0x000700f001007387 */ /* 0x000fe80000100a00 */
[----:B------:R1:W-:Y:S01]  /*23610*/  STL.64 [R1+0x708], R242 ;  /* 0x000708f201007387 */ /* 0x0003e20000100a00 */
[----:B------:R-:W-:-:S03]  /*23620*/  IMAD.MOV.U32 R31, RZ, RZ, R21 ;  /* 0x000000ffff1f7224 */ /* 0x000fc600078e0015 */
[----:B-1----:R-:W5:Y:S04]  /*23630*/  LDL.LU.64 R242, [R1+0x11c0] ;  /* 0x0011c00001f27983 */ /* 0x002f680000300a00 */
[----:B------:R-:W5:Y:S04]  /*23640*/  LDL.LU.64 R240, [R1+0x11b8] ;  /* 0x0011b80001f07983 */ /* 0x000f680000300a00 */
[----:B------:R-:W3:Y:S04]  /*23650*/  LDL.LU R5, [R1+0x11b0] ;  /* 0x0011b00001057983 */ /* 0x000ee80000300800 */
[----:B------:R-:W-:Y:S04]  /*23660*/  STL.64 [R1+0x6f0], R244 ;  /* 0x0006f0f401007387 */ /* 0x000fe80000100a00 */
[----:B------:R1:W-:Y:S04]  /*23670*/  STL.64 [R1+0x6f8], R246 ;  /* 0x0006f8f601007387 */ /* 0x0003e80000100a00 */
[----:B-1----:R-:W5:Y:S04]  /*23680*/  LDL.LU.64 R246, [R1+0x11a8] ;  /* 0x0011a80001f67983 */ /* 0x002f680000300a00 */
[----:B------:R-:W5:Y:S01]  /*23690*/  LDL.LU.64 R244, [R1+0x11a0] ;  /* 0x0011a00001f47983 */ /* 0x000f620000300a00 */
[----:B----4-:R-:W-:Y:S03]  /*236a0*/  HMMA.1688.F32.TF32 R24, R204, R26, R248 ;  /* 0x0000001acc18723c */ /* 0x010fe600000810f8 */
[----:B------:R-:W5:Y:S04]  /*236b0*/  LDL.LU.64 R250, [R1+0x1198] ;  /* 0x0011980001fa7983 */ /* 0x000f680000300a00 */
[----:B------:R-:W5:-:S15]  /*236c0*/  LDL.LU.64 R248, [R1+0x1190] ;  /* 0x0011900001f87983 */ /* 0x000f5e0000300a00 */
[----:B------:R-:W-:-:S01]  /*236d0*/  NOP ;  /* 0x0000000000007918 */ /* 0x000fc20000000000 */
[----:B------:R-:W-:Y:S04]  /*236e0*/  STL.64 [R1+0x6e0], R24 ;  /* 0x0006e01801007387 */ /* 0x000fe80000100a00 */
[----:B------:R1:W-:Y:S02]  /*236f0*/  STL.64 [R1+0x6e8], R26 ;  /* 0x0006e81a01007387 */ /* 0x0003e40000100a00 */
[C---:B-1----:R-:W-:Y:S06]  /*23700*/  HMMA.1688.F32.TF32 R24, R204.reuse, R22, R28 ;  /* 0x00000016cc18723c */ /* 0x042fec000008101c */
[----:B------:R-:W-:Y:S01]  /*23710*/  HMMA.1688.F32.TF32 R28, R204, R18, R32 ;  /* 0x00000012cc1c723c */ /* 0x000fe20000081020 */
[----:B------:R-:W-:-:S15]  /*23720*/  IMAD.MOV.U32 R43, RZ, RZ, R9 ;  /* 0x000000ffff2b7224 */ /* 0x000fde00078e0009 */
[----:B------:R-:W-:-:S01]  /*23730*/  NOP ;  /* 0x0000000000007918 */ /* 0x000fc20000000000 */
[----:B------:R-:W-:Y:S04]  /*23740*/  STL.64 [R1+0x6d0], R24 ;  /* 0x0006d01801007387 */ /* 0x000fe80000100a00 */
[----:B------:R1:W-:Y:S02]  /*23750*/  STL.64 [R1+0x6d8], R26 ;  /* 0x0006d81a01007387 */ /* 0x0003e40000100a00 */
[C---:B-1----:R-:W-:Y:S01]  /*23760*/  HMMA.1688.F32.TF32 R24, R204.reuse, R14, R36 ;  /* 0x0000000ecc18723c */ /* 0x042fe20000081024 */
[----:B------:R-:W-:Y:S02]  /*23770*/  IMAD.MOV.U32 R46, RZ, RZ, R225 ;  /* 0x000000ffff2e7224 */ /* 0x000fe400078e00e1 */
[----:B------:R-:W-:Y:S01]  /*23780*/  IMAD.MOV.U32 R47, RZ, RZ, R224 ;  /* 0x000000ffff2f7224 */ /* 0x000fe200078e00e0 */
[----:B------:R-:W-:Y:S02]  /*23790*/  STL.64 [R1+0x6c0], R28 ;  /* 0x0006c01c01007387 */ /* 0x000fe40000100a00 */
[C---:B------:R-:W-:Y:S02]  /*237a0*/  HMMA.1688.F32.TF32 R32, R204.reuse, R10, R40 ;  /* 0x0000000acc20723c */ /* 0x040fe40000081028 */
[----:B------:R1:W-:Y:S04]  /*237b0*/  STL.64 [R1+0x6c8], R30 ;  /* 0x0006c81e01007387 */ /* 0x0003e80000100a00 */
[C---:B-1----:R-:W-:Y:S11]  /*237c0*/  HMMA.1688.F32.TF32 R28, R204.reuse, R226, R44 ;  /* 0x000000e2cc1c723c */ /* 0x042ff6000008102c */
[----:B------:R-:W-:Y:S04]  /*237d0*/  STL.64 [R1+0x6b0], R24 ;  /* 0x0006b01801007387 */ /* 0x000fe80000100a00 */
[----:B------:R1:W-:Y:S02]  /*237e0*/  STL.64 [R1+0x6b8], R26 ;  /* 0x0006b81a01007387 */ /* 0x0003e40000100a00 */
[----:B-1----:R-:W-:Y:S02]  /*237f0*/  HMMA.1688.F32.TF32 R24, R204, R222, R48 ;  /* 0x000000decc18723c */ /* 0x002fe40000081030 */
[----:B------:R-:W-:Y:S04]  /*23800*/  STL.64 [R1+0x6a0], R32 ;  /* 0x0006a02001007387 */ /* 0x000fe80000100a00 */
[----:B------:R-:W-:Y:S04]  /*23810*/  STL.64 [R1+0x6a8], R34 ;  /* 0x0006a82201007387 */ /* 0x000fe80000100a00 */
[----:B------:R-:W-:Y:S04]  /*23820*/  STL.64 [R1+0x620], R28 ;  /* 0x0006201c01007387 */ /* 0x000fe80000100a00 */
[----:B------:R1:W-:Y:S09]  /*23830*/  STL.64 [R1+0x628], R30 ;  /* 0x0006281e01007387 */ /* 0x0003f20000100a00 */
[----:B------:R-:W-:Y:S04]  /*23840*/  STL.64 [R1+0x5d0], R24 ;  /* 0x0005d01801007387 */ /* 0x000fe80000100a00 */
[----:B------:R4:W-:Y:S04]  /*23850*/  STL.64 [R1+0x5d8], R26 ;  /* 0x0005d81a01007387 */ /* 0x0009e80000100a00 */
[----:B------:R-:W2:Y:S01]  /*23860*/  LDL.LU R9, [R1+0x97c] ;  /* 0x00097c0001097983 */ /* 0x000ea20000300800 */
[----:B------:R-:W-:Y:S01]  /*23870*/  MOV R196, R221 ;  /* 0x000000dd00c47202 */ /* 0x000fe20000000f00 */
[----:B------:R-:W-:-:S02]  /*23880*/  IMAD.MOV.U32 R197, RZ, RZ, R217 ;  /* 0x000000ffffc57224 */ /* 0x000fc400078e00d9 */
[----:B------:R-:W-:Y:S02]  /*23890*/  IMAD.MOV.U32 R198, RZ, RZ, R216 ;  /* 0x000000ffffc67224 */ /* 0x000fe400078e00d8 */
[----:B------:R-:W-:Y:S02]  /*238a0*/  IMAD.MOV.U32 R202, RZ, RZ, R213 ;  /* 0x000000ffffca7224 */ /* 0x000fe400078e00d5 */
[----:B------:R-:W-:-:S03]  /*238b0*/  IMAD.MOV.U32 R203, RZ, RZ, R212 ;  /* 0x000000ffffcb7224 */ /* 0x000fc600078e00d4 */
[C---:B-1----:R-:W-:Y:S06]  /*238c0*/  HMMA.1688.F32.TF32 R28, R204.reuse, R218, R196 ;  /* 0x000000dacc1c723c */ /* 0x042fec00000810c4 */
[----:B----4-:R-:W-:Y:S07]  /*238d0*/  HMMA.1688.F32.TF32 R24, R204, R214, R200 ;  /* 0x000000d6cc18723c */ /* 0x010fee00000810c8 */
[----:B------:R-:W-:Y:S01]  /*238e0*/  MOV R202, R12 ;  /* 0x0000000c00ca7202 */ /* 0x000fe20000000f00 */
[----:B------:R-:W-:-:S09]  /*238f0*/  IMAD.MOV.U32 R201, RZ, RZ, R13 ;  /* 0x000000ffffc97224 */ /* 0x000fd200078e000d */
[----:B------:R-:W-:Y:S04]  /*23900*/  STL.64 [R1+0x5b0], R28 ;  /* 0x0005b01c01007387 */ /* 0x000fe80000100a00 */
[----:B------:R-:W-:Y:S04]  /*23910*/  STL.64 [R1+0x5b8], R30 ;  /* 0x0005b81e01007387 */ /* 0x000fe80000100a00 */
[----:B------:R-:W-:Y:S04]  /*23920*/  STL.64 [R1+0x580], R24 ;  /* 0x0005801801007387 */ /* 0x000fe80000100a00 */
[----:B------:R1:W-:Y:S04]  /*23930*/  STL.64 [R1+0x588], R26 ;  /* 0x0005881a01007387 */ /* 0x0003e80000100a00 */
[----:B------:R-:W4:Y:S04]  /*23940*/  LDL.LU R12, [R1+0x978] ;  /* 0x00097800010c7983 */ /* 0x000f280000300800 */
[----:B------:R-:W4:Y:S04]  /*23950*/  LDL.LU R14, [R1+0x980] ;  /* 0x00098000010e7983 */ /* 0x000f280000300800 */
[----:B------:R-:W4:Y:S04]  /*23960*/  LDL.LU R13, [R1+0x984] ;  /* 0x00098400010d7983 */ /* 0x000f280000300800 */
[----:B-1----:R-:W4:Y:S04]  /*23970*/  LDL.LU R26, [R1+0x988] ;  /* 0x00098800011a7983 */ /* 0x002f280000300800 */
[----:B------:R-:W4:Y:S04]  /*23980*/  LDL.LU R23, [R1+0x98c] ;  /* 0x00098c0001177983 */ /* 0x000f280000300800 */
[----:B------:R-:W4:Y:S04]  /*23990*/  LDL.LU R19, [R1+0x990] ;  /* 0x0009900001137983 */ /* 0x000f280000300800 */
[----:B------:R-:W4:Y:S04]  /*239a0*/  LDL.LU R15, [R1+0x994] ;  /* 0x00099400010f7983 */ /* 0x000f280000300800 */
[----:B------:R-:W4:Y:S04]  /*239b0*/  LDL.LU R22, [R1+0x9fc] ;  /* 0x0009fc0001167983 */ /* 0x000f280000300800 */
[----:B------:R-:W4:Y:S01]  /*239c0*/  LDL.LU R11, [R1+0xa04] ;  /* 0x000a0400010b7983 */ /* 0x000f220000300800 */
[----:B------:R-:W-:Y:S01]  /*239d0*/  IADD3 R6, R6, -0x40, RZ ;  /* 0xffffffc006067810 */ /* 0x000fe20007ffe0ff */
[----:B------:R-:W-:Y:S01]  /*239e0*/  UIADD3 UR5, UR5, 0x1, URZ ;  /* 0x0000000105057890 */ /* 0x000fe2000fffe03f */
[----:B------:R-:W-:Y:S01]  /*239f0*/  BAR.SYNC.DEFER_BLOCKING 0x0 ;  /* 0x0000000000007b1d */ /* 0x000fe20000010000 */
[----:B--2---:R-:W-:-:S05]  /*23a00*/  IADD3 R9, P6, R9, R4, RZ ;  /* 0x0000000409097210 */ /* 0x004fca0007fde0ff */
[----:B------:R1:W-:Y:S04]  /*23a10*/  STL [R1+0x97c], R9 ;  /* 0x00097c0901007387 */ /* 0x0003e80000100800 */
[----:B------:R-:W2:Y:S01]  /*23a20*/  LDL.LU R27, [R1+0x9f8] ;  /* 0x0009f800011b7983 */ /* 0x000ea20000300800 */
[----:B------:R-:W-:Y:S01]  /*23a30*/  IMAD.MOV.U32 R200, RZ, RZ, R20 ;  /* 0x000000ffffc87224 */ /* 0x000fe200078e0014 */
[----:B------:R-:W1:Y:S01]  /*23a40*/  S2R R49, SR_TID.X ;  /* 0x0000000000317919 */ /* 0x000e620000002100 */
[----:B------:R-:W-:Y:S02]  /*23a50*/  IMAD.MOV.U32 R203, RZ, RZ, R8 ;  /* 0x000000ffffcb7224 */ /* 0x000fe400078e0008 */
[----:B------:R-:W-:Y:S02]  /*23a60*/  IMAD R6, R16, -0x20, R6 ;  /* 0xffffffe010067824 */ /* 0x000fe400078e0206 */
[----:B---3--:R-:W-:Y:S01]  /*23a70*/  VIADD R7, R17, 0xfffffffe ;  /* 0xfffffffe11077836 */ /* 0x008fe20000000000 */
[----:B------:R-:W-:Y:S01]  /*23a80*/  UISETP.GT.AND UP0, UPT, UR5, 0x1, UPT ;  /* 0x000000010500788c */ /* 0x000fe2000bf04270 */
[----:B------:R-:W3:Y:S01]  /*23a90*/  LDL.LU R20, [R1+0xa0c] ;  /* 0x000a0c0001147983 */ /* 0x000ee20000300800 */
[----:B------:R-:W-:Y:S01]  /*23aa0*/  HMMA.1688.F32.TF32 R28, R204, R210, R200 ;  /* 0x000000d2cc1c723c */ /* 0x000fe200000810c8 */
[----:B------:R-:W-:-:S02]  /*23ab0*/  ISETP.GT.AND P1, PT, R6, RZ, PT ;  /* 0x000000ff0600720c */ /* 0x000fc40003f24270 */
[----:B------:R-:W-:Y:S02]  /*23ac0*/  ISETP.GE.AND P0, PT, R16, R7, PT ;  /* 0x000000071000720c */ /* 0x000fe40003f06270 */
[----:B------:R-:W-:Y:S02]  /*23ad0*/  SEL R7, RZ, 0x4, !P1 ;  /* 0x00000004ff077807 */ /* 0x000fe40004800000 */
[C---:B------:R-:W-:Y:S02]  /*23ae0*/  ISETP.GT.AND P1, PT, R6.reuse, 0x4, PT ;  /* 0x000000040600780c */ /* 0x040fe40003f24270 */
[----:B------:R-:W-:Y:S02]  /*23af0*/  SEL R7, R7, RZ, !P0 ;  /* 0x000000ff07077207 */ /* 0x000fe40004000000 */
[----:B------:R-:W-:Y:S01]  /*23b00*/  SEL R8, RZ, 0x4, !P1 ;  /* 0x00000004ff087807 */ /* 0x000fe20004800000 */
[----:B------:R-:W-:Y:S01]  /*23b10*/  USEL UR5, UR5, URZ, !UP0 ;  /* 0x0000003f05057287 */ /* 0x000fe2000c000000 */
[----:B------:R-:W-:-:S02]  /*23b20*/  ISETP.GT.AND P2, PT, R6, 0x8, PT ;  /* 0x000000080600780c */ /* 0x000fc40003f44270 */
[----:B------:R-:W-:Y:S02]  /*23b30*/  ISETP.NE.U32.AND P3, PT, R7, RZ, PT ;  /* 0x000000ff0700720c */ /* 0x000fe40003f65070 */
[----:B------:R-:W-:Y:S01]  /*23b40*/  SEL R8, R8, RZ, !P0 ;  /* 0x000000ff08087207 */ /* 0x000fe20004000000 */
[----:B------:R-:W-:Y:S01]  /*23b50*/  ULEA UR7, UR5, UR4, 0xe ;  /* 0x0000000405077291 */ /* 0x000fe2000f8e703f */
[----:B------:R-:W-:Y:S02]  /*23b60*/  SEL R7, RZ, 0x4, !P2 ;  /* 0x00000004ff077807 */ /* 0x000fe40005000000 */
[----:B-1----:R-:W-:Y:S01]  /*23b70*/  LOP3.LUT R49, R49, 0x1f, RZ, 0xc0, !PT ;  /* 0x0000001f31317812 */ /* 0x002fe200078ec0ff */
[----:B----4-:R-:W-:Y:S01]  /*23b80*/  IMAD.X R12, R12, 0x1, R3, P6 ;  /* 0x000000010c0c7824 */ /* 0x010fe200030e0603 */
[----:B------:R-:W-:-:S04]  /*23b90*/  IADD3 R13, P5, R13, R4, RZ ;  /* 0x000000040d0d7210 */ /* 0x000fc80007fbe0ff */
[----:B------:R-:W-:Y:S01]  /*23ba0*/  IADD3.X R14, R14, R3, RZ, P5, !PT ;  /* 0x000000030e0e7210 */ /* 0x000fe20002ffe4ff */
[----:B------:R-:W-:Y:S01]  /*23bb0*/  STL [R1+0x984], R13 ;  /* 0x0009840d01007387 */ /* 0x000fe20000100800 */
[----:B------:R-:W-:-:S03]  /*23bc0*/  IADD3 R23, P6, R23, R4, RZ ;  /* 0x0000000417177210 */ /* 0x000fc60007fde0ff */
[----:B------:R-:W-:Y:S01]  /*23bd0*/  STL.64 [R1+0x550], R28 ;  /* 0x0005501c01007387 */ /* 0x000fe20000100a00 */
[----:B------:R-:W-:-:S03]  /*23be0*/  SHF.L.U32 R24, R49, 0x2, RZ ;  /* 0x0000000231187819 */ /* 0x000fc600000006ff */
[----:B------:R-:W-:Y:S01]  /*23bf0*/  STL.64 [R1+0x558], R30 ;  /* 0x0005581e01007387 */ /* 0x000fe20000100a00 */
[----:B------:R-:W-:-:S03]  /*23c00*/  ISETP.NE.U32.AND P2, PT, R8, RZ, PT ;  /* 0x000000ff0800720c */ /* 0x000fc60003f45070 */
[----:B------:R1:W-:Y:S01]  /*23c10*/  STL [R1+0x978], R12 ;  /* 0x0009780c01007387 */ /* 0x0003e20000100800 */
[----:B------:R-:W-:-:S03]  /*23c20*/  IMAD.MOV.U32 R8, RZ, RZ, R9 ;  /* 0x000000ffff087224 */ /* 0x000fc600078e0009 */
[----:B------:R-:W4:Y:S01]  /*23c30*/  LDL.LU R21, [R1+0xa00] ;  /* 0x000a000001157983 */ /* 0x000f220000300800 */
[----:B------:R-:W-:-:S03]  /*23c40*/  IMAD.MOV.U32 R9, RZ, RZ, R12 ;  /* 0x000000ffff097224 */ /* 0x000fc600078e000c */
[----:B------:R-:W-:Y:S01]  /*23c50*/  STL [R1+0x98c], R23 ;  /* 0x00098c1701007387 */ /* 0x000fe20000100800 */
[----:B------:R-:W-:-:S03]  /*23c60*/  SEL R7, R7, RZ, !P0 ;  /* 0x000000ff07077207 */ /* 0x000fc60004000000 */
[----:B------:R1:W-:Y:S01]  /*23c70*/  STL [R1+0x980], R14 ;  /* 0x0009800e01007387 */ /* 0x0003e20000100800 */
[----:B------:R-:W-:Y:S01]  /*23c80*/  ISETP.GT.AND P4, PT, R6, 0xc, PT ;  /* 0x0000000c0600780c */ /* 0x000fe20003f84270 */
[----:B------:R-:W-:Y:S02]  /*23c90*/  VIADD R10, R24, UR7 ;  /* 0x00000007180a7c36 */ /* 0x000fe40008000000 */
[----:B------:R-:W4:Y:S01]  /*23ca0*/  LDL.LU R25, [R1+0xa08] ;  /* 0x000a080001197983 */ /* 0x000f220000300800 */
[----:B------:R-:W-:-:S03]  /*23cb0*/  IADD3 R15, P5, R15, R4, RZ ;  /* 0x000000040f0f7210 */ /* 0x000fc60007fbe0ff */
[----:B-1----:R-:W4:Y:S01]  /*23cc0*/  LDL.LU R12, [R1+0xa14] ;  /* 0x000a1400010c7983 */ /* 0x002f220000300800 */
[----:B------:R-:W-:Y:S02]  /*23cd0*/  IADD3.X R26, R26, R3, RZ, P6, !PT ;  /* 0x000000031a1a7210 */ /* 0x000fe400037fe4ff */
[----:B------:R-:W-:Y:S01]  /*23ce0*/  ISETP.NE.U32.AND P1, PT, R7, RZ, PT ;  /* 0x000000ff0700720c */ /* 0x000fe20003f25070 */
[----:B------:R-:W-:Y:S01]  /*23cf0*/  @!PT LDS RZ, [RZ] ;  /* 0x00000000fffff984 */ /* 0x000fe20000000800 */
[----:B------:R-:W-:Y:S01]  /*23d00*/  @!PT LDS RZ, [RZ] ;  /* 0x00000000fffff984 */ /* 0x000fe20000000800 */
[----:B------:R-:W-:Y:S01]  /*23d10*/  @!PT LDS RZ, [RZ] ;  /* 0x00000000fffff984 */ /* 0x000fe20000000800 */
[----:B------:R1:W-:Y:S01]  /*23d20*/  LDGSTS.E [R10], desc[UR8][R8.64], P3 ;  /* 0x00000000080a7fae */ /* 0x0003e20009921848 */
[----:B------:R-:W-:-:S03]  /*23d30*/  SEL R7, RZ, 0x4, !P4 ;  /* 0x00000004ff077807 */ /* 0x000fc60006000000 */
[----:B------:R1:W-:Y:S01]  /*23d40*/  STL [R1+0x994], R15 ;  /* 0x0009940f01007387 */ /* 0x0003e20000100800 */
[----:B------:R-:W-:-:S03]  /*23d50*/  IADD3.X R19, R19, R3, RZ, P5, !PT ;  /* 0x0000000313137210 */ /* 0x000fc60002ffe4ff */
[----:B------:R2:W-:Y:S01]  /*23d60*/  STL [R1+0x988], R26 ;  /* 0x0009881a01007387 */ /* 0x0005e20000100800 */
[----:B------:R-:W-:Y:S01]  /*23d70*/  SEL R7, R7, RZ, !P0 ;  /* 0x000000ff07077207 */ /* 0x000fe20004000000 */
[----:B-1----:R-:W-:Y:S02]  /*23d80*/  IMAD.MOV.U32 R8, RZ, RZ, R13 ;  /* 0x000000ffff087224 */ /* 0x002fe400078e000d */
[----:B------:R-:W-:Y:S02]  /*23d90*/  IMAD.MOV.U32 R9, RZ, RZ, R14 ;  /* 0x000000ffff097224 */ /* 0x000fe400078e000e */
[----:B------:R-:W4:Y:S01]  /*23da0*/  LDL.LU R14, [R1+0xa10] ;  /* 0x000a1000010e7983 */ /* 0x000f220000300800 */
[----:B------:R-:W-:-:S03]  /*23db0*/  ISETP.GT.AND P6, PT, R6, 0x10, PT ;  /* 0x000000100600780c */ /* 0x000fc60003fc4270 */
[----:B------:R-:W4:Y:S01]  /*23dc0*/  LDL.LU R18, [R1+0xa7c] ;  /* 0x000a7c0001127983 */ /* 0x000f220000300800 */
[----:B------:R-:W-:Y:S02]  /*23dd0*/  ISETP.NE.U32.AND P4, PT, R7, RZ, PT ;  /* 0x000000ff0700720c */ /* 0x000fe40003f85070 */
[----:B------:R-:W-:Y:S01]  /*23de0*/  IADD3 R22, P5, R22, R4, RZ ;  /* 0x0000000416167210 */ /* 0x000fe20007fbe0ff */
[----:B------:R-:W4:Y:S01]  /*23df0*/  LDL.LU R13, [R1+0xa84] ;  /* 0x000a8400010d7983 */ /* 0x000f220000300800 */
[----:B------:R-:W-:-:S03]  /*23e00*/  SEL R7, RZ, 0x4, !P6 ;  /* 0x00000004ff077807 */ /* 0x000fc60007000000 */
[----:B------:R1:W-:Y:S01]  /*23e10*/  LDGSTS.E [R10+0x80], desc[UR8][R8.64], P3 ;  /* 0x00080000080a7fae */ /* 0x0003e20009921848 */
[----:B------:R-:W-:-:S03]  /*23e20*/  IADD3 R11, P6, R11, R4, RZ ;  /* 0x000000040b0b7210 */ /* 0x000fc60007fde0ff */
[----:B------:R2:W-:Y:S01]  /*23e30*/  STL [R1+0x990], R19 ;  /* 0x0009901301007387 */ /* 0x0005e20000100800 */
[----:B-1----:R-:W-:Y:S02]  /*23e40*/  IMAD.MOV.U32 R8, RZ, RZ, R23 ;  /* 0x000000ffff087224 */ /* 0x002fe400078e0017 */
[----:B------:R-:W-:Y:S01]  /*23e50*/  IMAD.MOV.U32 R9, RZ, RZ, R26 ;  /* 0x000000ffff097224 */ /* 0x000fe200078e001a */
[----:B------:R-:W4:Y:S04]  /*23e60*/  LDL.LU R23, [R1+0xa78] ;  /* 0x000a780001177983 */ /* 0x000f280000300800 */
[----:B------:R-:W-:Y:S04]  /*23e70*/  STL [R1+0x9fc], R22 ;  /* 0x0009fc1601007387 */ /* 0x000fe80000100800 */
[----:B------:R1:W-:Y:S04]  /*23e80*/  LDGSTS.E [R10+0x100], desc[UR8][R8.64], P3 ;  /* 0x00100000080a7fae */ /* 0x0003e80009921848 */
[----:B------:R-:W-:Y:S01]  /*23e90*/  STL [R1+0xa04], R11 ;  /* 0x000a040b01007387 */ /* 0x000fe20000100800 */
[----:B-1----:R-:W-:-:S02]  /*23ea0*/  IMAD.MOV.U32 R8, RZ, RZ, R15 ;  /* 0x000000ffff087224 */ /* 0x002fc400078e000f */
[----:B------:R-:W-:Y:S01]  /*23eb0*/  IMAD.MOV.U32 R9, RZ, RZ, R19 ;  /* 0x000000ffff097224 */ /* 0x000fe200078e0013 */
[----:B------:R-:W4:Y:S04]  /*23ec0*/  LDL.LU R15, [R1+0xa80] ;  /* 0x000a8000010f7983 */ /* 0x000f280000300800 */
[----:B------:R1:W-:Y:S01]  /*23ed0*/  LDGSTS.E [R10+0x180], desc[UR8][R8.64], P3 ;  /* 0x00180000080a7fae */ /* 0x0003e20009921848 */
[----:B--2---:R-:W-:-:S05]  /*23ee0*/  IADD3.X R27, R27, R3, RZ, P5, !PT ;  /* 0x000000031b1b7210 */ /* 0x004fca0002ffe4ff */
[----:B------:R2:W-:Y:S01]  /*23ef0*/  STL [R1+0x9f8], R27 ;  /* 0x0009f81b01007387 */ /* 0x0005e20000100800 */
[----:B-1----:R-:W-:-:S03]  /*23f00*/  IMAD.MOV.U32 R9, RZ, RZ, R27 ;  /* 0x000000ffff097224 */ /* 0x002fc600078e001b */
[----:B------:R-:W4:Y:S04]  /*23f10*/  LDL.LU R26, [R1+0xa8c] ;  /* 0x000a8c00011a7983 */ /* 0x000f280000300800 */
[----:B------:R-:W4:Y:S04]  /*23f20*/  LDL.LU R19, [R1+0xa94] ;  /* 0x000a940001137983 */ /* 0x000f280000300800 */
[----:B--2---:R-:W2:Y:S01]  /*23f30*/  LDL.LU R27, [R1+0xa88] ;  /* 0x000a8800011b7983 */ /* 0x004ea20000300800 */
[----:B---3--:R-:W-:Y:S01]  /*23f40*/  IADD3 R20, P5, R20, R4, RZ ;  /* 0x0000000414147210 */ /* 0x008fe20007fbe0ff */
[----:B------:R-:W-:Y:S01]  /*23f50*/  IMAD.MOV.U32 R8, RZ, RZ, R22 ;  /* 0x000000ffff087224 */ /* 0x000fe200078e0016 */
[----:B------:R-:W-:-:S03]  /*23f60*/  SEL R7, R7, RZ, !P0 ;  /* 0x000000ff07077207 */ /* 0x000fc60004000000 */
[----:B------:R-:W-:Y:S04]  /*23f70*/  STL [R1+0xa0c], R20 ;  /* 0x000a0c1401007387 */ /* 0x000fe80000100800 */
[----:B------:R1:W-:Y:S01]  /*23f80*/  LDGSTS.E [R10+0x800], desc[UR8][R8.64], P2 ;  /* 0x00800000080a7fae */ /* 0x0003e20009121848 */
[----:B------:R-:W-:Y:S01]  /*23f90*/  ISETP.NE.U32.AND P3, PT, R7, RZ, PT ;  /* 0x000000ff0700720c */ /* 0x000fe20003f65070 */
[----:B-1----:R-:W-:Y:S01]  /*23fa0*/  IMAD.MOV.U32 R8, RZ, RZ, R11 ;  /* 0x000000ffff087224 */ /* 0x002fe200078e000b */
[----:B----4-:R-:W-:-:S05]  /*23fb0*/  IADD3.X R21, R21, R3, RZ, P6, !PT ;  /* 0x0000000315157210 */ /* 0x010fca00037fe4ff */
[----:B------:R1:W-:Y:S01]  /*23fc0*/  STL [R1+0xa00], R21 ;  /* 0x000a001501007387 */ /* 0x0003e20000100800 */
[----:B------:R-:W-:-:S05]  /*23fd0*/  IMAD.MOV.U32 R9, RZ, RZ, R21 ;  /* 0x000000ffff097224 */ /* 0x000fca00078e0015 */
[----:B------:R3:W-:Y:S01]  /*23fe0*/  LDGSTS.E [R10+0x880], desc[UR8][R8.64], P2 ;  /* 0x00880000080a7fae */ /* 0x0007e20009121848 */
[----:B------:R-:W-:Y:S02]  /*23ff0*/  IADD3.X R25, R25, R3, RZ, P5, !PT ;  /* 0x0000000319197210 */ /* 0x000fe40002ffe4ff */
[----:B------:R-:W-:Y:S02]  /*24000*/  IADD3 R12, P6, R12, R4, RZ ;  /* 0x000000040c0c7210 */ /* 0x000fe40007fde0ff */
[----:B------:R-:W-:-:S03]  /*24010*/  ISETP.GT.AND P5, PT, R6, 0x14, PT ;  /* 0x000000140600780c */ /* 0x000fc60003fa4270 */
[----:B------:R-:W-:Y:S04]  /*24020*/  STL [R1+0xa14], R12 ;  /* 0x000a140c01007387 */ /* 0x000fe80000100800 */
[----:B------:R4:W-:Y:S04]  /*24030*/  STL [R1+0xa08], R25 ;  /* 0x000a081901007387 */ /* 0x0009e80000100800 */
[----:B------:R-:W2:Y:S01]  /*24040*/  LDL.LU R22, [R1+0xa90] ;  /* 0x000a900001167983 */ /* 0x000ea20000300800 */
[----:B------:R-:W-:Y:S01]  /*24050*/  SEL R7, RZ, 0x4, !P5 ;  /* 0x00000004ff077807 */ /* 0x000fe20006800000 */
[----:B---3--:R-:W-:-:S02]  /*24060*/  IMAD.MOV.U32 R8, RZ, RZ, R20 ;  /* 0x000000ffff087224 */ /* 0x008fc400078e0014 */
[----:B-1----:R-:W3:Y:S01]  /*24070*/  LDL.LU R21, [R1+0xafc] ;  /* 0x000afc0001157983 */ /* 0x002ee20000300800 */
[----:B------:R-:W-:Y:S01]  /*24080*/  IADD3.X R14, R14, R3, RZ, P6, !PT ;  /* 0x000000030e0e7210 */ /* 0x000fe200037fe4ff */
[----:B------:R-:W-:Y:S02]  /*24090*/  IMAD.MOV.U32 R9, RZ, RZ, R25 ;  /* 0x000000ffff097224 */ /* 0x000fe400078e0019 */
[----:B------:R-:W3:Y:S01]  /*240a0*/  LDL.LU R11, [R1+0xb04] ;  /* 0x000b0400010b7983 */ /* 0x000ee20000300800 */
[----:B------:R-:W-:-:S03]  /*240b0*/  IADD3 R18, P6, R18, R4, RZ ;  /* 0x0000000412127210 */ /* 0x000fc60007fde0ff */
[----:B------:R1:W-:Y:S01]  /*240c0*/  STL [R1+0xa10], R14 ;  /* 0x000a100e01007387 */ /* 0x0003e20000100800 */
[----:B------:R-:W-:-:S03]  /*240d0*/  IADD3 R13, P5, R13, R4, RZ ;  /* 0x000000040d0d7210 */ /* 0x000fc60007fbe0ff */
[----:B----4-:R-:W4:Y:S04]  /*240e0*/  LDL.LU R25, [R1+0xaf8] ;  /* 0x000af80001197983 */ /* 0x010f280000300800 */
[----:B------:R-:W-:Y:S04]  /*240f0*/  STL [R1+0xa7c], R18 ;  /* 0x000a7c1201007387 */ /* 0x000fe80000100800 */
[----:B------:R1:W-:Y:S04]  /*24100*/  LDGSTS.E [R10+0x900], desc[UR8][R8.64], P2 ;  /* 0x00900000080a7fae */ /* 0x0003e80009121848 */
[----:B------:R-:W-:Y:S01]  /*24110*/  STL [R1+0xa84], R13 ;  /* 0x000a840d01007387 */ /* 0x000fe20000100800 */
[----:B------:R-:W-:Y:S01]  /*24120*/  IADD3.X R23, R23, R3, RZ, P6, !PT ;  /* 0x0000000317177210 */ /* 0x000fe200037fe4ff */
[----:B-1----:R-:W-:-:S02]  /*24130*/  IMAD.MOV.U32 R8, RZ, RZ, R12 ;  /* 0x000000ffff087224 */ /* 0x002fc400078e000c */
[----:B------:R-:W-:Y:S02]  /*24140*/  IMAD.MOV.U32 R9, RZ, RZ, R14 ;  /* 0x000000ffff097224 */ /* 0x000fe400078e000e */
[----:B------:R-:W4:Y:S04]  /*24150*/  LDL.LU R14, [R1+0xb00] ;  /* 0x000b0000010e7983 */ /* 0x000f280000300800 */
[----:B------:R1:W-:Y:S04]  /*24160*/  STL [R1+0xa78], R23 ;  /* 0x000a781701007387 */ /* 0x0003e80000100800 */
[----:B------:R-:W4:Y:S04]  /*24170*/  LDL.LU R20, [R1+0xb0c] ;  /* 0x000b0c0001147983 */ /* 0x000f280000300800 */
[----:B------:R1:W-:Y:S04]  /*24180*/  LDGSTS.E [R10+0x980], desc[UR8][R8.64], P2 ;  /* 0x00980000080a7fae */ /* 0x0003e80009121848 */
[----:B------:R-:W4:Y:S01]  /*24190*/  LDL.LU R12, [R1+0xb14] ;  /* 0x000b1400010c7983 */ /* 0x000f220000300800 */
[----:B------:R-:W-:Y:S01]  /*241a0*/  IADD3.X R15, R15, R3, RZ, P5, !PT ;  /* 0x000000030f0f7210 */ /* 0x000fe20002ffe4ff */
[----:B-1----:R-:W-:-:S02]  /*241b0*/  IMAD.MOV.U32 R9, RZ, RZ, R23 ;  /* 0x000000ffff097224 */ /* 0x002fc400078e0017 */
[----:B------:R-:W4:Y:S01]  /*241c0*/  LDL.LU R23, [R1+0xb08] ;  /* 0x000b080001177983 */ /* 0x000f220000300800 */
[----:B------:R-:W-:-:S05]  /*241d0*/  IMAD.MOV.U32 R8, RZ, RZ, R18 ;  /* 0x000000ffff087224 */ /* 0x000fca00078e0012 */
[----:B------:R1:W-:Y:S02]  /*241e0*/  LDGSTS.E [R10+0x1000], desc[UR8][R8.64], P1 ;  /* 0x01000000080a7fae */ /* 0x0003e40008921848 */
[----:B-1----:R-:W-:Y:S01]  /*241f0*/  IMAD.MOV.U32 R9, RZ, RZ, R15 ;  /* 0x000000ffff097224 */ /* 0x002fe200078e000f */
[-C--:B------:R-:W-:Y:S02]  /*24200*/  IADD3 R26, P6, R26, R4.reuse, RZ ;  /* 0x000000041a1a7210 */ /* 0x080fe40007fde0ff */
[----:B------:R-:W-:-:S03]  /*24210*/  IADD3 R19, P5, R19, R4, RZ ;  /* 0x0000000413137210 */ /* 0x000fc60007fbe0ff */
[----:B------:R-:W-:Y:S01]  /*24220*/  STL [R1+0xa8c], R26 ;  /* 0x000a8c1a01007387 */ /* 0x000fe20000100800 */
[----:B--2---:R-:W-:-:S03]  /*24230*/  IADD3.X R27, R27, R3, RZ, P6, !PT ;  /* 0x000000031b1b7210 */ /* 0x004fc600037fe4ff */
[----:B------:R1:W-:Y:S04]  /*24240*/  STL [R1+0xa80], R15 ;  /* 0x000a800f01007387 */ /* 0x0003e80000100800 */
[----:B------:R-:W-:Y:S04]  /*24250*/  STL [R1+0xa94], R19 ;  /* 0x000a941301007387 */ /* 0x000fe80000100800 */
[----:B------:R2:W-:Y:S04]  /*24260*/  STL [R1+0xa88], R27 ;  /* 0x000a881b01007387 */ /* 0x0005e80000100800 */
[----:B-1----:R-:W4:Y:S01]  /*24270*/  LDL.LU R15, [R1+0xb10] ;  /* 0x000b1000010f7983 */ /* 0x002f220000300800 */
[----:B------:R-:W-:Y:S01]  /*24280*/  IMAD.MOV.U32 R8, RZ, RZ, R13 ;  /* 0x000000ffff087224 */ /* 0x000fe200078e000d */
[----:B------:R-:W-:-:S02]  /*24290*/  SEL R7, R7, RZ, !P0 ;  /* 0x000000ff07077207 */ /* 0x000fc40004000000 */
[----:B------:R-:W-:Y:S01]  /*242a0*/  ISETP.GT.AND P6, PT, R6, 0x18, PT ;  /* 0x000000180600780c */ /* 0x000fe20003fc4270 */
[----:B------:R-:W4:Y:S01]  /*242b0*/  LDL.LU R18, [R1+0xb7c] ;  /* 0x000b7c0001127983 */ /* 0x000f220000300800 */
[----:B------:R-:W-:Y:S02]  /*242c0*/  ISETP.NE.U32.AND P2, PT, R7, RZ, PT ;  /* 0x000000ff0700720c */ /* 0x000fe40003f45070 */
[----:B------:R-:W-:Y:S01]  /*242d0*/  SEL R7, RZ, 0x4, !P6 ;  /* 0x00000004ff077807 */ /* 0x000fe20007000000 */
[----:B------:R1:W-:Y:S04]  /*242e0*/  LDGSTS.E [R10+0x1080], desc[UR8][R8.64], P1 ;  /* 0x01080000080a7fae */ /* 0x0003e80008921848 */
[----:B------:R-:W4:Y:S01]  /*242f0*/  LDL.LU R13, [R1+0xb84] ;  /* 0x000b8400010d7983 */ /* 0x000f220000300800 */
[----:B-1----:R-:W-:-:S02]  /*24300*/  IMAD.MOV.U32 R8, RZ, RZ, R26 ;  /* 0x000000ffff087224 */ /* 0x002fc400078e001a */
[----:B------:R-:W-:-:S05]  /*24310*/  IMAD.MOV.U32 R9, RZ, RZ, R27 ;  /* 0x000000ffff097224 */ /* 0x000fca00078e001b */
[----:B------:R1:W-:Y:S02]  /*24320*/  LDGSTS.E [R10+0x1100], desc[UR8][R8.64], P1 ;  /* 0x01100000080a7fae */ /* 0x0003e40008921848 */
[----:B-1----:R-:W-:Y:S01]  /*24330*/  IMAD.MOV.U32 R8, RZ, RZ, R19 ;  /* 0x000000ffff087224 */ /* 0x002fe200078e0013 */
[----:B------:R-:W-:Y:S02]  /*24340*/  IADD3.X R22, R22, R3, RZ, P5, !PT ;  /* 0x0000000316167210 */ /* 0x000fe40002ffe4ff */
[----:B---3--:R-:W-:-:S03]  /*24350*/  IADD3 R21, P5, R21, R4, RZ ;  /* 0x0000000415157210 */ /* 0x008fc60007fbe0ff */
[----:B------:R1:W-:Y:S01]  /*24360*/  STL [R1+0xa90], R22 ;  /* 0x000a901601007387 */ /* 0x0003e20000100800 */
[----:B------:R-:W-:-:S03]  /*24370*/  IADD3 R11, P6, R11, R4, RZ ;  /* 0x000000040b0b7210 */ /* 0x000fc60007fde0ff */
[----:B--2---:R-:W2:Y:S01]  /*24380*/  LDL.LU R27, [R1+0xb78] ;  /* 0x000b7800011b7983 */ /* 0x004ea20000300800 */
[----:B------:R-:W-:-:S03]  /*24390*/  IMAD.MOV.U32 R9, RZ, RZ, R22 ;  /* 0x000000ffff097224 */ /* 0x000fc600078e0016 */
[----:B------:R-:W-:Y:S01]  /*243a0*/  STL [R1+0xafc], R21 ;  /* 0x000afc1501007387 */ /* 0x000fe20000100800 */
[----:B----4-:R-:W-:-:S03]  /*243b0*/  IADD3.X R25, R25, R3, RZ, P5, !PT ;  /* 0x0000000319197210 */ /* 0x010fc60002ffe4ff */
[----:B------:R-:W-:Y:S04]  /*243c0*/  STL [R1+0xb04], R11 ;  /* 0x000b040b01007387 */ /* 0x000fe80000100800 */
[----:B------:R-:W3:Y:S04]  /*243d0*/  LDL.LU R26, [R1+0xb80] ;  /* 0x000b8000011a7983 */ /* 0x000ee80000300800 */
[----:B------:R4:W-:Y:S04]  /*243e0*/  STL [R1+0xaf8], R25 ;  /* 0x000af81901007387 */ /* 0x0009e80000100800 */
[----:B-1----:R-:W3:Y:S04]  /*243f0*/  LDL.LU R22, [R1+0xb8c] ;  /* 0x000b8c0001167983 */ /* 0x002ee80000300800 */
[----:B------:R1:W-:Y:S04]  /*24400*/  LDGSTS.E [R10+0x1180], desc[UR8][R8.64], P1 ;  /* 0x01180000080a7fae */ /* 0x0003e80008921848 */
[----:B------:R-:W3:Y:S01]  /*24410*/  LDL.LU R19, [R1+0xb94] ;  /* 0x000b940001137983 */ /* 0x000ee20000300800 */
[----:B------:R-:W-:Y:S01]  /*24420*/  IADD3.X R14, R14, R3, RZ, P6, !PT ;  /* 0x000000030e0e7210 */ /* 0x000fe200037fe4ff */
[----:B-1----:R-:W-:-:S02]  /*24430*/  IMAD.MOV.U32 R9, RZ, RZ, R25 ;  /* 0x000000ffff097224 */ /* 0x002fc400078e0019 */
[----:B----4-:R-:W4:Y:S01]  /*24440*/  LDL.LU R25, [R1+0xb88] ;  /* 0x000b880001197983 */ /* 0x010f220000300800 */
[----:B------:R-:W-:Y:S01]  /*24450*/  IADD3 R20, P5, R20, R4, RZ ;  /* 0x0000000414147210 */ /* 0x000fe20007fbe0ff */
[----:B------:R-:W-:-:S04]  /*24460*/  IMAD.MOV.U32 R8, RZ, RZ, R21 ;  /* 0x000000ffff087224 */ /* 0x000fc800078e0015 */
[----:B------:R-:W-:Y:S01]  /*24470*/  STL [R1+0xb0c], R20 ;  /* 0x000b0c1401007387 */ /* 0x000fe20000100800 */
[----:B------:R-:W-:-:S03]  /*24480*/  IADD3 R12, P6, R12, R4, RZ ;  /* 0x000000040c0c7210 */ /* 0x000fc60007fde0ff */
[----:B------:R1:W-:Y:S04]  /*24490*/  STL [R1+0xb00], R14 ;  /* 0x000b000e01007387 */ /* 0x0003e80000100800 */
[----:B------:R-:W-:Y:S04]  /*244a0*/  STL [R1+0xb14], R12 ;  /* 0x000b140c01007387 */ /* 0x000fe80000100800 */
[----:B------:R1:W-:Y:S01]  /*244b0*/  LDGSTS.E [R10+0x1800], desc[UR8][R8.64], P4 ;  /* 0x01800000080a7fae */ /* 0x0003e2000a121848 */
[----:B------:R-:W-:-:S05]  /*244c0*/  IADD3.X R23, R23, R3, RZ, P5, !PT ;  /* 0x0000000317177210 */ /* 0x000fca0002ffe4ff */
[----:B------:R-:W-:Y:S04]  /*244d0*/  STL [R1+0xb08], R23 ;  /* 0x000b081701007387 */ /* 0x000fe80000100800 */
[----:B------:R-:W4:Y:S01]  /*244e0*/  LDL.LU R21, [R1+0xb90] ;  /* 0x000b900001157983 */ /* 0x000f220000300800 */
[----:B-1----:R-:W-:Y:S02]  /*244f0*/  IMAD.MOV.U32 R8, RZ, RZ, R11 ;  /* 0x000000ffff087224 */ /* 0x002fe400078e000b */
[----:B------:R-:W-:Y:S01]  /*24500*/  IMAD.MOV.U32 R9, RZ, RZ, R14 ;  /* 0x000000ffff097224 */ /* 0x000fe200078e000e */
[----:B------:R-:W4:Y:S04]  /*24510*/  LDL.LU R11, [R1+0xbfc] ;  /* 0x000bfc00010b7983 */ /* 0x000f280000300800 */
[----:B------:R-:W4:Y:S04]  /*24520*/  LDL.LU R14, [R1+0xc04] ;  /* 0x000c0400010e7983 */ /* 0x000f280000300800 */
[----:B------:R1:W-:Y:S02]  /*24530*/  LDGSTS.E [R10+0x1880], desc[UR8][R8.64], P4 ;  /* 0x01880000080a7fae */ /* 0x0003e4000a121848 */
[----:B-1----:R-:W-:Y:S01]  /*24540*/  IMAD.MOV.U32 R8, RZ, RZ, R20 ;  /* 0x000000ffff087224 */ /* 0x002fe200078e0014 */
[----:B------:R-:W-:-:S05]  /*24550*/  IADD3.X R15, R15, R3, RZ, P6, !PT ;  /* 0x000000030f0f7210 */ /* 0x000fca00037fe4ff */
[----:B------:R1:W-:Y:S04]  /*24560*/  STL [R1+0xb10], R15 ;  /* 0x000b100f01007387 */ /* 0x0003e80000100800 */
[----:B------:R-:W4:Y:S01]  /*24570*/  LDL.LU R20, [R1+0xbf8] ;  /* 0x000bf80001147983 */ /* 0x000f220000300800 */
[----:B------:R-:W-:Y:S02]  /*24580*/  SEL R7, R7, RZ, !P0 ;  /* 0x000000ff07077207 */ /* 0x000fe40004000000 */
[----:B------:R-:W-:Y:S01]  /*24590*/  ISETP.GT.AND P5, PT, R6, 0x1c, PT ;  /* 0x0000001c0600780c */ /* 0x000fe20003fa4270 */
[----:B------:R-:W-:Y:S01]  /*245a0*/  IMAD.MOV.U32 R9, RZ, RZ, R23 ;  /* 0x000000ffff097224 */ /* 0x000fe200078e0017 */
[----:B------:R-:W-:Y:S02]  /*245b0*/  ISETP.NE.U32.AND P1, PT, R7, RZ, PT ;  /* 0x000000ff0700720c */ /* 0x000fe40003f25070 */
[----:B------:R-:W-:-:S02]  /*245c0*/  IADD3 R18, P6, R18, R4, RZ ;  /* 0x0000000412127210 */ /* 0x000fc40007fde0ff */
[----:B------:R-:W-:Y:S01]  /*245d0*/  SEL R7, RZ, 0x4, !P5 ;  /* 0x00000004ff077807 */ /* 0x000fe20006800000 */
[----:B------:R1:W-:Y:S01]  /*245e0*/  LDGSTS.E [R10+0x1900], desc[UR8][R8.64], P4 ;  /* 0x01900000080a7fae */ /* 0x0003e2000a121848 */
[----:B------:R-:W-:-:S03]  /*245f0*/  IADD3 R13, P5, R13, R4, RZ ;  /* 0x000000040d0d7210 */ /* 0x000fc60007fbe0ff */
[----:B------:R3:W-:Y:S04]  /*24600*/  STL [R1+0xb7c], R18 ;  /* 0x000b7c1201007387 */ /* 0x0007e80000100800 */
[----:B------:R4:W-:Y:S01]  /*24610*/  STL [R1+0xb84], R13 ;  /* 0x000b840d01007387 */ /* 0x0009e20000100800 */
[----:B-1----:R-:W-:Y:S02]  /*24620*/  IMAD.MOV.U32 R9, RZ, RZ, R15 ;  /* 0x000000ffff097224 */ /* 0x002fe400078e000f */
[----:B------:R-:W-:Y:S01]  /*24630*/  IMAD.MOV.U32 R8, RZ, RZ, R12 ;  /* 0x000000ffff087224 */ /* 0x000fe200078e000c */
[----:B------:R-:W4:Y:S04]  /*24640*/  LDL.LU R15, [R1+0xc00] ;  /* 0x000c0000010f7983 */ /* 0x000f280000300800 */
[----:B------:R1:W-:Y:S01]  /*24650*/  LDGSTS.E [R10+0x1980], desc[UR8][R8.64], P4 ;  /* 0x01980000080a7fae */ /* 0x0003e2000a121848 */
[----:B------:R-:W-:Y:S01]  /*24660*/  SEL R7, R7, RZ, !P0 ;  /* 0x000000ff07077207 */ /* 0x000fe20004000000 */
[----:B-1----:R-:W-:-:S03]  /*24670*/  IMAD.MOV.U32 R8, RZ, RZ, R18 ;  /* 0x000000ffff087224 */ /* 0x002fc600078e0012 */
[----:B------:R-:W-:Y:S02]  /*24680*/  ISETP.NE.U32.AND P4, PT, R7, RZ, PT ;  /* 0x000000ff0700720c */ /* 0x000fe40003f85070 */
[----:B--2---:R-:W-:-:S05]  /*24690*/  IADD3.X R27, R27, R3, RZ, P6, !PT ;  /* 0x000000031b1b7210 */ /* 0x004fca00037fe4ff */
[----:B------:R-:W-:Y:S04]  /*246a0*/  STL [R1+0xb78], R27 ;  /* 0x000b781b01007387 */ /* 0x000fe80000100800 */
[----:B------:R-:W2:Y:S01]  /*246b0*/  LDL.LU R12, [R1+0xc0c] ;  /* 0x000c0c00010c7983 */ /* 0x000ea20000300800 */
[----:B------:R-:W-:Y:S01]  /*246c0*/  IMAD.MOV.U32 R9, RZ, RZ, R27 ;  /* 0x000000ffff097224 */ /* 0x000fe200078e001b */
[----:B---3--:R-:W-:Y:S02]  /*246d0*/  IADD3.X R26, R26, R3, RZ, P5, !PT ;  /* 0x000000031a1a7210 */ /* 0x008fe40002ffe4ff */
[----:B------:R-:W3:Y:S04]  /*246e0*/  LDL.LU R23, [R1+0xc14] ;  /* 0x000c140001177983 */ /* 0x000ee80000300800 */
[----:B------:R-:W3:Y:S01]  /*246f0*/  LDL.LU R18, [R1+0xc08] ;  /* 0x000c080001127983 */ /* 0x000ee20000300800 */
[----:B------:R-:W-:-:S03]  /*24700*/  IADD3 R22, P6, R22, R4, RZ ;  /* 0x0000000416167210 */ /* 0x000fc60007fde0ff */
[----:B------:R1:W-:Y:S04]  /*24710*/  LDGSTS.E [R10+0x2000], desc[UR8][R8.64], P3 ;  /* 0x02000000080a7fae */ /* 0x0003e80009921848 */
[----:B------:R-:W-:Y:S01]  /*24720*/  STL [R1+0xb8c], R22 ;  /* 0x000b8c1601007387 */ /* 0x000fe20000100800 */
[----:B------:R-:W-:-:S03]  /*24730*/  IADD3 R19, P5, R19, R4, RZ ;  /* 0x0000000413137210 */ /* 0x000fc60007fbe0ff */
[----:B------:R1:W-:Y:S04]  /*24740*/  STL [R1+0xb80], R26 ;  /* 0x000b801a01007387 */ /* 0x0003e80000100800 */
[----:B------:R-:W-:Y:S01]  /*24750*/  STL [R1+0xb94], R19 ;  /* 0x000b941301007387 */ /* 0x000fe20000100800 */
[----:B----4-:R-:W-:Y:S01]  /*24760*/  IADD3.X R25, R25, R3, RZ, P6, !PT ;  /* 0x0000000319197210 */ /* 0x010fe200037fe4ff */
[----:B-1----:R-:W-:Y:S02]  /*24770*/  IMAD.MOV.U32 R8, RZ, RZ, R13 ;  /* 0x000000ffff087224 */ /* 0x002fe400078e000d */
[----:B------:R-:W-:Y:S02]  /*24780*/  IMAD.MOV.U32 R9, RZ, RZ, R26 ;  /* 0x000000ffff097224 */ /* 0x000fe400078e001a */
[----:B------:R-:W-:Y:S01]  /*24790*/  STL [R1+0xb88], R25 ;  /* 0x000b881901007387 */ /* 0x000fe20000100800 */
[----:B------:R-:W-:-:S03]  /*247a0*/  ISETP.GT.AND P6, PT, R6, 0x1, PT ;  /* 0x000000010600780c */ /* 0x000fc60003fc4270 */
[----:B------:R-:W4:Y:S04]  /*247b0*/  LDL.LU R28, [R1+0xc10] ;  /* 0x000c1000011c7983 */ /* 0x000f280000300800 */
[----:B------:R-:W4:Y:S01]  /*247c0*/  LDL.LU R13, [R1+0xc7c] ;  /* 0x000c7c00010d7983 */ /* 0x000f220000300800 */
[----:B------:R-:W-:-:S03]  /*247d0*/  SEL R7, RZ, 0x4, !P6 ;  /* 0x00000004ff077807 */ /* 0x000fc60007000000 */
[----:B------:R1:W-:Y:S01]  /*247e0*/  LDGSTS.E [R10+0x2080], desc[UR8][R8.64], P3 ;  /* 0x02080000080a7fae */ /* 0x0003e20009921848 */
[----:B------:R-:W-:Y:S01]  /*247f0*/  IADD3.X R21, R21, R3, RZ, P5, !PT ;  /* 0x0000000315157210 */ /* 0x000fe20002ffe4ff */
[----:B-1----:R-:W-:Y:S02]  /*24800*/  IMAD.MOV.U32 R8, RZ, RZ, R22 ;  /* 0x000000ffff087224 */ /* 0x002fe400078e0016 */
[----:B------:R-:W-:Y:S01]  /*24810*/  IMAD.MOV.U32 R9, RZ, RZ, R25 ;  /* 0x000000ffff097224 */ /* 0x000fe200078e0019 */
[-C--:B------:R-:W-:Y:S01]  /*24820*/  IADD3 R11, P5, R11, R4.reuse, RZ ;  /* 0x000000040b0b7210 */ /* 0x080fe20007fbe0ff */
[----:B------:R1:W-:Y:S01]  /*24830*/  STL [R1+0xb90], R21 ;  /* 0x000b901501007387 */ /* 0x0003e20000100800 */
[----:B------:R-:W-:-:S03]  /*24840*/  IADD3 R14, P6, R14, R4, RZ ;  /* 0x000000040e0e7210 */ /* 0x000fc60007fde0ff */
[----:B------:R-:W4:Y:S04]  /*24850*/  LDL.LU R26, [R1+0xc84] ;  /* 0x000c8400011a7983 */ /* 0x000f280000300800 */
[----:B------:R3:W-:Y:S04]  /*24860*/  STL [R1+0xbfc], R11 ;  /* 0x000bfc0b01007387 */ /* 0x0007e80000100800 */
[----:B------:R1:W-:Y:S04]  /*24870*/  LDGSTS.E [R10+0x2100], desc[UR8][R8.64], P3 ;  /* 0x02100000080a7fae */ /* 0x0003e80009921848 */
[----:B------:R-:W-:Y:S01]  /*24880*/  STL [R1+0xc04], R14 ;  /* 0x000c040e01007387 */ /* 0x000fe20000100800 */
[----:B-1----:R-:W-:-:S03]  /*24890*/  IMAD.MOV.U32 R9, RZ, RZ, R21 ;  /* 0x000000ffff097224 */ /* 0x002fc600078e0015 */
[----:B------:R-:W4:Y:S01]  /*248a0*/  LDL.LU R21, [R1+0xc78] ;  /* 0x000c780001157983 */ /* 0x000f220000300800 */
[----:B------:R-:W-:-:S05]  /*248b0*/  IMAD.MOV.U32 R8, RZ, RZ, R19 ;  /* 0x000000ffff087224 */ /* 0x000fca00078e0013 */
[----:B------:R1:W-:Y:S01]  /*248c0*/  LDGSTS.E [R10+0x2180], desc[UR8][R8.64], P3 ;  /* 0x02180000080a7fae */ /* 0x0003e20009921848 */
[----:B------:R-:W-:-:S05]  /*248d0*/  IADD3.X R20, R20, R3, RZ, P5, !PT ;  /* 0x0000000314147210 */ /* 0x000fca0002ffe4ff */
[----:B------:R-:W-:Y:S04]  /*248e0*/  STL [R1+0xbf8], R20 ;  /* 0x000bf81401007387 */ /* 0x000fe80000100800 */
[----:B------:R-:W4:Y:S04]  /*248f0*/  LDL.LU R27, [R1+0xc80] ;  /* 0x000c8000011b7983 */ /* 0x000f280000300800 */
[----:B------:R-:W4:Y:S01]  /*24900*/  LDL.LU R19, [R1+0xc8c] ;  /* 0x000c8c0001137983 */ /* 0x000f220000300800 */
[----:B-1----:R-:W-:Y:S02]  /*24910*/  IMAD.MOV.U32 R8, RZ, RZ, R11 ;  /* 0x000000ffff087224 */ /* 0x002fe400078e000b */
[----:B------:R-:W-:Y:S01]  /*24920*/  IMAD.MOV.U32 R9, RZ, RZ, R20 ;  /* 0x000000ffff097224 */ /* 0x000fe200078e0014 */
[----:B------:R-:W4:Y:S01]  /*24930*/  LDL.LU R25, [R1+0xc88] ;  /* 0x000c880001197983 */ /* 0x000f220000300800 */
[----:B------:R-:W-:-:S03]  /*24940*/  SEL R7, R7, RZ, !P0 ;  /* 0x000000ff07077207 */ /* 0x000fc60004000000 */
[----:B------:R1:W-:Y:S01]  /*24950*/  LDGSTS.E [R10+0x2800], desc[UR8][R8.64], P2 ;  /* 0x02800000080a7fae */ /* 0x0003e20009121848 */
[----:B------:R-:W-:Y:S02]  /*24960*/  IADD3.X R15, R15, R3, RZ, P6, !PT ;  /* 0x000000030f0f7210 */ /* 0x000fe400037fe4ff */
[----:B------:R-:W-:Y:S01]  /*24970*/  ISETP.NE.U32.AND P3, PT, R7, RZ, PT ;  /* 0x000000ff0700720c */ /* 0x000fe20003f65070 */
[----:B-1----:R-:W-:Y:S02]  /*24980*/  IMAD.MOV.U32 R8, RZ, RZ, R14 ;  /* 0x000000ffff087224 */ /* 0x002fe400078e000e */
[----:B------:R-:W-:-:S05]  /*24990*/  IMAD.MOV.U32 R9, RZ, RZ, R15 ;  /* 0x000000ffff097224 */ /* 0x000fca00078e000f */
[----:B------:R1:W-:Y:S01]  /*249a0*/  LDGSTS.E [R10+0x2880], desc[UR8][R8.64], P2 ;  /* 0x02880000080a7fae */ /* 0x0003e20009121848 */
[-C--:B--2---:R-:W-:Y:S02]  /*249b0*/  IADD3 R12, P5, R12, R4.reuse, RZ ;  /* 0x000000040c0c7210 */ /* 0x084fe40007fbe0ff */
[----:B---3--:R-:W-:-:S03]  /*249c0*/  IADD3 R23, P6, R23, R4, RZ ;  /* 0x0000000417177210 */ /* 0x008fc60007fde0ff */
[----:B------:R-:W-:Y:S01]  /*249d0*/  STL [R1+0xc0c], R12 ;  /* 0x000c0c0c01007387 */ /* 0x000fe20000100800 */
[----:B------:R-:W-:-:S03]  /*249e0*/  IADD3.X R18, R18, R3, RZ, P5, !PT ;  /* 0x0000000312127210 */ /* 0x000fc60002ffe4ff */
[----:B------:R2:W-:Y:S04]  /*249f0*/  STL [R1+0xc00], R15 ;  /* 0x000c000f01007387 */ /* 0x0005e80000100800 */
[----:B------:R-:W3:Y:S01]  /*24a00*/  LDL.LU R11, [R1+0xc94] ;  /* 0x000c9400010b7983 */ /* 0x000ee20000300800 */
[----:B------:R-:W-:-:S03]  /*24a10*/  ISETP.GT.AND P5, PT, R6, 0x5, PT ;  /* 0x000000050600780c */ /* 0x000fc60003fa4270 */
[----:B------:R-:W-:Y:S04]  /*24a20*/  STL [R1+0xc14], R23 ;  /* 0x000c141701007387 */ /* 0x000fe80000100800 */
[----:B------:R4:W-:Y:S04]  /*24a30*/  STL [R1+0xc08], R18 ;  /* 0x000c081201007387 */ /* 0x0009e80000100800 */
[----:B--2---:R-:W2:Y:S01]  /*24a40*/  LDL.LU R15, [R1+0xc90] ;  /* 0x000c9000010f7983 */ /* 0x004ea20000300800 */
[----:B------:R-:W-:Y:S01]  /*24a50*/  SEL R7, RZ, 0x4, !P5 ;  /* 0x00000004ff077807 */ /* 0x000fe20006800000 */
[----:B-1----:R-:W-:-:S02]  /*24a60*/  IMAD.MOV.U32 R8, RZ, RZ, R12 ;  /* 0x000000ffff087224 */ /* 0x002fc400078e000c */
[----:B------:R-:W2:Y:S01]  /*24a70*/  LDL.LU R14, [R1+0xcfc] ;  /* 0x000cfc00010e7983 */ /* 0x000ea20000300800 */
[----:B------:R-:W-:-:S05]  /*24a80*/  IMAD.MOV.U32 R9, RZ, RZ, R18 ;  /* 0x000000ffff097224 */ /* 0x000fca00078e0012 */
[----:B------:R1:W-:Y:S01]  /*24a90*/  LDGSTS.E [R10+0x2900], desc[UR8][R8.64], P2 ;  /* 0x02900000080a7fae */ /* 0x0003e20009121848 */
[----:B----4-:R-:W-:Y:S02]  /*24aa0*/  IADD3.X R28, R28, R3, RZ, P6, !PT ;  /* 0x000000031c1c7210 */ /* 0x010fe400037fe4ff */
[----:B------:R-:W-:-:S03]  /*24ab0*/  IADD3 R13, P6, R13, R4, RZ ;  /* 0x000000040d0d7210 */ /* 0x000fc60007fde0ff */
[----:B------:R-:W-:Y:S04]  /*24ac0*/  STL [R1+0xc10], R28 ;  /* 0x000c101c01007387 */ /* 0x000fe80000100800 */
[----:B------:R-:W4:Y:S04]  /*24ad0*/  LDL.LU R18, [R1+0xcf8] ;  /* 0x000cf80001127983 */ /* 0x000f280000300800 */
[----:B------:R-:W-:Y:S01]  /*24ae0*/  STL [R1+0xc7c], R13 ;  /* 0x000c7c0d01007387 */ /* 0x000fe20000100800 */
[----:B-1----:R-:W-:-:S03]  /*24af0*/  IMAD.MOV.U32 R8, RZ, RZ, R23 ;  /* 0x000000ffff087224 */ /* 0x002fc600078e0017 */
[----:B------:R-:W4:Y:S04]  /*24b00*/  LDL.LU R22, [R1+0xd04] ;  /* 0x000d040001167983 */ /* 0x000f280000300800 */
[----:B------:R-:W4:Y:S01]  /*24b10*/  LDL.LU R20, [R1+0xd0c] ;  /* 0x000d0c0001147983 */ /* 0x000f220000300800 */
[----:B------:R-:W-:-:S03]  /*24b20*/  IMAD.MOV.U32 R9, RZ, RZ, R28 ;  /* 0x000000ffff097224 */ /* 0x000fc600078e001c */
[----:B------:R-:W4:Y:S01]  /*24b30*/  LDL.LU R12, [R1+0xd14] ;  /* 0x000d1400010c7983 */ /* 0x000f220000300800 */
[----:B------:R-:W-:-:S03]  /*24b40*/  IADD3 R26, P5, R26, R4, RZ ;  /* 0x000000041a1a7210 */ /* 0x000fc60007fbe0ff */
[----:B------:R1:W-:Y:S04]  /*24b50*/  LDGSTS.E [R10+0x2980], desc[UR8][R8.64], P2 ;  /* 0x02980000080a7fae */ /* 0x0003e80009121848 */
[----:B------:R-:W-:Y:S04]  /*24b60*/  STL [R1+0xc84], R26 ;  /* 0x000c841a01007387 */ /* 0x000fe80000100800 */
[----:B------:R-:W4:Y:S01]  /*24b70*/  LDL.LU R23, [R1+0xd00] ;  /* 0x000d000001177983 */ /* 0x000f220000300800 */
[----:B-1----:R-:W-:Y:S01]  /*24b80*/  IMAD.MOV.U32 R8, RZ, RZ, R13 ;  /* 0x000000ffff087224 */ /* 0x002fe200078e000d */
[----:B------:R-:W-:-:S05]  /*24b90*/  IADD3.X R21, R21, R3, RZ, P6, !PT ;  /* 0x0000000315157210 */ /* 0x000fca00037fe4ff */
[----:B------:R1:W-:Y:S01]  /*24ba0*/  STL [R1+0xc78], R21 ;  /* 0x000c781501007387 */ /* 0x0003e20000100800 */
[----:B------:R-:W-:-:S05]  /*24bb0*/  IMAD.MOV.U32 R9, RZ, RZ, R21 ;  /* 0x000000ffff097224 */ /* 0x000fca00078e0015 */
[----:B------:R1:W-:Y:S04]  /*24bc0*/  LDGSTS.E [R10+0x3000], desc[UR8][R8.64], P1 ;  /* 0x03000000080a7fae */ /* 0x0003e80008921848 */
[----:B-1----:R-:W4:Y:S01]  /*24bd0*/  LDL.LU R21, [R1+0xd08] ;  /* 0x000d080001157983 */ /* 0x002f220000300800 */
[----:B------:R-:W-:Y:S02]  /*24be0*/  IADD3.X R27, R27, R3, RZ, P5, !PT ;  /* 0x000000031b1b7210 */ /* 0x000fe40002ffe4ff */
[----:B------:R-:W-:-:S05]  /*24bf0*/  IADD3 R19, P6, R19, R4, RZ ;  /* 0x0000000413137210 */ /* 0x000fca0007fde0ff */
[----:B------:R1:W-:Y:S04]  /*24c00*/  STL [R1+0xc8c], R19 ;  /* 0x000c8c1301007387 */ /* 0x0003e80000100800 */
[----:B------:R-:W-:Y:S04]  /*24c10*/  STL [R1+0xc80], R27 ;  /* 0x000c801b01007387 */ /* 0x000fe80000100800 */
[----:B------:R-:W4:Y:S01]  /*24c20*/  LDL.LU R13, [R1+0xd10] ;  /* 0x000d1000010d7983 */ /* 0x000f220000300800 */
[----:B------:R-:W-:Y:S01]  /*24c30*/  IMAD.MOV.U32 R8, RZ, RZ, R26 ;  /* 0x000000ffff087224 */ /* 0x000fe200078e001a */
[----:B------:R-:W-:Y:S01]  /*24c40*/  IADD3.X R25, R25, R3, RZ, P6, !PT ;  /* 0x0000000319197210 */ /* 0x000fe200037fe4ff */
[----:B------:R-:W-:Y:S01]  /*24c50*/  IMAD.MOV.U32 R9, RZ, RZ, R27 ;  /* 0x000000ffff097224 */ /* 0x000fe200078e001b */
[----:B------:R-:W-:-:S02]  /*24c60*/  SEL R7, R7, RZ, !P0 ;  /* 0x000000ff07077207 */ /* 0x000fc40004000000 */
[----:B------:R-:W-:Y:S02]  /*24c70*/  ISETP.GT.AND P6, PT, R6, 0x9, PT ;  /* 0x000000090600780c */ /* 0x000fe40003fc4270 */
[----:B------:R1:W-:Y:S01]  /*24c80*/  LDGSTS.E [R10+0x3080], desc[UR8][R8.64], P1 ;  /* 0x03080000080a7fae */ /* 0x0003e20008921848 */
[----:B------:R-:W-:Y:S02]  /*24c90*/  ISETP.NE.U32.AND P2, PT, R7, RZ, PT ;  /* 0x000000ff0700720c */ /* 0x000fe40003f45070 */
[----:B------:R-:W-:Y:S01]  /*24ca0*/  SEL R7, RZ, 0x4, !P6 ;  /* 0x00000004ff077807 */ /* 0x000fe20007000000 */
[----:B-1----:R-:W-:Y:S02]  /*24cb0*/  IMAD.MOV.U32 R8, RZ, RZ, R19 ;  /* 0x000000ffff087224 */ /* 0x002fe400078e0013 */
[----:B------:R-:W-:-:S05]  /*24cc0*/  IMAD.MOV.U32 R9, RZ, RZ, R25 ;  /* 0x000000ffff097224 */ /* 0x000fca00078e0019 */
[----:B------:R1:W-:Y:S01]  /*24cd0*/  LDGSTS.E [R10+0x3100], desc[UR8][R8.64], P1 ;  /* 0x03100000080a7fae */ /* 0x0003e20008921848 */
[----:B---3--:R-:W-:-:S05]  /*24ce0*/  IADD3 R11, P5, R11, R4, RZ ;  /* 0x000000040b0b7210 */ /* 0x008fca0007fbe0ff */
[----:B------:R-:W-:Y:S01]  /*24cf0*/  STL [R1+0xc94], R11 ;  /* 0x000c940b01007387 */ /* 0x000fe20000100800 */
[----:B--2---:R-:W-:-:S03]  /*24d00*/  IADD3.X R15, R15, R3, RZ, P5, !PT ;  /* 0x000000030f0f7210 */ /* 0x004fc60002ffe4ff */
[----:B------:R-:W-:Y:S01]  /*24d10*/  STL [R1+0xc88], R25 ;  /* 0x000c881901007387 */ /* 0x000fe20000100800 */
[----:B------:R-:W-:-:S03]  /*24d20*/  IADD3 R14, P6, R14, R4, RZ ;  /* 0x000000040e0e7210 */ /* 0x000fc60007fde0ff */
[----:B------:R2:W-:Y:S01]  /*24d30*/  STL [R1+0xc90], R15 ;  /* 0x000c900f01007387 */ /* 0x0005e20000100800 */
[----:B-1----:R-:W-:-:S03]  /*24d40*/  IMAD.MOV.U32 R9, RZ, RZ, R15 ;  /* 0x000000ffff097224 */ /* 0x002fc600078e000f */
[----:B------:R-:W3:Y:S01]  /*24d50*/  LDL.LU R19, [R1+0x998] ;  /* 0x0009980001137983 */ /* 0x000ee20000300800 */
[----:B------:R-:W-:-:S03]  /*24d60*/  MOV R8, R11 ;  /* 0x0000000b00087202 */ /* 0x000fc60000000f00 */
[----:B--2---:R-:W2:Y:S04]  /*24d70*/  LDL.LU R15, [R1+0x99c] ;  /* 0x00099c00010f7983 */ /* 0x004ea80000300800 */
[----:B------:R1:W-:Y:S01]  /*24d80*/  STL [R1+0xcfc], R14 ;  /* 0x000cfc0e01007387 */ /* 0x0003e20000100800 */
[----:B----4-:R-:W-:-:S03]  /*24d90*/  IMAD.X R18, R18, 0x1, R3, P6 ;  /* 0x0000000112127824 */ /* 0x010fc600030e0603 */
[----:B------:R-:W4:Y:S04]  /*24da0*/  LDL.LU R11, [R1+0x9a4] ;  /* 0x0009a400010b7983 */ /* 0x000f280000300800 */
[----:B------:R-:W4:Y:S01]  /*24db0*/  LDL.LU R26, [R1+0x9ac] ;  /* 0x0009ac00011a7983 */ /* 0x000f220000300800 */
[----:B------:R-:W-:-:S03]  /*24dc0*/  IADD3 R22, P5, R22, R4, RZ ;  /* 0x0000000416167210 */ /* 0x000fc60007fbe0ff */
[----:B------:R1:W-:Y:S01]  /*24dd0*/  LDGSTS.E [R10+0x3180], desc[UR8][R8.64], P1 ;  /* 0x03180000080a7fae */ /* 0x0003e20008921848 */
[----:B------:R-:W-:-:S03]  /*24de0*/  IADD3 R20, P6, R20, R4, RZ ;  /* 0x0000000414147210 */ /* 0x000fc60007fde0ff */
[----:B------:R-:W-:Y:S04]  /*24df0*/  STL [R1+0xd04], R22 ;  /* 0x000d041601007387 */ /* 0x000fe80000100800 */
[----:B------:R1:W-:Y:S02]  /*24e00*/  STL [R1+0xcf8], R18 ;  /* 0x000cf81201007387 */ /* 0x0003e40000100800 */
[----:B-1----:R-:W-:Y:S02]  /*24e10*/  IMAD.MOV.U32 R8, RZ, RZ, R14 ;  /* 0x000000ffff087224 */ /* 0x002fe400078e000e */
[----:B------:R1:W-:Y:S01]  /*24e20*/  STL [R1+0xd0c], R20 ;  /* 0x000d0c1401007387 */ /* 0x0003e20000100800 */
[----:B------:R-:W-:-:S05]  /*24e30*/  IMAD.MOV.U32 R9, RZ, RZ, R18 ;  /* 0x000000ffff097224 */ /* 0x000fca00078e0012 */
[----:B------:R1:W-:Y:S01]  /*24e40*/  LDGSTS.E [R10+0x3800], desc[UR8][R8.64], P4 ;  /* 0x03800000080a7fae */ /* 0x0003e2000a121848 */
[----:B------:R-:W-:Y:S02]  /*24e50*/  IADD3.X R23, R23, R3, RZ, P5, !PT ;  /* 0x0000000317177210 */ /* 0x000fe40002ffe4ff */
[----:B------:R-:W-:-:S03]  /*24e60*/  IADD3 R12, P5, R12, R4, RZ ;  /* 0x000000040c0c7210 */ /* 0x000fc60007fbe0ff */
[----:B------:R1:W-:Y:S04]  /*24e70*/  STL [R1+0xd00], R23 ;  /* 0x000d001701007387 */ /* 0x0003e80000100800 */
[----:B------:R-:W4:Y:S04]  /*24e80*/  LDL.LU R14, [R1+0x9a0] ;  /* 0x0009a000010e7983 */ /* 0x000f280000300800 */
[----:B------:R-:W4:Y:S01]  /*24e90*/  LDL.LU R27, [R1+0x9a8] ;  /* 0x0009a800011b7983 */ /* 0x000f220000300800 */
[----:B-1----:R-:W-:Y:S01]  /*24ea0*/  IMAD.MOV.U32 R8, RZ, RZ, R22 ;  /* 0x000000ffff087224 */ /* 0x002fe200078e0016 */
[----:B------:R-:W-:-:S02]  /*24eb0*/  MOV R9, R23 ;  /* 0x0000001700097202 */ /* 0x000fc40000000f00 */
[----:B------:R-:W-:Y:S04]  /*24ec0*/  STL [R1+0xd14], R12 ;  /* 0x000d140c01007387 */ /* 0x000fe80000100800 */
[----:B------:R-:W4:Y:S04]  /*24ed0*/  LDL.LU R18, [R1+0x9b4] ;  /* 0x0009b40001127983 */ /* 0x000f280000300800 */
[----:B------:R1:W-:Y:S01]  /*24ee0*/  LDGSTS.E [R10+0x3880], desc[UR8][R8.64], P4 ;  /* 0x03880000080a7fae */ /* 0x0003e2000a121848 */
[----:B------:R-:W-:-:S05]  /*24ef0*/  IADD3.X R21, R21, R3, RZ, P6, !PT ;  /* 0x0000000315157210 */ /* 0x000fca00037fe4ff */
[----:B------:R1:W-:Y:S02]  /*24f00*/  STL [R1+0xd08], R21 ;  /* 0x000d081501007387 */ /* 0x0003e40000100800 */
[----:B-1----:R-:W-:Y:S02]  /*24f10*/  IMAD.MOV.U32 R8, RZ, RZ, R20 ;  /* 0x000000ffff087224 */ /* 0x002fe400078e0014 */
[----:B------:R-:W-:-:S05]  /*24f20*/  IMAD.MOV.U32 R9, RZ, RZ, R21 ;  /* 0x000000ffff097224 */ /* 0x000fca00078e0015 */
[----:B------:R1:W-:Y:S02]  /*24f30*/  LDGSTS.E [R10+0x3900], desc[UR8][R8.64], P4 ;  /* 0x03900000080a7fae */ /* 0x0003e4000a121848 */
[----:B-1----:R-:W-:Y:S01]  /*24f40*/  MOV R8, R12 ;  /* 0x0000000c00087202 */ /* 0x002fe20000000f00 */
[----:B------:R-:W-:-:S05]  /*24f50*/  IMAD.X R13, R13, 0x1, R3, P5 ;  /* 0x000000010d0d7824 */ /* 0x000fca00028e0603 */
[----:B------:R1:W-:Y:S04]  /*24f60*/  STL [R1+0xd10], R13 ;  /* 0x000d100d01007387 */ /* 0x0003e80000100800 */
[----:B------:R-:W4:Y:S04]  /*24f70*/  LDL.LU R20, [R1+0x9b0] ;  /* 0x0009b00001147983 */ /* 0x000f280000300800 */
[----:B------:R-:W4:Y:S04]  /*24f80*/  LDL.LU R23, [R1+0xa1c] ;  /* 0x000a1c0001177983 */ /* 0x000f280000300800 */
[----:B------:R-:W4:Y:S04]  /*24f90*/  LDL.LU R28, [R1+0xa18] ;  /* 0x000a1800011c7983 */ /* 0x000f280000300800 */
[----:B------:R-:W4:Y:S04]  /*24fa0*/  LDL.LU R21, [R1+0xa20] ;  /* 0x000a200001157983 */ /* 0x000f280000300800 */
[----:B------:R-:W4:Y:S01]  /*24fb0*/  LDL.LU R12, [R1+0xa24] ;  /* 0x000a2400010c7983 */ /* 0x000f220000300800 */
[----:B------:R-:W-:Y:S01]  /*24fc0*/  IMAD.MOV.U32 R9, RZ, RZ, R13 ;  /* 0x000000ffff097224 */ /* 0x000fe200078e000d */
[----:B------:R-:W-:-:S02]  /*24fd0*/  SEL R7, R7, RZ, !P0 ;  /* 0x000000ff07077207 */ /* 0x000fc40004000000 */
[----:B------:R-:W-:Y:S01]  /*24fe0*/  ISETP.GT.AND P5, PT, R6, 0xd, PT ;  /* 0x0000000d0600780c */ /* 0x000fe20003fa4270 */
[----:B------:R-:W4:Y:S04]  /*24ff0*/  LDL.LU R22, [R1+0xa2c] ;  /* 0x000a2c0001167983 */ /* 0x000f280000300800 */
[----:B------:R1:W-:Y:S01]  /*25000*/  LDGSTS.E [R10+0x3980], desc[UR8][R8.64], P4 ;  /* 0x03980000080a7fae */ /* 0x0003e2000a121848 */
[----:B------:R-:W-:Y:S02]  /*25010*/  ISETP.NE.U32.AND P1, PT, R7, RZ, PT ;  /* 0x000000ff0700720c */ /* 0x000fe40003f25070 */
[----:B------:R-:W-:Y:S01]  /*25020*/  SEL R7, RZ, 0x4, !P5 ;  /* 0x00000004ff077807 */ /* 0x000fe20006800000 */
[----:B-1----:R-:W4:Y:S01]  /*25030*/  LDL.LU R13, [R1+0xa34] ;  /* 0x000a3400010d7983 */ /* 0x002f220000300800 */
[----:B------:R-:W-:-:S02]  /*25040*/  LOP3.LUT R9, R24, 0x20, RZ, 0x3c, !PT ;  /* 0x0000002018097812 */ /* 0x000fc400078e3cff */
[----:B------:R-:W-:Y:S02]  /*25050*/  SEL R8, R7, RZ, !P0 ;  /* 0x000000ff07087207 */ /* 0x000fe40004000000 */
[----:B------:R-:W-:Y:S02]  /*25060*/  IADD3 R7, R9, UR7, RZ ;  /* 0x0000000709077c10 */ /* 0x000fe4000fffe0ff */
[----:B--2---:R-:W-:-:S05]  /*25070*/  IADD3 R15, P4, R15, R4, RZ ;  /* 0x000000040f0f7210 */ /* 0x004fca0007f9e0ff */
[----:B---3--:R-:W-:Y:S01]  /*25080*/  IMAD.X R19, R19, 0x1, R3, P4 ;  /* 0x0000000113137824 */ /* 0x008fe200020e0603 */
[-C--:B----4-:R-:W-:Y:S01]  /*25090*/  IADD3 R11, P6, R11, R4.reuse, RZ ;  /* 0x000000040b0b7210 */ /* 0x090fe20007fde0ff */
[----:B------:R-:W-:Y:S01]  /*250a0*/  STL [R1+0x99c], R15 ;  /* 0x00099c0f01007387 */ /* 0x000fe20000100800 */
[----:B------:R-:W-:-:S03]  /*250b0*/  IADD3 R26, P5, R26, R4, RZ ;  /* 0x000000041a1a7210 */ /* 0x000fc60007fbe0ff */
[----:B------:R-:W-:Y:S01]  /*250c0*/  STL [R1+0x9a4], R11 ;  /* 0x0009a40b01007387 */ /* 0x000fe20000100800 */
[----:B------:R-:W-:-:S03]  /*250d0*/  ISETP.NE.U32.AND P4, PT, R8, RZ, PT ;  /* 0x000000ff0800720c */ /* 0x000fc60003f85070 */
[----:B------:R-:W-:Y:S01]  /*250e0*/  STL [R1+0x998], R19 ;  /* 0x0009981301007387 */ /* 0x000fe20000100800 */
[----:B------:R-:W-:-:S03]  /*250f0*/  IMAD.MOV.U32 R8, RZ, RZ, R15 ;  /* 0x000000ffff087224 */ /* 0x000fc600078e000f */
[----:B------:R-:W2:Y:S01]  /*25100*/  LDL.LU R25, [R1+0xa28] ;  /* 0x000a280001197983 */ /* 0x000ea20000300800 */
[----:B------:R-:W-:-:S03]  /*25110*/  MOV R9, R19 ;  /* 0x0000001300097202 */ /* 0x000fc60000000f00 */
[----:B------:R-:W-:Y:S04]  /*25120*/  STL [R1+0x9ac], R26 ;  /* 0x0009ac1a01007387 */ /* 0x000fe80000100800 */
[----:B------:R1:W-:Y:S01]  /*25130*/  LDGSTS.E [R7+0x200], desc[UR8][R8.64], P3 ;  /* 0x0020000008077fae */ /* 0x0003e20009921848 */
[--C-:B------:R-:W-:Y:S02]  /*25140*/  IMAD.X R14, R14, 0x1, R3.reuse, P6 ;  /* 0x000000010e0e7824 */ /* 0x100fe400030e0603 */
[----:B------:R-:W-:-:S03]  /*25150*/  IMAD.X R27, R27, 0x1, R3, P5 ;  /* 0x000000011b1b7824 */ /* 0x000fc600028e0603 */
[----:B------:R3:W-:Y:S01]  /*25160*/  STL [R1+0x9a0], R14 ;  /* 0x0009a00e01007387 */ /* 0x0007e20000100800 */
[----:B-1----:R-:W-:Y:S02]  /*25170*/  MOV R9, R14 ;  /* 0x0000000e00097202 */ /* 0x002fe40000000f00 */
[----:B------:R-:W-:Y:S01]  /*25180*/  IADD3 R18, P6, R18, R4, RZ ;  /* 0x0000000412127210 */ /* 0x000fe20007fde0ff */
[----:B------:R-:W-:-:S04]  /*25190*/  IMAD.MOV.U32 R8, RZ, RZ, R11 ;  /* 0x000000ffff087224 */ /* 0x000fc800078e000b */
[----:B------:R1:W-:Y:S04]  /*251a0*/  STL [R1+0x9b4], R18 ;  /* 0x0009b41201007387 */ /* 0x0003e80000100800 */
[----:B------:R4:W-:Y:S04]  /*251b0*/  STL [R1+0x9a8], R27 ;  /* 0x0009a81b01007387 */ /* 0x0009e80000100800 */
[----:B---3--:R-:W3:Y:S04]  /*251c0*/  LDL.LU R14, [R1+0xa30] ;  /* 0x000a3000010e7983 */ /* 0x008ee80000300800 */
[----:B------:R-:W3:Y:S04]  /*251d0*/  LDL.LU R19, [R1+0xa9c] ;  /* 0x000a9c0001137983 */ /* 0x000ee80000300800 */
[----:B------:R-:W3:Y:S04]  /*251e0*/  LDL.LU R15, [R1+0xaa4] ;  /* 0x000aa400010f7983 */ /* 0x000ee80000300800 */
[----:B------:R1:W-:Y:S01]  /*251f0*/  LDGSTS.E [R7+0x280], desc[UR8][R8.64], P3 ;  /* 0x0028000008077fae */ /* 0x0003e20009921848 */
[----:B------:R-:W-:Y:S01]  /*25200*/  ISETP.GT.AND P5, PT, R6, 0x11, PT ;  /* 0x000000110600780c */ /* 0x000fe20003fa4270 */
[----:B-1----:R-:W-:-:S03]  /*25210*/  IMAD.MOV.U32 R8, RZ, RZ, R26 ;  /* 0x000000ffff087224 */ /* 0x002fc600078e001a */
[----:B------:R-:W-:Y:S02]  /*25220*/  SEL R11, RZ, 0x4, !P5 ;  /* 0x00000004ff0b7807 */ /* 0x000fe40006800000 */
[----:B------:R-:W-:-:S05]  /*25230*/  MOV R9, R27 ;  /* 0x0000001b00097202 */ /* 0x000fca0000000f00 */
[----:B------:R1:W-:Y:S02]  /*25240*/  LDGSTS.E [R7+0x300], desc[UR8][R8.64], P3 ;  /* 0x0030000008077fae */ /* 0x0003e40009921848 */
[----:B-1----:R-:W-:Y:S02]  /*25250*/  IMAD.MOV.U32 R8, RZ, RZ, R18 ;  /* 0x000000ffff087224 */ /* 0x002fe400078e0012 */
[----:B------:R-:W-:-:S05]  /*25260*/  IMAD.X R20, R20, 0x1, R3, P6 ;  /* 0x0000000114147824 */ /* 0x000fca00030e0603 */
[----:B------:R1:W-:Y:S04]  /*25270*/  STL [R1+0x9b0], R20 ;  /* 0x0009b01401007387 */ /* 0x0003e80000100800 */
[----:B------:R-:W3:Y:S01]  /*25280*/  LDL.LU R26, [R1+0xa98] ;  /* 0x000a9800011a7983 */ /* 0x000ee20000300800 */
[-C--:B------:R-:W-:Y:S02]  /*25290*/  IADD3 R23, P6, R23, R4.reuse, RZ ;  /* 0x0000000417177210 */ /* 0x080fe40007fde0ff */
[----:B------:R-:W-:-:S03]  /*252a0*/  IADD3 R12, P5, R12, R4, RZ ;  /* 0x000000040c0c7210 */ /* 0x000fc60007fbe0ff */
[----:B------:R-:W-:Y:S01]  /*252b0*/  IMAD.X R28, R28, 0x1, R3, P6 ;  /* 0x000000011c1c7824 */ /* 0x000fe200030e0603 */
[----:B------:R-:W-:Y:S01]  /*252c0*/  STL [R1+0xa1c], R23 ;  /* 0x000a1c1701007387 */ /* 0x000fe20000100800 */
[----:B------:R-:W-:-:S03]  /*252d0*/  MOV R9, R20 ;  /* 0x0000001400097202 */ /* 0x000fc60000000f00 */
[----:B------:R-:W-:Y:S04]  /*252e0*/  STL [R1+0xa24], R12 ;  /* 0x000a240c01007387 */ /* 0x000fe80000100800 */
[----:B------:R-:W3:Y:S04]  /*252f0*/  LDL.LU R18, [R1+0xaa0] ;  /* 0x000aa00001127983 */ /* 0x000ee80000300800 */
[----:B------:R1:W-:Y:S04]  /*25300*/  STL [R1+0xa18], R28 ;  /* 0x000a181c01007387 */ /* 0x0003e80000100800 */
[----:B----4-:R-:W4:Y:S04]  /*25310*/  LDL.LU R27, [R1+0xaac] ;  /* 0x000aac00011b7983 */ /* 0x010f280000300800 */
[----:B------:R1:W-:Y:S04]  /*25320*/  LDGSTS.E [R7+0x380], desc[UR8][R8.64], P3 ;  /* 0x0038000008077fae */ /* 0x0003e80009921848 */
[----:B-1----:R-:W4:Y:S01]  /*25330*/  LDL.LU R20, [R1+0xab4] ;  /* 0x000ab40001147983 */ /* 0x002f220000300800 */
[----:B------:R-:W-:-:S03]  /*25340*/  MOV R9, R28 ;  /* 0x0000001c00097202 */ /* 0x000fc60000000f00 */
[----:B------:R-:W4:Y:S01]  /*25350*/  LDL.LU R28, [R1+0xaa8] ;  /* 0x000aa800011c7983 */ /* 0x000f220000300800 */
[-C--:B------:R-:W-:Y:S01]  /*25360*/  IADD3 R22, P6, R22, R4.reuse, RZ ;  /* 0x0000000416167210 */ /* 0x080fe20007fde0ff */
[----:B------:R-:W-:Y:S01]  /*25370*/  IMAD.X R21, R21, 0x1, R3, P5 ;  /* 0x0000000115157824 */ /* 0x000fe200028e0603 */
[----:B------:R-:W-:Y:S01]  /*25380*/  IADD3 R13, P5, R13, R4, RZ ;  /* 0x000000040d0d7210 */ /* 0x000fe20007fbe0ff */
[----:B------:R-:W-:Y:S02]  /*25390*/  IMAD.MOV.U32 R8, RZ, RZ, R23 ;  /* 0x000000ffff087224 */ /* 0x000fe400078e0017 */
[----:B------:R-:W-:Y:S04]  /*253a0*/  STL [R1+0xa2c], R22 ;  /* 0x000a2c1601007387 */ /* 0x000fe80000100800 */
[----:B------:R1:W-:Y:S04]  /*253b0*/  STL [R1+0xa20], R21 ;  /* 0x000a201501007387 */ /* 0x0003e80000100800 */
[----:B------:R-:W-:Y:S01]  /*253c0*/  STL [R1+0xa34], R13 ;  /* 0x000a340d01007387 */ /* 0x000fe20000100800 */
[----:B------:R-:W-:-:S03]  /*253d0*/  SEL R11, R11, RZ, !P0 ;  /* 0x000000ff0b0b7207 */ /* 0x000fc60004000000 */
[----:B------:R1:W-:Y:S01]  /*253e0*/  LDGSTS.E [R7+0xa00], desc[UR8][R8.64], P2 ;  /* 0x00a0000008077fae */ /* 0x0003e20009121848 */
[----:B------:R-:W-:Y:S01]  /*253f0*/  ISETP.NE.U32.AND P3, PT, R11, RZ, PT ;  /* 0x000000ff0b00720c */ /* 0x000fe20003f65070 */
[----:B-1----:R-:W-:Y:S01]  /*25400*/  IMAD.MOV.U32 R8, RZ, RZ, R12 ;  /* 0x000000ffff087224 */ /* 0x002fe200078e000c */
[----:B------:R-:W-:-:S05]  /*25410*/  MOV R9, R21 ;  /* 0x0000001500097202 */ /* 0x000fca0000000f00 */
[----:B------:R1:W-:Y:S01]  /*25420*/  LDGSTS.E [R7+0xa80], desc[UR8][R8.64], P2 ;  /* 0x00a8000008077fae */ /* 0x0003e20009121848 */
[----:B--2---:R-:W-:-:S05]  /*25430*/  IMAD.X R25, R25, 0x1, R3, P6 ;  /* 0x0000000119197824 */ /* 0x004fca00030e0603 */
[----:B------:R2:W-:Y:S04]  /*25440*/  STL [R1+0xa28], R25 ;  /* 0x000a281901007387 */ /* 0x0005e80000100800 */
[----:B------:R-:W4:Y:S01]  /*25450*/  LDL.LU R23, [R1+0xab0] ;  /* 0x000ab00001177983 */ /* 0x000f220000300800 */
[----:B------:R-:W-:-:S03]  /*25460*/  ISETP.GT.AND P6, PT, R6, 0x15, PT ;  /* 0x000000150600780c */ /* 0x000fc60003fc4270 */
[----:B------:R-:W4:Y:S01]  /*25470*/  LDL.LU R21, [R1+0xb1c] ;  /* 0x000b1c0001157983 */ /* 0x000f220000300800 */
[----:B------:R-:W-:Y:S01]  /*25480*/  SEL R11, RZ, 0x4, !P6 ;  /* 0x00000004ff0b7807 */ /* 0x000fe20007000000 */
[----:B-1----:R-:W-:Y:S01]  /*25490*/  IMAD.MOV.U32 R8, RZ, RZ, R22 ;  /* 0x000000ffff087224 */ /* 0x002fe200078e0016 */
[----:B------:R-:W-:Y:S01]  /*254a0*/  MOV R9, R25 ;  /* 0x0000001900097202 */ /* 0x000fe20000000f00 */
[----:B------:R-:W4:Y:S04]  /*254b0*/  LDL.LU R12, [R1+0xb24] ;  /* 0x000b2400010c7983 */ /* 0x000f280000300800 */
[----:B------:R1:W-:Y:S02]  /*254c0*/  LDGSTS.E [R7+0xb00], desc[UR8][R8.64], P2 ;  /* 0x00b0000008077fae */ /* 0x0003e40009121848 */
[----:B-1----:R-:W-:-:S02]  /*254d0*/  IMAD.MOV.U32 R8, RZ, RZ, R13 ;  /* 0x000000ffff087224 */ /* 0x002fc400078e000d */
[----:B---3--:R-:W-:Y:S01]  /*254e0*/  IMAD.X R14, R14, 0x1, R3, P5 ;  /* 0x000000010e0e7824 */ /* 0x008fe200028e0603 */
[----:B------:R-:W-:-:S04]  /*254f0*/  IADD3 R19, P5, R19, R4, RZ ;  /* 0x0000000413137210 */ /* 0x000fc80007fbe0ff */
[----:B------:R1:W-:Y:S01]  /*25500*/  STL [R1+0xa30], R14 ;  /* 0x000a300e01007387 */ /* 0x0003e20000100800 */
[----:B------:R-:W-:-:S03]  /*25510*/  IADD3 R15, P6, R15, R4, RZ ;  /* 0x000000040f0f7210 */ /* 0x000fc60007fde0ff */
[----:B--2---:R-:W2:Y:S01]  /*25520*/  LDL.LU R25, [R1+0xb18] ;  /* 0x000b180001197983 */ /* 0x004ea20000300800 */
[----:B------:R-:W-:-:S03]  /*25530*/  MOV R9, R14 ;  /* 0x0000000e00097202 */ /* 0x000fc60000000f00 */
[----:B------:R-:W-:Y:S04]  /*25540*/  STL [R1+0xa9c], R19 ;  /* 0x000a9c1301007387 */ /* 0x000fe80000100800 */
[----:B------:R-:W-:Y:S04]  /*25550*/  STL [R1+0xaa4], R15 ;  /* 0x000aa40f01007387 */ /* 0x000fe80000100800 */
[----:B------:R-:W3:Y:S04]  /*25560*/  LDL.LU R13, [R1+0xb20] ;  /* 0x000b2000010d7983 */ /* 0x000ee80000300800 */
[----:B------:R1:W-:Y:S02]  /*25570*/  LDGSTS.E [R7+0xb80], desc[UR8][R8.64], P2 ;  /* 0x00b8000008077fae */ /* 0x0003e40009121848 */
[----:B-1----:R-:W-:-:S02]  /*25580*/  IMAD.MOV.U32 R8, RZ, RZ, R19 ;  /* 0x000000ffff087224 */ /* 0x002fc400078e0013 */
[----:B------:R-:W-:-:S05]  /*25590*/  IMAD.X R26, R26, 0x1, R3, P5 ;  /* 0x000000011a1a7824 */ /* 0x000fca00028e0603 */
[----:B------:R1:W-:Y:S04]  /*255a0*/  STL [R1+0xa98], R26 ;  /* 0x000a981a01007387 */ /* 0x0003e80000100800 */
[----:B------:R-:W3:Y:S01]  /*255b0*/  LDL.LU R22, [R1+0xb2c] ;  /* 0x000b2c0001167983 */ /* 0x000ee20000300800 */
[----:B------:R-:W-:-:S03]  /*255c0*/  MOV R9, R26 ;  /* 0x0000001a00097202 */ /* 0x000fc60000000f00 */
[----:B------:R-:W3:Y:S04]  /*255d0*/  LDL.LU R14, [R1+0xb34] ;  /* 0x000b3400010e7983 */ /* 0x000ee80000300800 */
[----:B-1----:R-:W3:Y:S01]  /*255e0*/  LDL.LU R26, [R1+0xb28] ;  /* 0x000b2800011a7983 */ /* 0x002ee20000300800 */
[----:B------:R-:W-:-:S03]  /*255f0*/  IMAD.X R18, R18, 0x1, R3, P6 ;  /* 0x0000000112127824 */ /* 0x000fc600030e0603 */
[----:B------:R1:W-:Y:S01]  /*25600*/  LDGSTS.E [R7+0x1200], desc[UR8][R8.64], P1 ;  /* 0x0120000008077fae */ /* 0x0003e20008921848 */
[----:B----4-:R-:W-:-:S05]  /*25610*/  IADD3 R27, P5, R27, R4, RZ ;  /* 0x000000041b1b7210 */ /* 0x010fca0007fbe0ff */
[----:B------:R-:W-:Y:S01]  /*25620*/  STL [R1+0xaac], R27 ;  /* 0x000aac1b01007387 */ /* 0x000fe20000100800 */
[----:B------:R-:W-:-:S03]  /*25630*/  IADD3 R20, P6, R20, R4, RZ ;  /* 0x0000000414147210 */ /* 0x000fc60007fde0ff */
[----:B------:R4:W-:Y:S01]  /*25640*/  STL [R1+0xaa0], R18 ;  /* 0x000aa01201007387 */ /* 0x0009e20000100800 */
[----:B-1----:R-:W-:-:S03]  /*25650*/  IMAD.MOV.U32 R8, RZ, RZ, R15 ;  /* 0x000000ffff087224 */ /* 0x002fc600078e000f */
[----:B------:R-:W-:Y:S01]  /*25660*/  STL [R1+0xab4], R20 ;  /* 0x000ab41401007387 */ /* 0x000fe20000100800 */
[----:B------:R-:W-:-:S05]  /*25670*/  IMAD.X R28, R28, 0x1, R3, P5 ;  /* 0x000000011c1c7824 */ /* 0x000fca00028e0603 */
[----:B------:R1:W-:Y:S04]  /*25680*/  STL [R1+0xaa8], R28 ;  /* 0x000aa81c01007387 */ /* 0x0003e80000100800 */
[----:B------:R-:W3:Y:S01]  /*25690*/  LDL.LU R15, [R1+0xb30] ;  /* 0x000b3000010f7983 */ /* 0x000ee20000300800 */
[----:B------:R-:W-:Y:S02]  /*256a0*/  MOV R9, R18 ;  /* 0x0000001200097202 */ /* 0x000fe40000000f00 */
[----:B------:R-:W-:Y:S01]  /*256b0*/  SEL R11, R11, RZ, !P0 ;  /* 0x000000ff0b0b7207 */ /* 0x000fe20004000000 */
[----:B------:R-:W3:Y:S01]  /*256c0*/  LDL.LU R19, [R1+0xb9c] ;  /* 0x000b9c0001137983 */ /* 0x000ee20000300800 */
[----:B------:R-:W-:-:S03]  /*256d0*/  ISETP.GT.AND P5, PT, R6, 0x19, PT ;  /* 0x000000190600780c */ /* 0x000fc60003fa4270 */
[----:B----4-:R-:W4:Y:S01]  /*256e0*/  LDL.LU R18, [R1+0xba4] ;  /* 0x000ba40001127983 */ /* 0x010f220000300800 */
[----:B------:R-:W-:-:S03]  /*256f0*/  ISETP.NE.U32.AND P2, PT, R11, RZ, PT ;  /* 0x000000ff0b00720c */ /* 0x000fc60003f45070 */
[----:B------:R1:W-:Y:S01]  /*25700*/  LDGSTS.E [R7+0x1280], desc[UR8][R8.64], P1 ;  /* 0x0128000008077fae */ /* 0x0003e20008921848 */
[----:B------:R-:W-:Y:S02]  /*25710*/  SEL R11, RZ, 0x4, !P5 ;  /* 0x00000004ff0b7807 */ /* 0x000fe40006800000 */
[----:B-1----:R-:W-:Y:S01]  /*25720*/  MOV R9, R28 ;  /* 0x0000001c00097202 */ /* 0x002fe20000000f00 */
[----:B------:R-:W-:-:S05]  /*25730*/  IMAD.MOV.U32 R8, RZ, RZ, R27 ;  /* 0x000000ffff087224 */ /* 0x000fca00078e001b */
[----:B------:R1:W-:Y:S01]  /*25740*/  LDGSTS.E [R7+0x1300], desc[UR8][R8.64], P1 ;  /* 0x0130000008077fae */ /* 0x0003e20008921848 */
[----:B------:R-:W-:Y:S01]  /*25750*/  IMAD.X R23, R23, 0x1, R3, P6 ;  /* 0x0000000117177824 */ /* 0x000fe200030e0603 */
[----:B------:R-:W-:-:S04]  /*25760*/  IADD3 R21, P6, R21, R4, RZ ;  /* 0x0000000415157210 */ /* 0x000fc80007fde0ff */
[----:B------:R2:W-:Y:S04]  /*25770*/  STL [R1+0xab0], R23 ;  /* 0x000ab01701007387 */ /* 0x0005e80000100800 */
[----:B------:R-:W4:Y:S01]  /*25780*/  LDL.LU R28, [R1+0xb98] ;  /* 0x000b9800011c7983 */ /* 0x000f220000300800 */
[----:B------:R-:W-:Y:S01]  /*25790*/  IADD3 R12, P5, R12, R4, RZ ;  /* 0x000000040c0c7210 */ /* 0x000fe20007fbe0ff */
[----:B-1----:R-:W-:Y:S02]  /*257a0*/  IMAD.MOV.U32 R8, RZ, RZ, R20 ;  /* 0x000000ffff087224 */ /* 0x002fe400078e0014 */
[----:B------:R-:W-:Y:S01]  /*257b0*/  STL [R1+0xb1c], R21 ;  /* 0x000b1c1501007387 */ /* 0x000fe20000100800 */
[----:B------:R-:W-:-:S03]  /*257c0*/  MOV R9, R23 ;  /* 0x0000001700097202 */ /* 0x000fc60000000f00 */
[----:B------:R-:W-:Y:S04]  /*257d0*/  STL [R1+0xb24], R12 ;  /* 0x000b240c01007387 */ /* 0x000fe80000100800 */
[----:B------:R-:W4:Y:S04]  /*257e0*/  LDL.LU R27, [R1+0xba0] ;  /* 0x000ba000011b7983 */ /* 0x000f280000300800 */
[----:B------:R1:W-:Y:S01]  /*257f0*/  LDGSTS.E [R7+0x1380], desc[UR8][R8.64], P1 ;  /* 0x0138000008077fae */ /* 0x0003e20008921848 */
[----:B--2---:R-:W-:-:S05]  /*25800*/  IMAD.X R25, R25, 0x1, R3, P6 ;  /* 0x0000000119197824 */ /* 0x004fca00030e0603 */
[----:B------:R2:W-:Y:S04]  /*25810*/  STL [R1+0xb18], R25 ;  /* 0x000b181901007387 */ /* 0x0005e80000100800 */
[----:B------:R-:W4:Y:S01]  /*25820*/  LDL.LU R23, [R1+0xbac] ;  /* 0x000bac0001177983 */ /* 0x000f220000300800 */
[----:B-1----:R-:W-:Y:S01]  /*25830*/  MOV R9, R25 ;  /* 0x0000001900097202 */ /* 0x002fe20000000f00 */
[----:B---3--:R-:W-:Y:S02]  /*25840*/  IMAD.X R13, R13, 0x1, R3, P5 ;  /* 0x000000010d0d7824 */ /* 0x008fe400028e0603 */
[----:B------:R-:W3:Y:S04]  /*25850*/  LDL.LU R20, [R1+0xbb4] ;  /* 0x000bb40001147983 */ /* 0x000ee80000300800 */
[----:B--2---:R-:W2:Y:S01]  /*25860*/  LDL.LU R25, [R1+0xba8] ;  /* 0x000ba80001197983 */ /* 0x004ea20000300800 */
[----:B------:R-:W-:-:S05]  /*25870*/  IMAD.MOV.U32 R8, RZ, RZ, R21 ;  /* 0x000000ffff087224 */ /* 0x000fca00078e0015 */
[----:B------:R1:W-:Y:S02]  /*25880*/  LDGSTS.E [R7+0x1a00], desc[UR8][R8.64], P4 ;  /* 0x01a0000008077fae */ /* 0x0003e4000a121848 */
[----:B-1----:R-:W-:Y:S01]  /*25890*/  IMAD.MOV.U32 R8, RZ, RZ, R12 ;  /* 0x000000ffff087224 */ /* 0x002fe200078e000c */
[----:B------:R-:W-:-:S05]  /*258a0*/  MOV R9, R13 ;  /* 0x0000000d00097202 */ /* 0x000fca0000000f00 */
[----:B------:R1:W-:Y:S01]  /*258b0*/  LDGSTS.E [R7+0x1a80], desc[UR8][R8.64], P4 ;  /* 0x01a8000008077fae */ /* 0x0003e2000a121848 */
[-C--:B------:R-:W-:Y:S02]  /*258c0*/  IADD3 R22, P6, R22, R4.reuse, RZ ;  /* 0x0000000416167210 */ /* 0x080fe40007fde0ff */
[----:B------:R-:W-:-:S03]  /*258d0*/  IADD3 R14, P5, R14, R4, RZ ;  /* 0x000000040e0e7210 */ /* 0x000fc60007fbe0ff */
[----:B------:R-:W-:Y:S01]  /*258e0*/  STL [R1+0xb2c], R22 ;  /* 0x000b2c1601007387 */ /* 0x000fe20000100800 */
[----:B------:R-:W-:-:S03]  /*258f0*/  IMAD.X R26, R26, 0x1, R3, P6 ;  /* 0x000000011a1a7824 */ /* 0x000fc600030e0603 */
[----:B------:R1:W-:Y:S04]  /*25900*/  STL [R1+0xb20], R13 ;  /* 0x000b200d01007387 */ /* 0x0003e80000100800 */
[----:B------:R4:W-:Y:S04]  /*25910*/  STL [R1+0xb34], R14 ;  /* 0x000b340e01007387 */ /* 0x0009e80000100800 */
[----:B------:R-:W-:Y:S04]  /*25920*/  STL [R1+0xb28], R26 ;  /* 0x000b281a01007387 */ /* 0x000fe80000100800 */
[----:B------:R-:W2:Y:S04]  /*25930*/  LDL.LU R21, [R1+0xbb0] ;  /* 0x000bb00001157983 */ /* 0x000ea80000300800 */
[----:B------:R-:W2:Y:S01]  /*25940*/  LDL.LU R12, [R1+0xc1c] ;  /* 0x000c1c00010c7983 */ /* 0x000ea20000300800 */
[----:B-1----:R-:W-:-:S03]  /*25950*/  IMAD.MOV.U32 R8, RZ, RZ, R22 ;  /* 0x000000ffff087224 */ /* 0x002fc600078e0016 */
[----:B------:R-:W2:Y:S01]  /*25960*/  LDL.LU R13, [R1+0xc24] ;  /* 0x000c2400010d7983 */ /* 0x000ea20000300800 */
[----:B------:R-:W-:-:S05]  /*25970*/  IMAD.X R15, R15, 0x1, R3, P5 ;  /* 0x000000010f0f7824 */ /* 0x000fca00028e0603 */
[----:B------:R1:W-:Y:S04]  /*25980*/  STL [R1+0xb30], R15 ;  /* 0x000b300f01007387 */ /* 0x0003e80000100800 */
[----:B------:R-:W2:Y:S01]  /*25990*/  LDL.LU R22, [R1+0xc18] ;  /* 0x000c180001167983 */ /* 0x000ea20000300800 */
[----:B------:R-:W-:Y:S02]  /*259a0*/  SEL R11, R11, RZ, !P0 ;  /* 0x000000ff0b0b7207 */ /* 0x000fe40004000000 */
[----:B------:R-:W-:Y:S02]  /*259b0*/  ISETP.GT.AND P6, PT, R6, 0x1d, PT ;  /* 0x0000001d0600780c */ /* 0x000fe40003fc4270 */
[----:B------:R-:W-:Y:S02]  /*259c0*/  IADD3 R19, P5, R19, R4, RZ ;  /* 0x0000000413137210 */ /* 0x000fe40007fbe0ff */
[----:B------:R-:W-:-:S02]  /*259d0*/  ISETP.NE.U32.AND P1, PT, R11, RZ, PT ;  /* 0x000000ff0b00720c */ /* 0x000fc40003f25070 */
[----:B------:R-:W-:Y:S02]  /*259e0*/  SEL R11, RZ, 0x4, !P6 ;  /* 0x00000004ff0b7807 */ /* 0x000fe40007000000 */
[----:B------:R-:W-:Y:S02]  /*259f0*/  MOV R9, R26 ;  /* 0x0000001a00097202 */ /* 0x000fe40000000f00 */
[----:B----4-:R-:W-:Y:S01]  /*25a00*/  IADD3 R18, P6, R18, R4, RZ ;  /* 0x0000000412127210 */ /* 0x010fe20007fde0ff */
[----:B------:R4:W-:Y:S04]  /*25a10*/  STL [R1+0xb9c], R19 ;  /* 0x000b9c1301007387 */ /* 0x0009e80000100800 */
[----:B------:R1:W-:Y:S04]  /*25a20*/  LDGSTS.E [R7+0x1b00], desc[UR8][R8.64], P4 ;  /* 0x01b0000008077fae */ /* 0x0003e8000a121848 */
[----:B------:R2:W-:Y:S01]  /*25a30*/  STL [R1+0xba4], R18 ;  /* 0x000ba41201007387 */ /* 0x0005e20000100800 */
[----:B-1----:R-:W-:Y:S01]  /*25a40*/  IMAD.MOV.U32 R8, RZ, RZ, R14 ;  /* 0x000000ffff087224 */ /* 0x002fe200078e000e */
[----:B------:R-:W-:-:S02]  /*25a50*/  MOV R9, R15 ;  /* 0x0000000f00097202 */ /* 0x000fc40000000f00 */
[----:B------:R-:W2:Y:S04]  /*25a60*/  LDL.LU R14, [R1+0xc20] ;  /* 0x000c2000010e7983 */ /* 0x000ea80000300800 */
[----:B------:R1:W-:Y:S01]  /*25a70*/  LDGSTS.E [R7+0x1b80], desc[UR8][R8.64], P4 ;  /* 0x01b8000008077fae */ /* 0x0003e2000a121848 */
[----:B------:R-:W-:-:S05]  /*25a80*/  IMAD.X R28, R28, 0x1, R3, P5 ;  /* 0x000000011c1c7824 */ /* 0x000fca00028e0603 */
[----:B------:R-:W-:Y:S04]  /*25a90*/  STL [R1+0xb98], R28 ;  /* 0x000b981c01007387 */ /* 0x000fe80000100800 */
[----:B------:R-:W2:Y:S01]  /*25aa0*/  LDL.LU R15, [R1+0xc2c] ;  /* 0x000c2c00010f7983 */ /* 0x000ea20000300800 */
[----:B-1----:R-:W-:-:S03]  /*25ab0*/  IMAD.MOV.U32 R8, RZ, RZ, R19 ;  /* 0x000000ffff087224 */ /* 0x002fc600078e0013 */
[----:B------:R-:W2:Y:S01]  /*25ac0*/  LDL.LU R26, [R1+0xc34] ;  /* 0x000c3400011a7983 */ /* 0x000ea20000300800 */
[----:B------:R-:W-:-:S03]  /*25ad0*/  IMAD.X R27, R27, 0x1, R3, P6 ;  /* 0x000000011b1b7824 */ /* 0x000fc600030e0603 */
[----:B----4-:R-:W4:Y:S01]  /*25ae0*/  LDL.LU R19, [R1+0xc28] ;  /* 0x000c280001137983 */ /* 0x010f220000300800 */
[----:B------:R-:W-:-:S05]  /*25af0*/  MOV R9, R28 ;  /* 0x0000001c00097202 */ /* 0x000fca0000000f00 */
[----:B------:R1:W-:Y:S01]  /*25b00*/  LDGSTS.E [R7+0x2200], desc[UR8][R8.64], P3 ;  /* 0x0220000008077fae */ /* 0x0003e20009921848 */
[----:B------:R-:W-:Y:S01]  /*25b10*/  SEL R11, R11, RZ, !P0 ;  /* 0x000000ff0b0b7207 */ /* 0x000fe20004000000 */
[----:B-1----:R-:W-:Y:S01]  /*25b20*/  IMAD.MOV.U32 R8, RZ, RZ, R18 ;  /* 0x000000ffff087224 */ /* 0x002fe200078e0012 */
[-C--:B------:R-:W-:Y:S02]  /*25b30*/  IADD3 R23, P5, R23, R4.reuse, RZ ;  /* 0x0000000417177210 */ /* 0x080fe40007fbe0ff */
[----:B---3--:R-:W-:-:S03]  /*25b40*/  IADD3 R20, P6, R20, R4, RZ ;  /* 0x0000000414147210 */ /* 0x008fc60007fde0ff */
[----:B------:R-:W-:Y:S01]  /*25b50*/  STL [R1+0xbac], R23 ;  /* 0x000bac1701007387 */ /* 0x000fe20000100800 */
[----:B--2---:R-:W-:-:S03]  /*25b60*/  IMAD.X R25, R25, 0x1, R3, P5 ;  /* 0x0000000119197824 */ /* 0x004fc600028e0603 */
[----:B------:R1:W-:Y:S04]  /*25b70*/  STL [R1+0xba0], R27 ;  /* 0x000ba01b01007387 */ /* 0x0003e80000100800 */
[----:B------:R2:W-:Y:S04]  /*25b80*/  STL [R1+0xbb4], R20 ;  /* 0x000bb41401007387 */ /* 0x0005e80000100800 */
[----:B------:R-:W-:Y:S04]  /*25b90*/  STL [R1+0xba8], R25 ;  /* 0x000ba81901007387 */ /* 0x000fe80000100800 */
[----:B------:R-:W3:Y:S04]  /*25ba0*/  LDL.LU R29, [R1+0xc30] ;  /* 0x000c3000011d7983 */ /* 0x000ee80000300800 */
[----:B------:R-:W3:Y:S01]  /*25bb0*/  LDL.LU R18, [R1+0xc9c] ;  /* 0x000c9c0001127983 */ /* 0x000ee20000300800 */
[----:B------:R-:W-:-:S02]  /*25bc0*/  MOV R9, R27 ;  /* 0x0000001b00097202 */ /* 0x000fc40000000f00 */
[----:B------:R-:W-:Y:S02]  /*25bd0*/  ISETP.GT.AND P5, PT, R6, 0x2, PT ;  /* 0x000000020600780c */ /* 0x000fe40003fa4270 */
[----:B------:R-:W-:Y:S01]  /*25be0*/  ISETP.NE.U32.AND P4, PT, R11, RZ, PT ;  /* 0x000000ff0b00720c */ /* 0x000fe20003f85070 */
[----:B------:R1:W-:Y:S01]  /*25bf0*/  LDGSTS.E [R7+0x2280], desc[UR8][R8.64], P3 ;  /* 0x0228000008077fae */ /* 0x0003e20009921848 */
[----:B------:R-:W-:Y:S01]  /*25c00*/  SEL R11, RZ, 0x4, !P5 ;  /* 0x00000004ff0b7807 */ /* 0x000fe20006800000 */
[----:B-1----:R-:W-:Y:S01]  /*25c10*/  IMAD.MOV.U32 R8, RZ, RZ, R23 ;  /* 0x000000ffff087224 */ /* 0x002fe200078e0017 */
        /* <DEDUP_REMOVED lines=8> */
[----:B------:R4:W-:Y:S01]  /*25ca0*/  STL [R1+0xc1c], R12 ;  /* 0x000c1c0c01007387 */ /* 0x0009e20000100800 */
[----:B------:R-:W-:-:S03]  /*25cb0*/  MOV R9, R21 ;  /* 0x0000001500097202 */ /* 0x000fc60000000f00 */
[----:B------:R4:W-:Y:S04]  /*25cc0*/  STL [R1+0xc24], R13 ;  /* 0x000c240d01007387 */ /* 0x0009e80000100800 */
[----:B--2---:R-:W2:Y:S04]  /*25cd0*/  LDL.LU R20, [R1+0xc98] ;  /* 0x000c980001147983 */ /* 0x004ea80000300800 */
[----:B------:R1:W-:Y:S01]  /*25ce0*/  LDGSTS.E [R7+0x2380], desc[UR8][R8.64], P3 ;  /* 0x0238000008077fae */ /* 0x0003e20009921848 */
[----:B------:R-:W-:-:S05]  /*25cf0*/  IMAD.X R22, R22, 0x1, R3, P6 ;  /* 0x0000000116167824 */ /* 0x000fca00030e0603 */
[----:B------:R-:W-:Y:S04]  /*25d00*/  STL [R1+0xc18], R22 ;  /* 0x000c181601007387 */ /* 0x000fe80000100800 */
[----:B------:R-:W2:Y:S04]  /*25d10*/  LDL.LU R28, [R1+0xca0] ;  /* 0x000ca000011c7983 */ /* 0x000ea80000300800 */
[----:B-1----:R-:W2:Y:S01]  /*25d20*/  LDL.LU R21, [R1+0xcac] ;  /* 0x000cac0001157983 */ /* 0x002ea20000300800 */
[----:B------:R-:W-:Y:S01]  /*25d30*/  IMAD.MOV.U32 R8, RZ, RZ, R12 ;  /* 0x000000ffff087224 */ /* 0x000fe200078e000c */
[----:B------:R-:W-:-:S02]  /*25d40*/  MOV R9, R22 ;  /* 0x0000001600097202 */ /* 0x000fc40000000f00 */
[----:B------:R-:W2:Y:S04]  /*25d50*/  LDL.LU R23, [R1+0xca8] ;  /* 0x000ca80001177983 */ /* 0x000ea80000300800 */
[----:B------:R1:W-:Y:S01]  /*25d60*/  LDGSTS.E [R7+0x2a00], desc[UR8][R8.64], P2 ;  /* 0x02a0000008077fae */ /* 0x0003e20009121848 */
[----:B------:R-:W-:Y:S02]  /*25d70*/  IMAD.X R14, R14, 0x1, R3, P5 ;  /* 0x000000010e0e7824 */ /* 0x000fe400028e0603 */
[----:B-1----:R-:W-:Y:S01]  /*25d80*/  IMAD.MOV.U32 R8, RZ, RZ, R13 ;  /* 0x000000ffff087224 */ /* 0x002fe200078e000d */
[----:B------:R-:W-:Y:S02]  /*25d90*/  SEL R11, R11, RZ, !P0 ;  /* 0x000000ff0b0b7207 */ /* 0x000fe40004000000 */
[----:B------:R-:W-:-:S02]  /*25da0*/  MOV R9, R14 ;  /* 0x0000000e00097202 */ /* 0x000fc40000000f00 */
[----:B------:R-:W-:-:S03]  /*25db0*/  ISETP.NE.U32.AND P3, PT, R11, RZ, PT ;  /* 0x000000ff0b00720c */ /* 0x000fc60003f65070 */
[----:B------:R1:W-:Y:S01]  /*25dc0*/  LDGSTS.E [R7+0x2a80], desc[UR8][R8.64], P2 ;  /* 0x02a8000008077fae */ /* 0x0003e20009121848 */
[-C--:B------:R-:W-:Y:S02]  /*25dd0*/  IADD3 R15, P6, R15, R4.reuse, RZ ;  /* 0x000000040f0f7210 */ /* 0x080fe40007fde0ff */
[----:B------:R-:W-:-:S03]  /*25de0*/  IADD3 R26, P5, R26, R4, RZ ;  /* 0x000000041a1a7210 */ /* 0x000fc60007fbe0ff */
[----:B------:R-:W-:Y:S01]  /*25df0*/  STL [R1+0xc2c], R15 ;  /* 0x000c2c0f01007387 */ /* 0x000fe20000100800 */
[----:B----4-:R-:W-:-:S03]  /*25e00*/  IMAD.X R19, R19, 0x1, R3, P6 ;  /* 0x0000000113137824 */ /* 0x010fc600030e0603 */
[----:B------:R4:W-:Y:S04]  /*25e10*/  STL [R1+0xc20], R14 ;  /* 0x000c200e01007387 */ /* 0x0009e80000100800 */
[----:B------:R-:W2:Y:S04]  /*25e20*/  LDL.LU R12, [R1+0xcb4] ;  /* 0x000cb400010c7983 */ /* 0x000ea80000300800 */
[----:B------:R-:W-:Y:S04]  /*25e30*/  STL [R1+0xc34], R26 ;  /* 0x000c341a01007387 */ /* 0x000fe80000100800 */
[----:B------:R3:W-:Y:S04]  /*25e40*/  STL [R1+0xc28], R19 ;  /* 0x000c281301007387 */ /* 0x0007e80000100800 */
[----:B------:R-:W2:Y:S01]  /*25e50*/  LDL.LU R13, [R1+0xcb0] ;  /* 0x000cb000010d7983 */ /* 0x000ea20000300800 */
[----:B------:R-:W-:-:S03]  /*25e60*/  ISETP.GT.AND P6, PT, R6, 0x6, PT ;  /* 0x000000060600780c */ /* 0x000fc60003fc4270 */
[----:B----4-:R-:W4:Y:S01]  /*25e70*/  LDL.LU R14, [R1+0xd1c] ;  /* 0x000d1c00010e7983 */ /* 0x010f220000300800 */
[----:B------:R-:W-:Y:S01]  /*25e80*/  SEL R11, RZ, 0x4, !P6 ;  /* 0x00000004ff0b7807 */ /* 0x000fe20007000000 */
[----:B-1----:R-:W-:Y:S01]  /*25e90*/  IMAD.MOV.U32 R8, RZ, RZ, R15 ;  /* 0x000000ffff087224 */ /* 0x002fe200078e000f */
[----:B------:R-:W-:-:S05]  /*25ea0*/  MOV R9, R19 ;  /* 0x0000001300097202 */ /* 0x000fca0000000f00 */
[----:B------:R1:W-:Y:S02]  /*25eb0*/  LDGSTS.E [R7+0x2b00], desc[UR8][R8.64], P2 ;  /* 0x02b0000008077fae */ /* 0x0003e40009121848 */
[----:B-1----:R-:W-:Y:S02]  /*25ec0*/  IMAD.MOV.U32 R8, RZ, RZ, R26 ;  /* 0x000000ffff087224 */ /* 0x002fe400078e001a */
[----:B---3--:R-:W-:Y:S01]  /*25ed0*/  IMAD.X R29, R29, 0x1, R3, P5 ;  /* 0x000000011d1d7824 */ /* 0x008fe200028e0603 */
[----:B------:R-:W-:-:S04]  /*25ee0*/  IADD3 R18, P5, R18, R4, RZ ;  /* 0x0000000412127210 */ /* 0x000fc80007fbe0ff */
[----:B------:R-:W-:Y:S04]  /*25ef0*/  STL [R1+0xc30], R29 ;  /* 0x000c301d01007387 */ /* 0x000fe80000100800 */
[----:B------:R-:W3:Y:S04]  /*25f00*/  LDL.LU R22, [R1+0xd18] ;  /* 0x000d180001167983 */ /* 0x000ee80000300800 */
[----:B------:R-:W-:Y:S04]  /*25f10*/  STL [R1+0xc9c], R18 ;  /* 0x000c9c1201007387 */ /* 0x000fe80000100800 */
[----:B------:R-:W3:Y:S04]  /*25f20*/  LDL.LU R25, [R1+0xd24] ;  /* 0x000d240001197983 */ /* 0x000ee80000300800 */
[----:B------:R-:W3:Y:S04]  /*25f30*/  LDL.LU R19, [R1+0xd2c] ;  /* 0x000d2c0001137983 */ /* 0x000ee80000300800 */
[----:B------:R-:W3:Y:S01]  /*25f40*/  LDL.LU R15, [R1+0xd34] ;  /* 0x000d3400010f7983 */ /* 0x000ee20000300800 */
[----:B------:R-:W-:-:S05]  /*25f50*/  MOV R9, R29 ;  /* 0x0000001d00097202 */ /* 0x000fca0000000f00 */
[----:B------:R1:W-:Y:S02]  /*25f60*/  LDGSTS.E [R7+0x2b80], desc[UR8][R8.64], P2 ;  /* 0x02b8000008077fae */ /* 0x0003e40009121848 */
[----:B-1----:R-:W-:Y:S01]  /*25f70*/  IMAD.MOV.U32 R8, RZ, RZ, R18 ;  /* 0x000000ffff087224 */ /* 0x002fe200078e0012 */
[----:B------:R-:W-:-:S05]  /*25f80*/  IADD3 R27, P6, R27, R4, RZ ;  /* 0x000000041b1b7210 */ /* 0x000fca0007fde0ff */
[----:B------:R-:W-:Y:S04]  /*25f90*/  STL [R1+0xca4], R27 ;  /* 0x000ca41b01007387 */ /* 0x000fe80000100800 */
[----:B------:R-:W3:Y:S01]  /*25fa0*/  LDL.LU R26, [R1+0xd20] ;  /* 0x000d2000011a7983 */ /* 0x000ee20000300800 */
[----:B--2---:R-:W-:-:S05]  /*25fb0*/  IMAD.X R20, R20, 0x1, R3, P5 ;  /* 0x0000000114147824 */ /* 0x004fca00028e0603 */
[----:B------:R1:W-:Y:S01]  /*25fc0*/  STL [R1+0xc98], R20 ;  /* 0x000c981401007387 */ /* 0x0003e20000100800 */
[----:B------:R-:W-:-:S05]  /*25fd0*/  MOV R9, R20 ;  /* 0x0000001400097202 */ /* 0x000fca0000000f00 */
[----:B------:R2:W-:Y:S04]  /*25fe0*/  LDGSTS.E [R7+0x3200], desc[UR8][R8.64], P1 ;  /* 0x0320000008077fae */ /* 0x0005e80008921848 */
[----:B-1----:R-:W3:Y:S01]  /*25ff0*/  LDL.LU R20, [R1+0xd28] ;  /* 0x000d280001147983 */ /* 0x002ee20000300800 */
[----:B------:R-:W-:Y:S01]  /*26000*/  IMAD.X R28, R28, 0x1, R3, P6 ;  /* 0x000000011c1c7824 */ /* 0x000fe200030e0603 */
[----:B------:R-:W-:-:S05]  /*26010*/  IADD3 R21, P5, R21, R4, RZ ;  /* 0x0000000415157210 */ /* 0x000fca0007fbe0ff */
[----:B------:R-:W-:Y:S04]  /*26020*/  STL [R1+0xcac], R21 ;  /* 0x000cac1501007387 */ /* 0x000fe80000100800 */
[----:B------:R-:W-:Y:S04]  /*26030*/  STL [R1+0xca0], R28 ;  /* 0x000ca01c01007387 */ /* 0x000fe80000100800 */
[----:B------:R-:W3:Y:S01]  /*26040*/  LDL.LU R18, [R1+0xd30] ;  /* 0x000d300001127983 */ /* 0x000ee20000300800 */
[----:B--2---:R-:W-:Y:S01]  /*26050*/  IMAD.MOV.U32 R8, RZ, RZ, R27 ;  /* 0x000000ffff087224 */ /* 0x004fe200078e001b */
[----:B------:R-:W-:Y:S01]  /*26060*/  MOV R9, R28 ;  /* 0x0000001c00097202 */ /* 0x000fe20000000f00 */
[----:B------:R-:W-:-:S04]  /*26070*/  IMAD.X R23, R23, 0x1, R3, P5 ;  /* 0x0000000117177824 */ /* 0x000fc800028e0603 */
[----:B------:R1:W-:Y:S01]  /*26080*/  LDGSTS.E [R7+0x3280], desc[UR8][R8.64], P1 ;  /* 0x0328000008077fae */ /* 0x0003e20008921848 */
[----:B------:R-:W-:Y:S02]  /*26090*/  SEL R11, R11, RZ, !P0 ;  /* 0x000000ff0b0b7207 */ /* 0x000fe40004000000 */
[----:B------:R-:W-:Y:S01]  /*260a0*/  ISETP.GT.AND P5, PT, R6, 0xa, PT ;  /* 0x0000000a0600780c */ /* 0x000fe20003fa4270 */
[----:B-1----:R-:W-:Y:S01]  /*260b0*/  IMAD.MOV.U32 R8, RZ, RZ, R21 ;  /* 0x000000ffff087224 */ /* 0x002fe200078e0015 */
[----:B------:R-:W-:-:S05]  /*260c0*/  MOV R9, R23 ;  /* 0x0000001700097202 */ /* 0x000fca0000000f00 */
[----:B------:R1:W-:Y:S01]  /*260d0*/  LDGSTS.E [R7+0x3300], desc[UR8][R8.64], P1 ;  /* 0x0330000008077fae */ /* 0x0003e20008921848 */
[----:B------:R-:W-:Y:S02]  /*260e0*/  ISETP.NE.U32.AND P2, PT, R11, RZ, PT ;  /* 0x000000ff0b00720c */ /* 0x000fe40003f45070 */
[----:B------:R-:W-:Y:S02]  /*260f0*/  SEL R11, RZ, 0x4, !P5 ;  /* 0x00000004ff0b7807 */ /* 0x000fe40006800000 */
[----:B------:R-:W-:-:S05]  /*26100*/  IADD3 R12, P6, R12, R4, RZ ;  /* 0x000000040c0c7210 */ /* 0x000fca0007fde0ff */
[----:B------:R-:W-:Y:S01]  /*26110*/  STL [R1+0xcb4], R12 ;  /* 0x000cb40c01007387 */ /* 0x000fe20000100800 */
[----:B-1----:R-:W-:Y:S02]  /*26120*/  IMAD.MOV.U32 R8, RZ, RZ, R12 ;  /* 0x000000ffff087224 */ /* 0x002fe400078e000c */
[----:B------:R-:W-:Y:S01]  /*26130*/  IMAD.X R13, R13, 0x1, R3, P6 ;  /* 0x000000010d0d7824 */ /* 0x000fe200030e0603 */
[----:B------:R-:W-:Y:S01]  /*26140*/  STL [R1+0xca8], R23 ;  /* 0x000ca81701007387 */ /* 0x000fe20000100800 */
[----:B----4-:R-:W-:-:S03]  /*26150*/  IADD3 R14, P6, R14, R4, RZ ;  /* 0x000000040e0e7210 */ /* 0x010fc60007fde0ff */
[----:B------:R1:W-:Y:S01]  /*26160*/  STL [R1+0xcb0], R13 ;  /* 0x000cb00d01007387 */ /* 0x0003e20000100800 */
[----:B------:R-:W-:-:S05]  /*26170*/  IMAD.MOV.U32 R9, RZ, RZ, R13 ;  /* 0x000000ffff097224 */ /* 0x000fca00078e000d */
[----:B------:R2:W-:Y:S04]  /*26180*/  LDGSTS.E [R7+0x3380], desc[UR8][R8.64], P1 ;  /* 0x0338000008077fae */ /* 0x0005e80008921848 */
[----:B-1----:R-:W4:Y:S04]  /*26190*/  LDL.LU R13, [R1+0x9b8] ;  /* 0x0009b800010d7983 */ /* 0x002f280000300800 */
[----:B------:R-:W4:Y:S04]  /*261a0*/  LDL.LU R12, [R1+0x9bc] ;  /* 0x0009bc00010c7983 */ /* 0x000f280000300800 */
[----:B------:R-:W-:Y:S04]  /*261b0*/  STL [R1+0xd1c], R14 ;  /* 0x000d1c0e01007387 */ /* 0x000fe80000100800 */
[----:B------:R-:W4:Y:S04]  /*261c0*/  LDL.LU R21, [R1+0x9c4] ;  /* 0x0009c40001157983 */ /* 0x000f280000300800 */
[----:B------:R-:W4:Y:S01]  /*261d0*/  LDL.LU R23, [R1+0x9cc] ;  /* 0x0009cc0001177983 */ /* 0x000f220000300800 */
[----:B--2---:R-:W-:Y:S01]  /*261e0*/  IMAD.MOV.U32 R8, RZ, RZ, R14 ;  /* 0x000000ffff087224 */ /* 0x004fe200078e000e */
[----:B---3--:R-:W-:-:S02]  /*261f0*/  IADD3.X R22, R22, R3, RZ, P6, !PT ;  /* 0x0000000316167210 */ /* 0x008fc400037fe4ff */
[-C--:B------:R-:W-:Y:S02]  /*26200*/  IADD3 R25, P5, R25, R4.reuse, RZ ;  /* 0x0000000419197210 */ /* 0x080fe40007fbe0ff */
[----:B------:R-:W-:-:S03]  /*26210*/  IADD3 R19, P6, R19, R4, RZ ;  /* 0x0000000413137210 */ /* 0x000fc60007fde0ff */
[----:B------:R-:W-:Y:S01]  /*26220*/  STL [R1+0xd24], R25 ;  /* 0x000d241901007387 */ /* 0x000fe20000100800 */
[----:B------:R-:W-:-:S03]  /*26230*/  MOV R9, R22 ;  /* 0x0000001600097202 */ /* 0x000fc60000000f00 */
[----:B------:R1:W-:Y:S04]  /*26240*/  STL [R1+0xd18], R22 ;  /* 0x000d181601007387 */ /* 0x0003e80000100800 */
[----:B------:R2:W-:Y:S04]  /*26250*/  STL [R1+0xd2c], R19 ;  /* 0x000d2c1301007387 */ /* 0x0005e80000100800 */
[----:B------:R3:W-:Y:S02]  /*26260*/  LDGSTS.E [R7+0x3a00], desc[UR8][R8.64], P4 ;  /* 0x03a0000008077fae */ /* 0x0007e4000a121848 */
[----:B---3--:R-:W-:Y:S01]  /*26270*/  MOV R8, R25 ;  /* 0x0000001900087202 */ /* 0x008fe20000000f00 */
[----:B------:R-:W-:Y:S01]  /*26280*/  IMAD.X R26, R26, 0x1, R3, P5 ;  /* 0x000000011a1a7824 */ /* 0x000fe200028e0603 */
[----:B------:R-:W-:-:S04]  /*26290*/  IADD3 R15, P5, R15, R4, RZ ;  /* 0x000000040f0f7210 */ /* 0x000fc80007fbe0ff */
[----:B------:R3:W-:Y:S04]  /*262a0*/  STL [R1+0xd20], R26 ;  /* 0x000d201a01007387 */ /* 0x0007e80000100800 */
[----:B-1----:R-:W4:Y:S04]  /*262b0*/  LDL.LU R22, [R1+0x9c0] ;  /* 0x0009c00001167983 */ /* 0x002f280000300800 */
[----:B------:R-:W4:Y:S04]  /*262c0*/  LDL.LU R28, [R1+0x9c8] ;  /* 0x0009c800011c7983 */ /* 0x000f280000300800 */
[----:B------:R-:W-:Y:S04]  /*262d0*/  STL [R1+0xd34], R15 ;  /* 0x000d340f01007387 */ /* 0x000fe80000100800 */
[----:B------:R-:W4:Y:S01]  /*262e0*/  LDL.LU R14, [R1+0x9d4] ;  /* 0x0009d400010e7983 */ /* 0x000f220000300800 */
[----:B------:R-:W-:-:S02]  /*262f0*/  IMAD.X R20, R20, 0x1, R3, P6 ;  /* 0x0000000114147824 */ /* 0x000fc400030e0603 */
[----:B------:R-:W-:-:S03]  /*26300*/  IMAD.MOV.U32 R9, RZ, RZ, R26 ;  /* 0x000000ffff097224 */ /* 0x000fc600078e001a */
[----:B------:R1:W-:Y:S04]  /*26310*/  STL [R1+0xd28], R20 ;  /* 0x000d281401007387 */ /* 0x0003e80000100800 */
[----:B------:R2:W-:Y:S01]  /*26320*/  LDGSTS.E [R7+0x3a80], desc[UR8][R8.64], P4 ;  /* 0x03a8000008077fae */ /* 0x0005e2000a121848 */
[----:B------:R-:W-:Y:S02]  /*26330*/  IMAD.X R18, R18, 0x1, R3, P5 ;  /* 0x0000000112127824 */ /* 0x000fe400028e0603 */
[----:B--2---:R-:W-:-:S03]  /*26340*/  IMAD.MOV.U32 R8, RZ, RZ, R19 ;  /* 0x000000ffff087224 */ /* 0x004fc600078e0013 */
[----:B------:R2:W-:Y:S04]  /*26350*/  STL [R1+0xd30], R18 ;  /* 0x000d301201007387 */ /* 0x0005e80000100800 */
[----:B------:R-:W4:Y:S01]  /*26360*/  LDL.LU R19, [R1+0x9d0] ;  /* 0x0009d00001137983 */ /* 0x000f220000300800 */
[----:B------:R-:W-:-:S03]  /*26370*/  MOV R9, R20 ;  /* 0x0000001400097202 */ /* 0x000fc60000000f00 */
[----:B---3--:R-:W3:Y:S04]  /*26380*/  LDL.LU R26, [R1+0xa3c] ;  /* 0x000a3c00011a7983 */ /* 0x008ee80000300800 */
[----:B------:R2:W-:Y:S04]  /*26390*/  LDGSTS.E [R7+0x3b00], desc[UR8][R8.64], P4 ;  /* 0x03b0000008077fae */ /* 0x0005e8000a121848 */
[----:B------:R-:W3:Y:S04]  /*263a0*/  LDL.LU R27, [R1+0xa38] ;  /* 0x000a3800011b7983 */ /* 0x000ee80000300800 */
[----:B-1----:R-:W3:Y:S01]  /*263b0*/  LDL.LU R20, [R1+0xa40] ;  /* 0x000a400001147983 */ /* 0x002ee20000300800 */
[----:B--2---:R-:W-:-:S02]  /*263c0*/  IMAD.MOV.U32 R8, RZ, RZ, R15 ;  /* 0x000000ffff087224 */ /* 0x004fc400078e000f */
[----:B------:R-:W-:Y:S01]  /*263d0*/  IMAD.MOV.U32 R9, RZ, RZ, R18 ;  /* 0x000000ffff097224 */ /* 0x000fe200078e0012 */
[----:B------:R-:W2:Y:S04]  /*263e0*/  LDL.LU R15, [R1+0xa44] ;  /* 0x000a4400010f7983 */ /* 0x000ea80000300800 */
[----:B------:R1:W-:Y:S04]  /*263f0*/  LDGSTS.E [R7+0x3b80], desc[UR8][R8.64], P4 ;  /* 0x03b8000008077fae */ /* 0x0003e8000a121848 */
[----:B------:R-:W2:Y:S01]  /*26400*/  LDL.LU R25, [R1+0xa4c] ;  /* 0x000a4c0001197983 */ /* 0x000ea20000300800 */
[----:B------:R-:W-:-:S03]  /*26410*/  SEL R11, R11, RZ, !P0 ;  /* 0x000000ff0b0b7207 */ /* 0x000fc60004000000 */
[----:B------:R-:W2:Y:S01]  /*26420*/  LDL.LU R18, [R1+0xa54] ;  /* 0x000a540001127983 */ /* 0x000ea20000300800 */
[----:B------:R-:W-:Y:S02]  /*26430*/  ISETP.GT.AND P5, PT, R6, 0xe, PT ;  /* 0x0000000e0600780c */ /* 0x000fe40003fa4270 */
[----:B------:R-:W-:Y:S02]  /*26440*/  ISETP.NE.U32.AND P1, PT, R11, RZ, PT ;  /* 0x000000ff0b00720c */ /* 0x000fe40003f25070 */
[----:B-1----:R-:W-:Y:S02]  /*26450*/  LOP3.LUT R8, R24, 0x40, RZ, 0x3c, !PT ;  /* 0x0000004018087812 */ /* 0x002fe400078e3cff */
[----:B------:R-:W-:-:S03]  /*26460*/  SEL R11, RZ, 0x4, !P5 ;  /* 0x00000004ff0b7807 */ /* 0x000fc60006800000 */
[----:B------:R-:W-:Y:S01]  /*26470*/  VIADD R8, R8, UR7 ;  /* 0x0000000708087c36 */ /* 0x000fe20008000000 */
[----:B----4-:R-:W-:-:S04]  /*26480*/  IADD3 R12, P4, R12, R4, RZ ;  /* 0x000000040c0c7210 */ /* 0x010fc80007f9e0ff */
[----:B------:R-:W-:Y:S02]  /*26490*/  IADD3.X R13, R13, R3, RZ, P4, !PT ;  /* 0x000000030d0d7210 */ /* 0x000fe400027fe4ff */
[-C--:B------:R-:W-:Y:S01]  /*264a0*/  IADD3 R21, P6, R21, R4.reuse, RZ ;  /* 0x0000000415157210 */ /* 0x080fe20007fde0ff */
[----:B------:R1:W-:Y:S04]  /*264b0*/  STL [R1+0x9bc], R12 ;  /* 0x0009bc0c01007387 */ /* 0x0003e80000100800 */
[----:B------:R4:W-:Y:S04]  /*264c0*/  STL [R1+0x9c4], R21 ;  /* 0x0009c41501007387 */ /* 0x0009e80000100800 */
[----:B------:R4:W-:Y:S04]  /*264d0*/  STL [R1+0x9b8], R13 ;  /* 0x0009b80d01007387 */ /* 0x0009e80000100800 */
[----:B------:R-:W2:Y:S01]  /*264e0*/  LDL.LU R29, [R1+0xa48] ;  /* 0x000a4800011d7983 */ /* 0x000ea20000300800 */
[----:B------:R-:W-:-:S03]  /*264f0*/  IADD3 R23, P5, R23, R4, RZ ;  /* 0x0000000417177210 */ /* 0x000fc60007fbe0ff */
[----:B------:R1:W-:Y:S04]  /*26500*/  LDGSTS.E [R8+0x400], desc[UR8][R12.64], P3 ;  /* 0x004000000c087fae */ /* 0x0003e80009921848 */
[----:B------:R-:W-:Y:S01]  /*26510*/  STL [R1+0x9cc], R23 ;  /* 0x0009cc1701007387 */ /* 0x000fe20000100800 */
[----:B-1----:R-:W-:Y:S01]  /*26520*/  IMAD.MOV.U32 R12, RZ, RZ, R21 ;  /* 0x000000ffff0c7224 */ /* 0x002fe200078e0015 */
[----:B------:R-:W-:Y:S01]  /*26530*/  SEL R9, R11, RZ, !P0 ;  /* 0x000000ff0b097207 */ /* 0x000fe20004000000 */
[----:B------:R-:W-:Y:S01]  /*26540*/  IMAD.X R22, R22, 0x1, R3, P6 ;  /* 0x0000000116167824 */ /* 0x000fe200030e0603 */
[----:B------:R-:W-:-:S04]  /*26550*/  IADD3.X R28, R28, R3, RZ, P5, !PT ;  /* 0x000000031c1c7210 */ /* 0x000fc80002ffe4ff */
[----:B------:R1:W-:Y:S01]  /*26560*/  STL [R1+0x9c0], R22 ;  /* 0x0009c01601007387 */ /* 0x0003e20000100800 */
[----:B------:R-:W-:-:S05]  /*26570*/  IADD3 R14, P6, R14, R4, RZ ;  /* 0x000000040e0e7210 */ /* 0x000fca0007fde0ff */
[----:B------:R-:W-:Y:S04]  /*26580*/  STL [R1+0x9d4], R14 ;  /* 0x0009d40e01007387 */ /* 0x000fe80000100800 */
[----:B------:R1:W-:Y:S04]  /*26590*/  STL [R1+0x9c8], R28 ;  /* 0x0009c81c01007387 */ /* 0x0003e80000100800 */
[----:B----4-:R-:W4:Y:S01]  /*265a0*/  LDL.LU R21, [R1+0xa50] ;  /* 0x000a500001157983 */ /* 0x010f220000300800 */
[----:B------:R-:W-:-:S03]  /*265b0*/  IMAD.MOV.U32 R13, RZ, RZ, R22 ;  /* 0x000000ffff0d7224 */ /* 0x000fc600078e0016 */
[----:B-1----:R-:W4:Y:S04]  /*265c0*/  LDL.LU R22, [R1+0xabc] ;  /* 0x000abc0001167983 */ /* 0x002f280000300800 */
[----:B------:R-:W4:Y:S04]  /*265d0*/  LDL.LU R11, [R1+0xac4] ;  /* 0x000ac400010b7983 */ /* 0x000f280000300800 */
[----:B------:R1:W-:Y:S01]  /*265e0*/  LDGSTS.E [R8+0x480], desc[UR8][R12.64], P3 ;  /* 0x004800000c087fae */ /* 0x0003e20009921848 */
[----:B------:R-:W-:-:S05]  /*265f0*/  IADD3.X R19, R19, R3, RZ, P6, !PT ;  /* 0x0000000313137210 */ /* 0x000fca00037fe4ff */
[----:B------:R2:W-:Y:S01]  /*26600*/  STL [R1+0x9d0], R19 ;  /* 0x0009d01301007387 */ /* 0x0005e20000100800 */
[----:B-1----:R-:W-:-:S03]  /*26610*/  IMAD.MOV.U32 R13, RZ, RZ, R28 ;  /* 0x000000ffff0d7224 */ /* 0x002fc600078e001c */
[----:B------:R-:W4:Y:S01]  /*26620*/  LDL.LU R28, [R1+0xab8] ;  /* 0x000ab800011c7983 */ /* 0x000f220000300800 */
[----:B------:R-:W-:Y:S01]  /*26630*/  ISETP.GT.AND P5, PT, R6, 0x12, PT ;  /* 0x000000120600780c */ /* 0x000fe20003fa4270 */
[----:B------:R-:W-:Y:S01]  /*26640*/  IMAD.MOV.U32 R12, RZ, RZ, R23 ;  /* 0x000000ffff0c7224 */ /* 0x000fe200078e0017 */
[----:B------:R-:W-:Y:S02]  /*26650*/  ISETP.NE.U32.AND P4, PT, R9, RZ, PT ;  /* 0x000000ff0900720c */ /* 0x000fe40003f85070 */
[-C--:B---3--:R-:W-:Y:S02]  /*26660*/  IADD3 R26, P6, R26, R4.reuse, RZ ;  /* 0x000000041a1a7210 */ /* 0x088fe40007fde0ff */
[----:B------:R-:W-:Y:S01]  /*26670*/  SEL R9, RZ, 0x4, !P5 ;  /* 0x00000004ff097807 */ /* 0x000fe20006800000 */
[----:B------:R1:W-:Y:S01]  /*26680*/  LDGSTS.E [R8+0x500], desc[UR8][R12.64], P3 ;  /* 0x005000000c087fae */ /* 0x0003e20009921848 */
[----:B------:R-:W-:Y:S02]  /*26690*/  IADD3.X R27, R27, R3, RZ, P6, !PT ;  /* 0x000000031b1b7210 */ /* 0x000fe400037fe4ff */
[----:B--2---:R-:W-:Y:S01]  /*266a0*/  IADD3 R15, P5, R15, R4, RZ ;  /* 0x000000040f0f7210 */ /* 0x004fe20007fbe0ff */
[----:B------:R2:W-:Y:S04]  /*266b0*/  STL [R1+0xa3c], R26 ;  /* 0x000a3c1a01007387 */ /* 0x0005e80000100800 */
[----:B------:R-:W-:Y:S01]  /*266c0*/  STL [R1+0xa44], R15 ;  /* 0x000a440f01007387 */ /* 0x000fe20000100800 */
[----:B-1----:R-:W-:-:S02]  /*266d0*/  IMAD.MOV.U32 R12, RZ, RZ, R14 ;  /* 0x000000ffff0c7224 */ /* 0x002fc400078e000e */
[----:B------:R-:W-:Y:S01]  /*266e0*/  IMAD.MOV.U32 R13, RZ, RZ, R19 ;  /* 0x000000ffff0d7224 */ /* 0x000fe200078e0013 */
[----:B------:R-:W-:Y:S01]  /*266f0*/  IADD3 R25, P6, R25, R4, RZ ;  /* 0x0000000419197210 */ /* 0x000fe20007fde0ff */
[----:B------:R-:W3:Y:S01]  /*26700*/  LDL.LU R19, [R1+0xac0] ;  /* 0x000ac00001137983 */ /* 0x000ee20000300800 */
[----:B------:R-:W-:-:S03]  /*26710*/  IADD3.X R20, R20, R3, RZ, P5, !PT ;  /* 0x0000000314147210 */ /* 0x000fc60002ffe4ff */
[----:B------:R-:W-:Y:S01]  /*26720*/  STL [R1+0xa38], R27 ;  /* 0x000a381b01007387 */ /* 0x000fe20000100800 */
[----:B------:R-:W-:-:S03]  /*26730*/  IADD3 R18, P5, R18, R4, RZ ;  /* 0x0000000412127210 */ /* 0x000fc60007fbe0ff */
[----:B------:R-:W3:Y:S04]  /*26740*/  LDL.LU R23, [R1+0xacc] ;  /* 0x000acc0001177983 */ /* 0x000ee80000300800 */
[----:B------:R1:W-:Y:S04]  /*26750*/  LDGSTS.E [R8+0x580], desc[UR8][R12.64], P3 ;  /* 0x005800000c087fae */ /* 0x0003e80009921848 */
[----:B------:R-:W3:Y:S01]  /*26760*/  LDL.LU R14, [R1+0xad4] ;  /* 0x000ad400010e7983 */ /* 0x000ee20000300800 */
[----:B-1----:R-:W-:Y:S02]  /*26770*/  IMAD.MOV.U32 R12, RZ, RZ, R26 ;  /* 0x000000ffff0c7224 */ /* 0x002fe400078e001a */
[----:B------:R-:W-:Y:S01]  /*26780*/  IMAD.MOV.U32 R13, RZ, RZ, R27 ;  /* 0x000000ffff0d7224 */ /* 0x000fe200078e001b */
[----:B--2---:R-:W2:Y:S04]  /*26790*/  LDL.LU R26, [R1+0xac8] ;  /* 0x000ac800011a7983 */ /* 0x004ea80000300800 */
[----:B------:R-:W-:Y:S04]  /*267a0*/  STL [R1+0xa4c], R25 ;  /* 0x000a4c1901007387 */ /* 0x000fe80000100800 */
[----:B------:R1:W-:Y:S04]  /*267b0*/  STL [R1+0xa40], R20 ;  /* 0x000a401401007387 */ /* 0x0003e80000100800 */
[----:B------:R1:W-:Y:S04]  /*267c0*/  LDGSTS.E [R8+0xc00], desc[UR8][R12.64], P2 ;  /* 0x00c000000c087fae */ /* 0x0003e80009121848 */
[----:B------:R-:W-:Y:S01]  /*267d0*/  STL [R1+0xa54], R18 ;  /* 0x000a541201007387 */ /* 0x000fe20000100800 */
[----:B-1----:R-:W-:Y:S01]  /*267e0*/  IMAD.MOV.U32 R13, RZ, RZ, R20 ;  /* 0x000000ffff0d7224 */ /* 0x002fe200078e0014 */
[----:B------:R-:W-:-:S05]  /*267f0*/  IADD3.X R29, R29, R3, RZ, P6, !PT ;  /* 0x000000031d1d7210 */ /* 0x000fca00037fe4ff */
[----:B------:R1:W-:Y:S04]  /*26800*/  STL [R1+0xa48], R29 ;  /* 0x000a481d01007387 */ /* 0x0003e80000100800 */
[----:B------:R-:W2:Y:S01]  /*26810*/  LDL.LU R20, [R1+0xad0] ;  /* 0x000ad00001147983 */ /* 0x000ea20000300800 */
[----:B------:R-:W-:-:S03]  /*26820*/  IMAD.MOV.U32 R12, RZ, RZ, R15 ;  /* 0x000000ffff0c7224 */ /* 0x000fc600078e000f */
[----:B------:R-:W2:Y:S01]  /*26830*/  LDL.LU R27, [R1+0xb3c] ;  /* 0x000b3c00011b7983 */ /* 0x000ea20000300800 */
[----:B------:R-:W-:-:S03]  /*26840*/  SEL R9, R9, RZ, !P0 ;  /* 0x000000ff09097207 */ /* 0x000fc60004000000 */
[----:B------:R-:W2:Y:S01]  /*26850*/  LDL.LU R15, [R1+0xb44] ;  /* 0x000b4400010f7983 */ /* 0x000ea20000300800 */
[----:B------:R-:W-:-:S03]  /*26860*/  ISETP.GT.AND P6, PT, R6, 0x16, PT ;  /* 0x000000160600780c */ /* 0x000fc60003fc4270 */
[----:B------:R1:W-:Y:S01]  /*26870*/  LDGSTS.E [R8+0xc80], desc[UR8][R12.64], P2 ;  /* 0x00c800000c087fae */ /* 0x0003e20009121848 */
[----:B------:R-:W-:Y:S02]  /*26880*/  ISETP.NE.U32.AND P3, PT, R9, RZ, PT ;  /* 0x000000ff0900720c */ /* 0x000fe40003f65070 */
[----:B------:R-:W-:Y:S01]  /*26890*/  SEL R9, RZ, 0x4, !P6 ;  /* 0x00000004ff097807 */ /* 0x000fe20007000000 */
[----:B-1----:R-:W-:Y:S02]  /*268a0*/  IMAD.MOV.U32 R13, RZ, RZ, R29 ;  /* 0x000000ffff0d7224 */ /* 0x002fe400078e001d */
[----:B------:R-:W-:-:S05]  /*268b0*/  IMAD.MOV.U32 R12, RZ, RZ, R25 ;  /* 0x000000ffff0c7224 */ /* 0x000fca00078e0019 */
[----:B------:R1:W-:Y:S02]  /*268c0*/  LDGSTS.E [R8+0xd00], desc[UR8][R12.64], P2 ;  /* 0x00d000000c087fae */ /* 0x0003e40009121848 */
[----:B-1----:R-:W-:Y:S01]  /*268d0*/  IMAD.MOV.U32 R12, RZ, RZ, R18 ;  /* 0x000000ffff0c7224 */ /* 0x002fe200078e0012 */
[----:B----4-:R-:W-:-:S05]  /*268e0*/  IADD3.X R21, R21, R3, RZ, P5, !PT ;  /* 0x0000000315157210 */ /* 0x010fca0002ffe4ff */
[----:B------:R1:W-:Y:S04]  /*268f0*/  STL [R1+0xa50], R21 ;  /* 0x000a501501007387 */ /* 0x0003e80000100800 */
[----:B------:R-:W4:Y:S01]  /*26900*/  LDL.LU R29, [R1+0xb38] ;  /* 0x000b3800011d7983 */ /* 0x000f220000300800 */
[-C--:B------:R-:W-:Y:S02]  /*26910*/  IADD3 R22, P5, R22, R4.reuse, RZ ;  /* 0x0000000416167210 */ /* 0x080fe40007fbe0ff */
[----:B------:R-:W-:Y:S01]  /*26920*/  IADD3 R11, P6, R11, R4, RZ ;  /* 0x000000040b0b7210 */ /* 0x000fe20007fde0ff */
[----:B------:R-:W-:Y:S02]  /*26930*/  IMAD.MOV.U32 R13, RZ, RZ, R21 ;  /* 0x000000ffff0d7224 */ /* 0x000fe400078e0015 */
[----:B------:R-:W-:Y:S04]  /*26940*/  STL [R1+0xabc], R22 ;  /* 0x000abc1601007387 */ /* 0x000fe80000100800 */
[----:B------:R-:W-:Y:S04]  /*26950*/  STL [R1+0xac4], R11 ;  /* 0x000ac40b01007387 */ /* 0x000fe80000100800 */
[----:B-1----:R-:W4:Y:S01]  /*26960*/  LDL.LU R21, [R1+0xb40] ;  /* 0x000b400001157983 */ /* 0x002f220000300800 */
[----:B------:R-:W-:-:S03]  /*26970*/  IADD3.X R28, R28, R3, RZ, P5, !PT ;  /* 0x000000031c1c7210 */ /* 0x000fc60002ffe4ff */
[----:B------:R1:W-:Y:S04]  /*26980*/  LDGSTS.E [R8+0xd80], desc[UR8][R12.64], P2 ;  /* 0x00d800000c087fae */ /* 0x0003e80009121848 */
[----:B------:R1:W-:Y:S04]  /*26990*/  STL [R1+0xab8], R28 ;  /* 0x000ab81c01007387 */ /* 0x0003e80000100800 */
[----:B------:R-:W4:Y:S04]  /*269a0*/  LDL.LU R25, [R1+0xb4c] ;  /* 0x000b4c0001197983 */ /* 0x000f280000300800 */
[----:B------:R-:W4:Y:S01]  /*269b0*/  LDL.LU R18, [R1+0xb54] ;  /* 0x000b540001127983 */ /* 0x000f220000300800 */
[----:B-1----:R-:W-:-:S03]  /*269c0*/  IMAD.MOV.U32 R13, RZ, RZ, R28 ;  /* 0x000000ffff0d7224 */ /* 0x002fc600078e001c */
[----:B------:R-:W4:Y:S01]  /*269d0*/  LDL.LU R28, [R1+0xb48] ;  /* 0x000b4800011c7983 */ /* 0x000f220000300800 */
[----:B------:R-:W-:-:S05]  /*269e0*/  IMAD.MOV.U32 R12, RZ, RZ, R22 ;  /* 0x000000ffff0c7224 */ /* 0x000fca00078e0016 */
[----:B------:R1:W-:Y:S01]  /*269f0*/  LDGSTS.E [R8+0x1400], desc[UR8][R12.64], P1 ;  /* 0x014000000c087fae */ /* 0x0003e20008921848 */
[----:B---3--:R-:W-:Y:S02]  /*26a00*/  IADD3.X R19, R19, R3, RZ, P6, !PT ;  /* 0x0000000313137210 */ /* 0x008fe400037fe4ff */
[----:B------:R-:W-:Y:S01]  /*26a10*/  IADD3 R23, P5, R23, R4, RZ ;  /* 0x0000000417177210 */ /* 0x000fe20007fbe0ff */
[----:B-1----:R-:W-:-:S04]  /*26a20*/  IMAD.MOV.U32 R12, RZ, RZ, R11 ;  /* 0x000000ffff0c7224 */ /* 0x002fc800078e000b */
[----:B------:R-:W-:Y:S01]  /*26a30*/  STL [R1+0xacc], R23 ;  /* 0x000acc1701007387 */ /* 0x000fe20000100800 */
[----:B------:R-:W-:-:S03]  /*26a40*/  IADD3 R14, P6, R14, R4, RZ ;  /* 0x000000040e0e7210 */ /* 0x000fc60007fde0ff */
[----:B------:R1:W-:Y:S01]  /*26a50*/  STL [R1+0xac0], R19 ;  /* 0x000ac01301007387 */ /* 0x0003e20000100800 */
[----:B------:R-:W-:-:S03]  /*26a60*/  IMAD.MOV.U32 R13, RZ, RZ, R19 ;  /* 0x000000ffff0d7224 */ /* 0x000fc600078e0013 */
[----:B------:R-:W-:Y:S01]  /*26a70*/  STL [R1+0xad4], R14 ;  /* 0x000ad40e01007387 */ /* 0x000fe20000100800 */
[----:B------:R-:W-:-:S03]  /*26a80*/  SEL R9, R9, RZ, !P0 ;  /* 0x000000ff09097207 */ /* 0x000fc60004000000 */
[----:B------:R3:W-:Y:S01]  /*26a90*/  LDGSTS.E [R8+0x1480], desc[UR8][R12.64], P1 ;  /* 0x014800000c087fae */ /* 0x0007e20008921848 */
[----:B--2---:R-:W-:-:S05]  /*26aa0*/  IADD3.X R26, R26, R3, RZ, P5, !PT ;  /* 0x000000031a1a7210 */ /* 0x004fca0002ffe4ff */
[----:B------:R2:W-:Y:S04]  /*26ab0*/  STL [R1+0xac8], R26 ;  /* 0x000ac81a01007387 */ /* 0x0005e80000100800 */
[----:B-1----:R-:W4:Y:S01]  /*26ac0*/  LDL.LU R19, [R1+0xb50] ;  /* 0x000b500001137983 */ /* 0x002f220000300800 */
[----:B---3--:R-:W-:-:S03]  /*26ad0*/  IMAD.MOV.U32 R13, RZ, RZ, R26 ;  /* 0x000000ffff0d7224 */ /* 0x008fc600078e001a */
[----:B------:R-:W3:Y:S04]  /*26ae0*/  LDL.LU R22, [R1+0xbbc] ;  /* 0x000bbc0001167983 */ /* 0x000ee80000300800 */
[----:B------:R-:W3:Y:S01]  /*26af0*/  LDL.LU R11, [R1+0xbc4] ;  /* 0x000bc400010b7983 */ /* 0x000ee20000300800 */
[----:B------:R-:W-:Y:S01]  /*26b00*/  ISETP.GT.AND P5, PT, R6, 0x1a, PT ;  /* 0x0000001a0600780c */ /* 0x000fe20003fa4270 */
[----:B------:R-:W-:Y:S01]  /*26b10*/  IMAD.MOV.U32 R12, RZ, RZ, R23 ;  /* 0x000000ffff0c7224 */ /* 0x000fe200078e0017 */
[----:B------:R-:W-:Y:S02]  /*26b20*/  ISETP.NE.U32.AND P2, PT, R9, RZ, PT ;  /* 0x000000ff0900720c */ /* 0x000fe40003f45070 */
[----:B------:R-:W-:Y:S02]  /*26b30*/  SEL R9, RZ, 0x4, !P5 ;  /* 0x00000004ff097807 */ /* 0x000fe40006800000 */
[----:B------:R1:W-:Y:S01]  /*26b40*/  LDGSTS.E [R8+0x1500], desc[UR8][R12.64], P1 ;  /* 0x015000000c087fae */ /* 0x0003e20008921848 */
[----:B------:R-:W-:-:S05]  /*26b50*/  IADD3.X R20, R20, R3, RZ, P6, !PT ;  /* 0x0000000314147210 */ /* 0x000fca00037fe4ff */
[----:B------:R1:W-:Y:S04]  /*26b60*/  STL [R1+0xad0], R20 ;  /* 0x000ad01401007387 */ /* 0x0003e80000100800 */
[----:B--2---:R-:W2:Y:S01]  /*26b70*/  LDL.LU R26, [R1+0xbb8] ;  /* 0x000bb800011a7983 */ /* 0x004ea20000300800 */
[-C--:B------:R-:W-:Y:S02]  /*26b80*/  IADD3 R27, P6, R27, R4.reuse, RZ ;  /* 0x000000041b1b7210 */ /* 0x080fe40007fde0ff */
[----:B------:R-:W-:Y:S01]  /*26b90*/  IADD3 R15, P5, R15, R4, RZ ;  /* 0x000000040f0f7210 */ /* 0x000fe20007fbe0ff */
[----:B-1----:R-:W-:Y:S02]  /*26ba0*/  IMAD.MOV.U32 R12, RZ, RZ, R14 ;  /* 0x000000ffff0c7224 */ /* 0x002fe400078e000e */
[----:B------:R-:W-:Y:S01]  /*26bb0*/  STL [R1+0xb3c], R27 ;  /* 0x000b3c1b01007387 */ /* 0x000fe20000100800 */
[----:B------:R-:W-:-:S03]  /*26bc0*/  IMAD.MOV.U32 R13, RZ, RZ, R20 ;  /* 0x000000ffff0d7224 */ /* 0x000fc600078e0014 */
[----:B------:R-:W-:Y:S04]  /*26bd0*/  STL [R1+0xb44], R15 ;  /* 0x000b440f01007387 */ /* 0x000fe80000100800 */
[----:B------:R-:W2:Y:S04]  /*26be0*/  LDL.LU R20, [R1+0xbc0] ;  /* 0x000bc00001147983 */ /* 0x000ea80000300800 */
[----:B------:R1:W-:Y:S02]  /*26bf0*/  LDGSTS.E [R8+0x1580], desc[UR8][R12.64], P1 ;  /* 0x015800000c087fae */ /* 0x0003e40008921848 */
[----:B-1----:R-:W-:Y:S01]  /*26c00*/  IMAD.MOV.U32 R12, RZ, RZ, R27 ;  /* 0x000000ffff0c7224 */ /* 0x002fe200078e001b */
[----:B----4-:R-:W-:-:S05]  /*26c10*/  IADD3.X R29, R29, R3, RZ, P6, !PT ;  /* 0x000000031d1d7210 */ /* 0x010fca00037fe4ff */
[----:B------:R1:W-:Y:S01]  /*26c20*/  STL [R1+0xb38], R29 ;  /* 0x000b381d01007387 */ /* 0x0003e20000100800 */
[----:B------:R-:W-:-:S03]  /*26c30*/  IMAD.MOV.U32 R13, RZ, RZ, R29 ;  /* 0x000000ffff0d7224 */ /* 0x000fc600078e001d */
[----:B------:R-:W4:Y:S04]  /*26c40*/  LDL.LU R23, [R1+0xbcc] ;  /* 0x000bcc0001177983 */ /* 0x000f280000300800 */
[----:B------:R-:W4:Y:S04]  /*26c50*/  LDL.LU R14, [R1+0xbd4] ;  /* 0x000bd400010e7983 */ /* 0x000f280000300800 */
[----:B-1----:R-:W4:Y:S01]  /*26c60*/  LDL.LU R29, [R1+0xbc8] ;  /* 0x000bc800011d7983 */ /* 0x002f220000300800 */
[----:B------:R-:W-:-:S03]  /*26c70*/  IADD3.X R21, R21, R3, RZ, P5, !PT ;  /* 0x0000000315157210 */ /* 0x000fc60002ffe4ff */
[----:B------:R1:W-:Y:S01]  /*26c80*/  LDGSTS.E [R8+0x1c00], desc[UR8][R12.64], P4 ;  /* 0x01c000000c087fae */ /* 0x0003e2000a121848 */
[-C--:B------:R-:W-:Y:S02]  /*26c90*/  IADD3 R25, P6, R25, R4.reuse, RZ ;  /* 0x0000000419197210 */ /* 0x080fe40007fde0ff */
[----:B------:R-:W-:-:S03]  /*26ca0*/  IADD3 R18, P5, R18, R4, RZ ;  /* 0x0000000412127210 */ /* 0x000fc60007fbe0ff */
[----:B------:R-:W-:Y:S01]  /*26cb0*/  STL [R1+0xb4c], R25 ;  /* 0x000b4c1901007387 */ /* 0x000fe20000100800 */
[----:B------:R-:W-:-:S03]  /*26cc0*/  IADD3.X R28, R28, R3, RZ, P6, !PT ;  /* 0x000000031c1c7210 */ /* 0x000fc600037fe4ff */
[----:B------:R1:W-:Y:S02]  /*26cd0*/  STL [R1+0xb40], R21 ;  /* 0x000b401501007387 */ /* 0x0003e40000100800 */
[----:B-1----:R-:W-:Y:S02]  /*26ce0*/  IMAD.MOV.U32 R13, RZ, RZ, R21 ;  /* 0x000000ffff0d7224 */ /* 0x002fe400078e0015 */
[----:B------:R-:W-:Y:S04]  /*26cf0*/  STL [R1+0xb54], R18 ;  /* 0x000b541201007387 */ /* 0x000fe80000100800 */
[----:B------:R1:W-:Y:S04]  /*26d00*/  STL [R1+0xb48], R28 ;  /* 0x000b481c01007387 */ /* 0x0003e80000100800 */
[----:B------:R-:W4:Y:S01]  /*26d10*/  LDL.LU R21, [R1+0xbd0] ;  /* 0x000bd00001157983 */ /* 0x000f220000300800 */
[----:B------:R-:W-:Y:S01]  /*26d20*/  SEL R9, R9, RZ, !P0 ;  /* 0x000000ff09097207 */ /* 0x000fe20004000000 */
[----:B------:R-:W-:Y:S01]  /*26d30*/  IMAD.MOV.U32 R12, RZ, RZ, R15 ;  /* 0x000000ffff0c7224 */ /* 0x000fe200078e000f */
[----:B------:R-:W-:Y:S01]  /*26d40*/  ISETP.GT.AND P6, PT, R6, 0x1e, PT ;  /* 0x0000001e0600780c */ /* 0x000fe20003fc4270 */
[----:B------:R-:W4:Y:S01]  /*26d50*/  LDL.LU R15, [R1+0xc3c] ;  /* 0x000c3c00010f7983 */ /* 0x000f220000300800 */
[----:B------:R-:W-:-:S02]  /*26d60*/  ISETP.NE.U32.AND P1, PT, R9, RZ, PT ;  /* 0x000000ff0900720c */ /* 0x000fc40003f25070 */
[----:B------:R-:W-:Y:S01]  /*26d70*/  SEL R9, RZ, 0x4, !P6 ;  /* 0x00000004ff097807 */ /* 0x000fe20007000000 */
[----:B------:R1:W-:Y:S04]  /*26d80*/  LDGSTS.E [R8+0x1c80], desc[UR8][R12.64], P4 ;  /* 0x01c800000c087fae */ /* 0x0003e8000a121848 */
[----:B------:R-:W4:Y:S01]  /*26d90*/  LDL.LU R27, [R1+0xc44] ;  /* 0x000c4400011b7983 */ /* 0x000f220000300800 */
[----:B-1----:R-:W-:Y:S02]  /*26da0*/  IMAD.MOV.U32 R12, RZ, RZ, R25 ;  /* 0x000000ffff0c7224 */ /* 0x002fe400078e0019 */
[----:B------:R-:W-:-:S05]  /*26db0*/  IMAD.MOV.U32 R13, RZ, RZ, R28 ;  /* 0x000000ffff0d7224 */ /* 0x000fca00078e001c */
[----:B------:R1:W-:Y:S01]  /*26dc0*/  LDGSTS.E [R8+0x1d00], desc[UR8][R12.64], P4 ;  /* 0x01d000000c087fae */ /* 0x0003e2000a121848 */
[----:B------:R-:W-:Y:S02]  /*26dd0*/  IADD3.X R19, R19, R3, RZ, P5, !PT ;  /* 0x0000000313137210 */ /* 0x000fe40002ffe4ff */
[----:B---3--:R-:W-:-:S03]  /*26de0*/  IADD3 R22, P5, R22, R4, RZ ;  /* 0x0000000416167210 */ /* 0x008fc60007fbe0ff */
[----:B------:R3:W-:Y:S01]  /*26df0*/  STL [R1+0xb50], R19 ;  /* 0x000b501301007387 */ /* 0x0007e20000100800 */
[----:B------:R-:W-:-:S03]  /*26e00*/  IADD3 R11, P6, R11, R4, RZ ;  /* 0x000000040b0b7210 */ /* 0x000fc60007fde0ff */
[----:B------:R-:W4:Y:S01]  /*26e10*/  LDL.LU R25, [R1+0xc38] ;  /* 0x000c380001197983 */ /* 0x000f220000300800 */
[----:B-1----:R-:W-:-:S03]  /*26e20*/  IMAD.MOV.U32 R12, RZ, RZ, R18 ;  /* 0x000000ffff0c7224 */ /* 0x002fc600078e0012 */
[----:B------:R-:W-:Y:S04]  /*26e30*/  STL [R1+0xbbc], R22 ;  /* 0x000bbc1601007387 */ /* 0x000fe80000100800 */
[----:B------:R-:W-:Y:S04]  /*26e40*/  STL [R1+0xbc4], R11 ;  /* 0x000bc40b01007387 */ /* 0x000fe80000100800 */
[----:B------:R-:W4:Y:S01]  /*26e50*/  LDL.LU R28, [R1+0xc40] ;  /* 0x000c4000011c7983 */ /* 0x000f220000300800 */
[----:B------:R-:W-:-:S05]  /*26e60*/  IMAD.MOV.U32 R13, RZ, RZ, R19 ;  /* 0x000000ffff0d7224 */ /* 0x000fca00078e0013 */
[----:B------:R1:W-:Y:S01]  /*26e70*/  LDGSTS.E [R8+0x1d80], desc[UR8][R12.64], P4 ;  /* 0x01d800000c087fae */ /* 0x0003e2000a121848 */
[----:B--2---:R-:W-:-:S05]  /*26e80*/  IADD3.X R26, R26, R3, RZ, P5, !PT ;  /* 0x000000031a1a7210 */ /* 0x004fca0002ffe4ff */
[----:B------:R2:W-:Y:S04]  /*26e90*/  STL [R1+0xbb8], R26 ;  /* 0x000bb81a01007387 */ /* 0x0005e80000100800 */
[----:B------:R-:W4:Y:S01]  /*26ea0*/  LDL.LU R18, [R1+0xc4c] ;  /* 0x000c4c0001127983 */ /* 0x000f220000300800 */
[----:B-1----:R-:W-:-:S03]  /*26eb0*/  IMAD.MOV.U32 R13, RZ, RZ, R26 ;  /* 0x000000ffff0d7224 */ /* 0x002fc600078e001a */
[----:B---3--:R-:W3:Y:S01]  /*26ec0*/  LDL.LU R19, [R1+0xc54] ;  /* 0x000c540001137983 */ /* 0x008ee20000300800 */
[----:B------:R-:W-:-:S03]  /*26ed0*/  IADD3.X R20, R20, R3, RZ, P6, !PT ;  /* 0x0000000314147210 */ /* 0x000fc600037fe4ff */
[----:B--2---:R-:W2:Y:S01]  /*26ee0*/  LDL.LU R26, [R1+0xc48] ;  /* 0x000c4800011a7983 */ /* 0x004ea20000300800 */
[----:B------:R-:W-:-:S05]  /*26ef0*/  IMAD.MOV.U32 R12, RZ, RZ, R22 ;  /* 0x000000ffff0c7224 */ /* 0x000fca00078e0016 */
[----:B------:R1:W-:Y:S02]  /*26f00*/  LDGSTS.E [R8+0x2400], desc[UR8][R12.64], P3 ;  /* 0x024000000c087fae */ /* 0x0003e40009921848 */
[----:B-1----:R-:W-:Y:S02]  /*26f10*/  IMAD.MOV.U32 R12, RZ, RZ, R11 ;  /* 0x000000ffff0c7224 */ /* 0x002fe400078e000b */
[----:B------:R-:W-:-:S05]  /*26f20*/  IMAD.MOV.U32 R13, RZ, RZ, R20 ;  /* 0x000000ffff0d7224 */ /* 0x000fca00078e0014 */
[----:B------:R1:W-:Y:S01]  /*26f30*/  LDGSTS.E [R8+0x2480], desc[UR8][R12.64], P3 ;  /* 0x024800000c087fae */ /* 0x0003e20009921848 */
[-C--:B----4-:R-:W-:Y:S02]  /*26f40*/  IADD3 R23, P5, R23, R4.reuse, RZ ;  /* 0x0000000417177210 */ /* 0x090fe40007fbe0ff */
[----:B------:R-:W-:-:S03]  /*26f50*/  IADD3 R14, P6, R14, R4, RZ ;  /* 0x000000040e0e7210 */ /* 0x000fc60007fde0ff */
[----:B------:R-:W-:Y:S01]  /*26f60*/  STL [R1+0xbcc], R23 ;  /* 0x000bcc1701007387 */ /* 0x000fe20000100800 */
[----:B------:R-:W-:-:S03]  /*26f70*/  IADD3.X R29, R29, R3, RZ, P5, !PT ;  /* 0x000000031d1d7210 */ /* 0x000fc60002ffe4ff */
[----:B------:R4:W-:Y:S04]  /*26f80*/  STL [R1+0xbc0], R20 ;  /* 0x000bc01401007387 */ /* 0x0009e80000100800 */
[----:B------:R-:W-:Y:S04]  /*26f90*/  STL [R1+0xbd4], R14 ;  /* 0x000bd40e01007387 */ /* 0x000fe80000100800 */
[----:B------:R-:W-:Y:S04]  /*26fa0*/  STL [R1+0xbc8], R29 ;  /* 0x000bc81d01007387 */ /* 0x000fe80000100800 */
[----:B------:R-:W2:Y:S04]  /*26fb0*/  LDL.LU R22, [R1+0xc50] ;  /* 0x000c500001167983 */ /* 0x000ea80000300800 */
[----:B------:R-:W2:Y:S01]  /*26fc0*/  LDL.LU R11, [R1+0xcbc] ;  /* 0x000cbc00010b7983 */ /* 0x000ea20000300800 */
[----:B-1----:R-:W-:-:S03]  /*26fd0*/  IMAD.MOV.U32 R12, RZ, RZ, R23 ;  /* 0x000000ffff0c7224 */ /* 0x002fc600078e0017 */
[----:B----4-:R-:W4:Y:S01]  /*26fe0*/  LDL.LU R20, [R1+0xcc4] ;  /* 0x000cc40001147983 */ /* 0x010f220000300800 */
[----:B------:R-:W-:-:S05]  /*26ff0*/  IADD3.X R21, R21, R3, RZ, P6, !PT ;  /* 0x0000000315157210 */ /* 0x000fca00037fe4ff */
[----:B------:R1:W-:Y:S04]  /*27000*/  STL [R1+0xbd0], R21 ;  /* 0x000bd01501007387 */ /* 0x0003e80000100800 */
[----:B------:R-:W4:Y:S01]  /*27010*/  LDL.LU R23, [R1+0xcb8] ;  /* 0x000cb80001177983 */ /* 0x000f220000300800 */
[----:B------:R-:W-:Y:S01]  /*27020*/  SEL R9, R9, RZ, !P0 ;  /* 0x000000ff09097207 */ /* 0x000fe20004000000 */
[----:B------:R-:W-:Y:S01]  /*27030*/  IMAD.MOV.U32 R13, RZ, RZ, R29 ;  /* 0x000000ffff0d7224 */ /* 0x000fe200078e001d */
[----:B------:R-:W-:Y:S02]  /*27040*/  ISETP.GT.AND P5, PT, R6, 0x3, PT ;  /* 0x000000030600780c */ /* 0x000fe40003fa4270 */
[----:B------:R-:W-:Y:S02]  /*27050*/  ISETP.NE.U32.AND P4, PT, R9, RZ, PT ;  /* 0x000000ff0900720c */ /* 0x000fe40003f85070 */
[----:B------:R-:W-:Y:S01]  /*27060*/  IADD3 R15, P6, R15, R4, RZ ;  /* 0x000000040f0f7210 */ /* 0x000fe20007fde0ff */
[----:B------:R1:W-:Y:S01]  /*27070*/  LDGSTS.E [R8+0x2500], desc[UR8][R12.64], P3 ;  /* 0x025000000c087fae */ /* 0x0003e20009921848 */
[----:B------:R-:W-:-:S02]  /*27080*/  SEL R9, RZ, 0x4, !P5 ;  /* 0x00000004ff097807 */ /* 0x000fc40006800000 */
[----:B------:R-:W-:Y:S01]  /*27090*/  IADD3 R27, P5, R27, R4, RZ ;  /* 0x000000041b1b7210 */ /* 0x000fe20007fbe0ff */
[----:B------:R1:W-:Y:S04]  /*270a0*/  STL [R1+0xc3c], R15 ;  /* 0x000c3c0f01007387 */ /* 0x0003e80000100800 */
[----:B------:R-:W-:Y:S01]  /*270b0*/  STL [R1+0xc44], R27 ;  /* 0x000c441b01007387 */ /* 0x000fe20000100800 */
[----:B-1----:R-:W-:Y:S02]  /*270c0*/  IMAD.MOV.U32 R12, RZ, RZ, R14 ;  /* 0x000000ffff0c7224 */ /* 0x002fe400078e000e */
[----:B------:R-:W-:Y:S02]  /*270d0*/  IMAD.MOV.U32 R13, RZ, RZ, R21 ;  /* 0x000000ffff0d7224 */ /* 0x000fe400078e0015 */
[----:B------:R-:W4:Y:S04]  /*270e0*/  LDL.LU R21, [R1+0xcc0] ;  /* 0x000cc00001157983 */ /* 0x000f280000300800 */
[----:B------:R1:W-:Y:S01]  /*270f0*/  LDGSTS.E [R8+0x2580], desc[UR8][R12.64], P3 ;  /* 0x025800000c087fae */ /* 0x0003e20009921848 */
[----:B------:R-:W-:-:S05]  /*27100*/  IADD3.X R25, R25, R3, RZ, P6, !PT ;  /* 0x0000000319197210 */ /* 0x000fca00037fe4ff */
[----:B------:R2:W-:Y:S04]  /*27110*/  STL [R1+0xc38], R25 ;  /* 0x000c381901007387 */ /* 0x0005e80000100800 */
[----:B------:R-:W4:Y:S01]  /*27120*/  LDL.LU R14, [R1+0xccc] ;  /* 0x000ccc00010e7983 */ /* 0x000f220000300800 */
[----:B-1----:R-:W-:Y:S01]  /*27130*/  IMAD.MOV.U32 R12, RZ, RZ, R15 ;  /* 0x000000ffff0c7224 */ /* 0x002fe200078e000f */
[----:B------:R-:W-:Y:S02]  /*27140*/  IADD3.X R28, R28, R3, RZ, P5, !PT ;  /* 0x000000031c1c7210 */ /* 0x000fe40002ffe4ff */
[----:B------:R-:W4:Y:S01]  /*27150*/  LDL.LU R15, [R1+0xcc8] ;  /* 0x000cc800010f7983 */ /* 0x000f220000300800 */
[----:B------:R-:W-:-:S05]  /*27160*/  IMAD.MOV.U32 R13, RZ, RZ, R25 ;  /* 0x000000ffff0d7224 */ /* 0x000fca00078e0019 */
[----:B------:R1:W-:Y:S01]  /*27170*/  LDGSTS.E [R8+0x2c00], desc[UR8][R12.64], P2 ;  /* 0x02c000000c087fae */ /* 0x0003e20009121848 */
[----:B------:R-:W-:-:S05]  /*27180*/  IADD3 R18, P6, R18, R4, RZ ;  /* 0x0000000412127210 */ /* 0x000fca0007fde0ff */
[----:B------:R-:W-:Y:S01]  /*27190*/  STL [R1+0xc4c], R18 ;  /* 0x000c4c1201007387 */ /* 0x000fe20000100800 */
[----:B---3--:R-:W-:-:S03]  /*271a0*/  IADD3 R19, P5, R19, R4, RZ ;  /* 0x0000000413137210 */ /* 0x008fc60007fbe0ff */
[----:B------:R3:W-:Y:S01]  /*271b0*/  STL [R1+0xc40], R28 ;  /* 0x000c401c01007387 */ /* 0x0007e20000100800 */
[----:B--2---:R-:W-:-:S03]  /*271c0*/  IADD3.X R26, R26, R3, RZ, P6, !PT ;  /* 0x000000031a1a7210 */ /* 0x004fc600037fe4ff */
[----:B------:R-:W2:Y:S04]  /*271d0*/  LDL.LU R25, [R1+0xcd4] ;  /* 0x000cd40001197983 */ /* 0x000ea80000300800 */
[----:B------:R-:W-:Y:S04]  /*271e0*/  STL [R1+0xc54], R19 ;  /* 0x000c541301007387 */ /* 0x000fe80000100800 */
[----:B------:R4:W-:Y:S04]  /*271f0*/  STL [R1+0xc48], R26 ;  /* 0x000c481a01007387 */ /* 0x0009e80000100800 */
[----:B------:R-:W2:Y:S01]  /*27200*/  LDL.LU R29, [R1+0xcd0] ;  /* 0x000cd000011d7983 */ /* 0x000ea20000300800 */
[----:B-1----:R-:W-:-:S02]  /*27210*/  IMAD.MOV.U32 R12, RZ, RZ, R27 ;  /* 0x000000ffff0c7224 */ /* 0x002fc400078e001b */
[----:B------:R-:W-:Y:S01]  /*27220*/  IMAD.MOV.U32 R13, RZ, RZ, R28 ;  /* 0x000000ffff0d7224 */ /* 0x000fe200078e001c */
[----:B------:R-:W2:Y:S01]  /*27230*/  LDL.LU R27, [R1+0xd3c] ;  /* 0x000d3c00011b7983 */ /* 0x000ea20000300800 */
[----:B------:R-:W-:Y:S02]  /*27240*/  SEL R9, R9, RZ, !P0 ;  /* 0x000000ff09097207 */ /* 0x000fe40004000000 */
[----:B------:R-:W-:Y:S01]  /*27250*/  ISETP.GT.AND P6, PT, R6, 0x7, PT ;  /* 0x000000070600780c */ /* 0x000fe20003fc4270 */
[----:B------:R1:W-:Y:S01]  /*27260*/  LDGSTS.E [R8+0x2c80], desc[UR8][R12.64], P2 ;  /* 0x02c800000c087fae */ /* 0x0003e20009121848 */
[----:B------:R-:W-:Y:S02]  /*27270*/  ISETP.NE.U32.AND P3, PT, R9, RZ, PT ;  /* 0x000000ff0900720c */ /* 0x000fe40003f65070 */
[----:B------:R-:W-:Y:S01]  /*27280*/  SEL R9, RZ, 0x4, !P6 ;  /* 0x00000004ff097807 */ /* 0x000fe20007000000 */
[----:B-1----:R-:W-:Y:S02]  /*27290*/  IMAD.MOV.U32 R12, RZ, RZ, R18 ;  /* 0x000000ffff0c7224 */ /* 0x002fe400078e0012 */
[----:B------:R-:W-:-:S05]  /*272a0*/  IMAD.MOV.U32 R13, RZ, RZ, R26 ;  /* 0x000000ffff0d7224 */ /* 0x000fca00078e001a */
[----:B------:R1:W-:Y:S02]  /*272b0*/  LDGSTS.E [R8+0x2d00], desc[UR8][R12.64], P2 ;  /* 0x02d000000c087fae */ /* 0x0003e40009121848 */
[----:B-1----:R-:W-:Y:S01]  /*272c0*/  IMAD.MOV.U32 R12, RZ, RZ, R19 ;  /* 0x000000ffff0c7224 */ /* 0x002fe200078e0013 */
[----:B------:R-:W-:Y:S02]  /*272d0*/  IADD3.X R22, R22, R3, RZ, P5, !PT ;  /* 0x0000000316167210 */ /* 0x000fe40002ffe4ff */
[----:B------:R-:W-:-:S03]  /*272e0*/  IADD3 R11, P5, R11, R4, RZ ;  /* 0x000000040b0b7210 */ /* 0x000fc60007fbe0ff */
[----:B------:R1:W-:Y:S04]  /*272f0*/  STL [R1+0xc50], R22 ;  /* 0x000c501601007387 */ /* 0x0003e80000100800 */
[----:B---3--:R-:W3:Y:S04]  /*27300*/  LDL.LU R28, [R1+0xd38] ;  /* 0x000d3800011c7983 */ /* 0x008ee80000300800 */
[----:B------:R-:W-:Y:S04]  /*27310*/  STL [R1+0xcbc], R11 ;  /* 0x000cbc0b01007387 */ /* 0x000fe80000100800 */
[----:B------:R-:W3:Y:S01]  /*27320*/  LDL.LU R18, [R1+0xd44] ;  /* 0x000d440001127983 */ /* 0x000ee20000300800 */
[----:B----4-:R-:W-:Y:S01]  /*27330*/  IADD3 R20, P6, R20, R4, RZ ;  /* 0x0000000414147210 */ /* 0x010fe20007fde0ff */
[----:B------:R-:W-:-:S04]  /*27340*/  IMAD.MOV.U32 R13, RZ, RZ, R22 ;  /* 0x000000ffff0d7224 */ /* 0x000fc800078e0016 */
[----:B------:R-:W-:Y:S01]  /*27350*/  STL [R1+0xcc4], R20 ;  /* 0x000cc41401007387 */ /* 0x000fe20000100800 */
[----:B------:R-:W-:-:S03]  /*27360*/  IADD3.X R23, R23, R3, RZ, P5, !PT ;  /* 0x0000000317177210 */ /* 0x000fc60002ffe4ff */
[----:B------:R-:W4:Y:S04]  /*27370*/  LDL.LU R26, [R1+0xd40] ;  /* 0x000d4000011a7983 */ /* 0x000f280000300800 */
[----:B------:R1:W-:Y:S04]  /*27380*/  STL [R1+0xcb8], R23 ;  /* 0x000cb81701007387 */ /* 0x0003e80000100800 */
[----:B-1----:R-:W4:Y:S04]  /*27390*/  LDL.LU R22, [R1+0xd4c] ;  /* 0x000d4c0001167983 */ /* 0x002f280000300800 */
[----:B------:R1:W-:Y:S04]  /*273a0*/  LDGSTS.E [R8+0x2d80], desc[UR8][R12.64], P2 ;  /* 0x02d800000c087fae */ /* 0x0003e80009121848 */
[----:B------:R-:W4:Y:S01]  /*273b0*/  LDL.LU R19, [R1+0xd54] ;  /* 0x000d540001137983 */ /* 0x000f220000300800 */
[----:B-1----:R-:W-:-:S03]  /*273c0*/  IMAD.MOV.U32 R13, RZ, RZ, R23 ;  /* 0x000000ffff0d7224 */ /* 0x002fc600078e0017 */
[----:B------:R-:W4:Y:S01]  /*273d0*/  LDL.LU R23, [R1+0xd48] ;  /* 0x000d480001177983 */ /* 0x000f220000300800 */
[----:B------:R-:W-:Y:S01]  /*273e0*/  IADD3.X R21, R21, R3, RZ, P6, !PT ;  /* 0x0000000315157210 */ /* 0x000fe200037fe4ff */
[----:B------:R-:W-:-:S05]  /*273f0*/  IMAD.MOV.U32 R12, RZ, RZ, R11 ;  /* 0x000000ffff0c7224 */ /* 0x000fca00078e000b */
[----:B------:R1:W-:Y:S01]  /*27400*/  LDGSTS.E [R8+0x3400], desc[UR8][R12.64], P1 ;  /* 0x034000000c087fae */ /* 0x0003e20008921848 */
[----:B------:R-:W-:-:S04]  /*27410*/  IADD3 R14, P5, R14, R4, RZ ;  /* 0x000000040e0e7210 */ /* 0x000fc80007fbe0ff */
[----:B------:R-:W-:Y:S01]  /*27420*/  IADD3.X R15, R15, R3, RZ, P5, !PT ;  /* 0x000000030f0f7210 */ /* 0x000fe20002ffe4ff */
[----:B------:R-:W-:Y:S04]  /*27430*/  STL [R1+0xccc], R14 ;  /* 0x000ccc0e01007387 */ /* 0x000fe80000100800 */
[----:B------:R2:W-:Y:S01]  /*27440*/  STL [R1+0xcc0], R21 ;  /* 0x000cc01501007387 */ /* 0x0005e20000100800 */
[----:B-1----:R-:W-:-:S03]  /*27450*/  IMAD.MOV.U32 R13, RZ, RZ, R21 ;  /* 0x000000ffff0d7224 */ /* 0x002fc600078e0015 */
[----:B------:R-:W4:Y:S01]  /*27460*/  LDL.LU R11, [R1+0x9dc] ;  /* 0x0009dc00010b7983 */ /* 0x000f220000300800 */
[----:B------:R-:W-:Y:S01]  /*27470*/  IMAD.MOV.U32 R12, RZ, RZ, R20 ;  /* 0x000000ffff0c7224 */ /* 0x000fe200078e0014 */
[----:B------:R-:W-:-:S04]  /*27480*/  SEL R9, R9, RZ, !P0 ;  /* 0x000000ff09097207 */ /* 0x000fc80004000000 */
[----:B------:R1:W-:Y:S01]  /*27490*/  LDGSTS.E [R8+0x3480], desc[UR8][R12.64], P1 ;  /* 0x034800000c087fae */ /* 0x0003e20008921848 */
[----:B------:R-:W-:Y:S02]  /*274a0*/  ISETP.GT.AND P5, PT, R6, 0xb, PT ;  /* 0x0000000b0600780c */ /* 0x000fe40003fa4270 */
[----:B------:R-:W-:Y:S02]  /*274b0*/  ISETP.NE.U32.AND P2, PT, R9, RZ, PT ;  /* 0x000000ff0900720c */ /* 0x000fe40003f45070 */
[----:B--2---:R-:W-:-:S05]  /*274c0*/  IADD3 R25, P6, R25, R4, RZ ;  /* 0x0000000419197210 */ /* 0x004fca0007fde0ff */
[----:B------:R-:W-:Y:S04]  /*274d0*/  STL [R1+0xcd4], R25 ;  /* 0x000cd41901007387 */ /* 0x000fe80000100800 */
[----:B------:R2:W-:Y:S01]  /*274e0*/  STL [R1+0xcc8], R15 ;  /* 0x000cc80f01007387 */ /* 0x0005e20000100800 */
[----:B------:R-:W-:-:S03]  /*274f0*/  IADD3.X R29, R29, R3, RZ, P6, !PT ;  /* 0x000000031d1d7210 */ /* 0x000fc600037fe4ff */
[----:B------:R-:W4:Y:S01]  /*27500*/  LDL.LU R21, [R1+0xd50] ;  /* 0x000d500001157983 */ /* 0x000f220000300800 */
[----:B-1----:R-:W-:-:S03]  /*27510*/  IMAD.MOV.U32 R13, RZ, RZ, R15 ;  /* 0x000000ffff0d7224 */ /* 0x002fc600078e000f */
[----:B------:R-:W4:Y:S04]  /*27520*/  LDL.LU R20, [R1+0x9e4] ;  /* 0x0009e40001147983 */ /* 0x000f280000300800 */
[----:B------:R-:W-:Y:S04]  /*27530*/  STL [R1+0xcd0], R29 ;  /* 0x000cd01d01007387 */ /* 0x000fe80000100800 */
[----:B--2---:R-:W2:Y:S01]  /*27540*/  LDL.LU R15, [R1+0x9d8] ;  /* 0x0009d800010f7983 */ /* 0x004ea20000300800 */
[----:B------:R-:W-:Y:S01]  /*27550*/  IADD3 R27, P6, R27, R4, RZ ;  /* 0x000000041b1b7210 */ /* 0x000fe20007fde0ff */
[----:B------:R-:W-:Y:S01]  /*27560*/  IMAD.MOV.U32 R12, RZ, RZ, R14 ;  /* 0x000000ffff0c7224 */ /* 0x000fe200078e000e */
[----:B------:R-:W-:-:S03]  /*27570*/  SEL R9, RZ, 0x4, !P5 ;  /* 0x00000004ff097807 */ /* 0x000fc60006800000 */
[----:B------:R-:W-:Y:S04]  /*27580*/  STL [R1+0xd3c], R27 ;  /* 0x000d3c1b01007387 */ /* 0x000fe80000100800 */
[----:B------:R-:W2:Y:S04]  /*27590*/  LDL.LU R14, [R1+0x9ec] ;  /* 0x0009ec00010e7983 */ /* 0x000ea80000300800 */
[----:B------:R1:W-:Y:S02]  /*275a0*/  LDGSTS.E [R8+0x3500], desc[UR8][R12.64], P1 ;  /* 0x035000000c087fae */ /* 0x0003e40008921848 */
[----:B-1----:R-:W-:-:S02]  /*275b0*/  IMAD.MOV.U32 R12, RZ, RZ, R25 ;  /* 0x000000ffff0c7224 */ /* 0x002fc400078e0019 */
[----:B------:R-:W-:-:S05]  /*275c0*/  IMAD.MOV.U32 R13, RZ, RZ, R29 ;  /* 0x000000ffff0d7224 */ /* 0x000fca00078e001d */
[----:B------:R1:W-:Y:S02]  /*275d0*/  LDGSTS.E [R8+0x3580], desc[UR8][R12.64], P1 ;  /* 0x035800000c087fae */ /* 0x0003e40008921848 */
[----:B-1----:R-:W-:Y:S01]  /*275e0*/  IMAD.MOV.U32 R12, RZ, RZ, R27 ;  /* 0x000000ffff0c7224 */ /* 0x002fe200078e001b */
[----:B---3--:R-:W-:Y:S02]  /*275f0*/  IADD3.X R28, R28, R3, RZ, P6, !PT ;  /* 0x000000031c1c7210 */ /* 0x008fe400037fe4ff */
[----:B------:R-:W-:-:S05]  /*27600*/  IADD3 R18, P5, R18, R4, RZ ;  /* 0x0000000412127210 */ /* 0x000fca0007fbe0ff */
[----:B------:R1:W-:Y:S04]  /*27610*/  STL [R1+0xd44], R18 ;  /* 0x000d441201007387 */ /* 0x0003e80000100800 */
[----:B------:R-:W3:Y:S01]  /*27620*/  LDL.LU R25, [R1+0x9e0] ;  /* 0x0009e00001197983 */ /* 0x000ee20000300800 */
[----:B------:R-:W-:Y:S01]  /*27630*/  IMAD.MOV.U32 R13, RZ, RZ, R28 ;  /* 0x000000ffff0d7224 */ /* 0x000fe200078e001c */
[----:B----4-:R-:W-:Y:S02]  /*27640*/  IADD3.X R26, R26, R3, RZ, P5, !PT ;  /* 0x000000031a1a7210 */ /* 0x010fe40002ffe4ff */
[----:B------:R4:W-:Y:S04]  /*27650*/  STL [R1+0xd38], R28 ;  /* 0x000d381c01007387 */ /* 0x0009e80000100800 */
[----:B------:R-:W3:Y:S01]  /*27660*/  LDL.LU R33, [R1+0x9f4] ;  /* 0x0009f40001217983 */ /* 0x000ee20000300800 */
[----:B------:R-:W-:-:S03]  /*27670*/  IADD3 R22, P6, R22, R4, RZ ;  /* 0x0000000416167210 */ /* 0x000fc60007fde0ff */
[----:B------:R1:W-:Y:S01]  /*27680*/  LDGSTS.E [R8+0x3c00], desc[UR8][R12.64], P4 ;  /* 0x03c000000c087fae */ /* 0x0003e2000a121848 */
[----:B------:R-:W-:-:S03]  /*27690*/  IADD3 R19, P5, R19, R4, RZ ;  /* 0x0000000413137210 */ /* 0x000fc60007fbe0ff */
[----:B------:R-:W-:Y:S04]  /*276a0*/  STL [R1+0xd4c], R22 ;  /* 0x000d4c1601007387 */ /* 0x000fe80000100800 */
[----:B------:R-:W-:Y:S01]  /*276b0*/  STL [R1+0xd40], R26 ;  /* 0x000d401a01007387 */ /* 0x000fe20000100800 */
[----:B-1----:R-:W-:-:S03]  /*276c0*/  IMAD.MOV.U32 R12, RZ, RZ, R18 ;  /* 0x000000ffff0c7224 */ /* 0x002fc600078e0012 */
[----:B------:R-:W3:Y:S01]  /*276d0*/  LDL.LU R18, [R1+0x9e8] ;  /* 0x0009e80001127983 */ /* 0x000ee20000300800 */
[----:B------:R-:W-:-:S03]  /*276e0*/  IADD3.X R23, R23, R3, RZ, P6, !PT ;  /* 0x0000000317177210 */ /* 0x000fc600037fe4ff */
[----:B------:R-:W-:Y:S04]  /*276f0*/  STL [R1+0xd54], R19 ;  /* 0x000d541301007387 */ /* 0x000fe80000100800 */
[----:B------:R1:W-:Y:S04]  /*27700*/  STL [R1+0xd48], R23 ;  /* 0x000d481701007387 */ /* 0x0003e80000100800 */
[----:B------:R-:W3:Y:S04]  /*27710*/  LDL.LU R31, [R1+0xa5c] ;  /* 0x000a5c00011f7983 */ /* 0x000ee80000300800 */
[----:B------:R-:W3:Y:S01]  /*27720*/  LDL.LU R34, [R1+0x9f0] ;  /* 0x0009f00001227983 */ /* 0x000ee20000300800 */
[----:B------:R-:W-:-:S05]  /*27730*/  IMAD.MOV.U32 R13, RZ, RZ, R26 ;  /* 0x000000ffff0d7224 */ /* 0x000fca00078e001a */
[----:B------:R1:W-:Y:S01]  /*27740*/  LDGSTS.E [R8+0x3c80], desc[UR8][R12.64], P4 ;  /* 0x03c800000c087fae */ /* 0x0003e2000a121848 */
[----:B------:R-:W-:-:S05]  /*27750*/  IADD3 R11, P6, R11, R4, RZ ;  /* 0x000000040b0b7210 */ /* 0x000fca0007fde0ff */
[----:B------:R-:W-:Y:S01]  /*27760*/  STL [R1+0x9dc], R11 ;  /* 0x0009dc0b01007387 */ /* 0x000fe20000100800 */
[----:B-1----:R-:W-:Y:S02]  /*27770*/  IMAD.MOV.U32 R12, RZ, RZ, R22 ;  /* 0x000000ffff0c7224 */ /* 0x002fe400078e0016 */
[----:B------:R-:W-:-:S05]  /*27780*/  IMAD.MOV.U32 R13, RZ, RZ, R23 ;  /* 0x000000ffff0d7224 */ /* 0x000fca00078e0017 */
[----:B------:R1:W-:Y:S01]  /*27790*/  LDGSTS.E [R8+0x3d00], desc[UR8][R12.64], P4 ;  /* 0x03d000000c087fae */ /* 0x0003e2000a121848 */
[----:B------:R-:W-:Y:S01]  /*277a0*/  SEL R9, R9, RZ, !P0 ;  /* 0x000000ff09097207 */ /* 0x000fe20004000000 */
[----:B-1----:R-:W-:Y:S01]  /*277b0*/  IMAD.MOV.U32 R12, RZ, RZ, R19 ;  /* 0x000000ffff0c7224 */ /* 0x002fe200078e0013 */
[----:B------:R-:W-:Y:S02]  /*277c0*/  IADD3.X R21, R21, R3, RZ, P5, !PT ;  /* 0x0000000315157210 */ /* 0x000fe40002ffe4ff */
[----:B------:R-:W-:-:S03]  /*277d0*/  IADD3 R20, P5, R20, R4, RZ ;  /* 0x0000000414147210 */ /* 0x000fc60007fbe0ff */
[----:B------:R1:W-:Y:S04]  /*277e0*/  STL [R1+0xd50], R21 ;  /* 0x000d501501007387 */ /* 0x0003e80000100800 */
[----:B------:R-:W3:Y:S01]  /*277f0*/  LDL.LU R27, [R1+0xa64] ;  /* 0x000a6400011b7983 */ /* 0x000ee20000300800 */
[----:B--2---:R-:W-:-:S03]  /*27800*/  IADD3.X R15, R15, R3, RZ, P6, !PT ;  /* 0x000000030f0f7210 */ /* 0x004fc600037fe4ff */
[----:B------:R-:W2:Y:S01]  /*27810*/  LDL.LU R32, [R1+0xa58] ;  /* 0x000a580001207983 */ /* 0x000ea20000300800 */
[----:B------:R-:W-:-:S03]  /*27820*/  IMAD.MOV.U32 R13, RZ, RZ, R21 ;  /* 0x000000ffff0d7224 */ /* 0x000fc600078e0015 */
[----:B------:R-:W-:Y:S04]  /*27830*/  STL [R1+0x9e4], R20 ;  /* 0x0009e41401007387 */ /* 0x000fe80000100800 */
[----:B------:R1:W-:Y:S04]  /*27840*/  STL [R1+0x9d8], R15 ;  /* 0x0009d80f01007387 */ /* 0x0003e80000100800 */
[----:B------:R-:W2:Y:S04]  /*27850*/  LDL.LU R30, [R1+0xa60] ;  /* 0x000a6000011e7983 */ /* 0x000ea80000300800 */
[----:B----4-:R-:W4:Y:S04]  /*27860*/  LDL.LU R28, [R1+0xa6c] ;  /* 0x000a6c00011c7983 */ /* 0x010f280000300800 */
[----:B------:R1:W-:Y:S01]  /*27870*/  LDGSTS.E [R8+0x3d80], desc[UR8][R12.64], P4 ;  /* 0x03d800000c087fae */ /* 0x0003e2000a121848 */
[----:B------:R-:W-:-:S03]  /*27880*/  IADD3 R14, P4, R14, R4, RZ ;  /* 0x000000040e0e7210 */ /* 0x000fc60007f9e0ff */
[----:B------:R-:W4:Y:S01]  /*27890*/  LDL.LU R23, [R1+0xa74] ;  /* 0x000a740001177983 */ /* 0x000f220000300800 */
[----:B------:R-:W-:-:S03]  /*278a0*/  ISETP.NE.U32.AND P1, PT, R9, RZ, PT ;  /* 0x000000ff0900720c */ /* 0x000fc60003f25070 */
[----:B------:R-:W4:Y:S01]  /*278b0*/  LDL.LU R29, [R1+0xa68] ;  /* 0x000a6800011d7983 */ /* 0x000f220000300800 */
[----:B------:R-:W-:-:S03]  /*278c0*/  LOP3.LUT R9, R24, 0x60, RZ, 0x3c, !PT ;  /* 0x0000006018097812 */ /* 0x000fc600078e3cff */
[----:B------:R-:W-:Y:S01]  /*278d0*/  STL [R1+0x9ec], R14 ;  /* 0x0009ec0e01007387 */ /* 0x000fe20000100800 */
[----:B------:R-:W-:Y:S01]  /*278e0*/  IADD3 R9, R9, UR7, RZ ;  /* 0x0000000709097c10 */ /* 0x000fe2000fffe0ff */
[----:B-1----:R-:W-:Y:S01]  /*278f0*/  IMAD.MOV.U32 R12, RZ, RZ, R11 ;  /* 0x000000ffff0c7224 */ /* 0x002fe200078e000b */
[----:B------:R-:W-:-:S05]  /*27900*/  MOV R13, R15 ;  /* 0x0000000f000d7202 */ /* 0x000fca0000000f00 */
[----:B------:R1:W-:Y:S02]  /*27910*/  LDGSTS.E [R9+0x600], desc[UR8][R12.64], P3 ;  /* 0x006000000c097fae */ /* 0x0003e40009921848 */
[----:B-1----:R-:W-:Y:S02]  /*27920*/  IMAD.MOV.U32 R12, RZ, RZ, R20 ;  /* 0x000000ffff0c7224 */ /* 0x002fe400078e0014 */
[----:B---3--:R-:W-:-:S05]  /*27930*/  IMAD.X R25, R25, 0x1, R3, P5 ;  /* 0x0000000119197824 */ /* 0x008fca00028e0603 */
[----:B------:R-:W-:Y:S04]  /*27940*/  STL [R1+0x9e0], R25 ;  /* 0x0009e01901007387 */ /* 0x000fe80000100800 */
[----:B------:R-:W3:Y:S01]  /*27950*/  LDL.LU R26, [R1+0xa70] ;  /* 0x000a7000011a7983 */ /* 0x000ee20000300800 */
[----:B------:R-:W-:-:S03]  /*27960*/  IADD3 R33, P5, R33, R4, RZ ;  /* 0x0000000421217210 */ /* 0x000fc60007fbe0ff */
[----:B------:R-:W3:Y:S01]  /*27970*/  LDL.LU R22, [R1+0xad8] ;  /* 0x000ad80001167983 */ /* 0x000ee20000300800 */
[----:B------:R-:W-:-:S03]  /*27980*/  MOV R13, R25 ;  /* 0x00000019000d7202 */ /* 0x000fc60000000f00 */
[----:B------:R-:W3:Y:S04]  /*27990*/  LDL.LU R21, [R1+0xadc] ;  /* 0x000adc0001157983 */ /* 0x000ee80000300800 */
[----:B------:R-:W3:Y:S04]  /*279a0*/  LDL.LU R19, [R1+0xae4] ;  /* 0x000ae40001137983 */ /* 0x000ee80000300800 */
[----:B------:R-:W3:Y:S01]  /*279b0*/  LDL.LU R15, [R1+0xaec] ;  /* 0x000aec00010f7983 */ /* 0x000ee20000300800 */
[----:B------:R-:W-:-:S03]  /*279c0*/  IMAD.X R18, R18, 0x1, R3, P4 ;  /* 0x0000000112127824 */ /* 0x000fc600020e0603 */
[----:B------:R-:W3:Y:S04]  /*279d0*/  LDL.LU R11, [R1+0xaf4] ;  /* 0x000af400010b7983 */ /* 0x000ee80000300800 */
[----:B------:R-:W3:Y:S04]  /*279e0*/  LDL.LU R20, [R1+0xae0] ;  /* 0x000ae00001147983 */ /* 0x000ee80000300800 */
[----:B------:R1:W-:Y:S01]  /*279f0*/  LDGSTS.E [R9+0x680], desc[UR8][R12.64], P3 ;  /* 0x006800000c097fae */ /* 0x0003e20009921848 */
[----:B------:R-:W-:-:S03]  /*27a00*/  IADD3 R31, P4, R31, R4, RZ ;  /* 0x000000041f1f7210 */ /* 0x000fc60007f9e0ff */
[----:B------:R-:W-:Y:S01]  /*27a10*/  STL [R1+0x9f4], R33 ;  /* 0x0009f42101007387 */ /* 0x000fe20000100800 */
[----:B------:R-:W-:-:S03]  /*27a20*/  IMAD.X R34, R34, 0x1, R3, P5 ;  /* 0x0000000122227824 */ /* 0x000fc600028e0603 */
[----:B------:R1:W-:Y:S02]  /*27a30*/  STL [R1+0x9e8], R18 ;  /* 0x0009e81201007387 */ /* 0x0003e40000100800 */
[----:B-1----:R-:W-:Y:S01]  /*27a40*/  MOV R13, R18 ;  /* 0x00000012000d7202 */ /* 0x002fe20000000f00 */
[----:B------:R-:W-:Y:S01]  /*27a50*/  IMAD.MOV.U32 R12, RZ, RZ, R14 ;  /* 0x000000ffff0c7224 */ /* 0x000fe200078e000e */
[----:B------:R-:W3:Y:S04]  /*27a60*/  LDL.LU R18, [R1+0xae8] ;  /* 0x000ae80001127983 */ /* 0x000ee80000300800 */
[----:B------:R-:W-:Y:S04]  /*27a70*/  STL [R1+0xa5c], R31 ;  /* 0x000a5c1f01007387 */ /* 0x000fe80000100800 */
[----:B------:R-:W-:Y:S04]  /*27a80*/  STL [R1+0x9f0], R34 ;  /* 0x0009f02201007387 */ /* 0x000fe80000100800 */
[----:B------:R-:W3:Y:S04]  /*27a90*/  LDL.LU R14, [R1+0xaf0] ;  /* 0x000af000010e7983 */ /* 0x000ee80000300800 */
[----:B------:R-:W3:Y:S04]  /*27aa0*/  LDL.LU R25, [R1+0xb5c] ;  /* 0x000b5c0001197983 */ /* 0x000ee80000300800 */
[----:B------:R1:W-:Y:S02]  /*27ab0*/  LDGSTS.E [R9+0x700], desc[UR8][R12.64], P3 ;  /* 0x007000000c097fae */ /* 0x0003e40009921848 */
[----:B-1----:R-:W-:Y:S01]  /*27ac0*/  IMAD.MOV.U32 R12, RZ, RZ, R33 ;  /* 0x000000ffff0c7224 */ /* 0x002fe200078e0021 */
[----:B------:R-:W-:-:S05]  /*27ad0*/  MOV R13, R34 ;  /* 0x00000022000d7202 */ /* 0x000fca0000000f00 */
[----:B------:R1:W-:Y:S01]  /*27ae0*/  LDGSTS.E [R9+0x780], desc[UR8][R12.64], P3 ;  /* 0x007800000c097fae */ /* 0x0003e20009921848 */
[----:B------:R-:W-:Y:S01]  /*27af0*/  IADD3 R27, P5, R27, R4, RZ ;  /* 0x000000041b1b7210 */ /* 0x000fe20007fbe0ff */
[----:B--2---:R-:W-:Y:S02]  /*27b00*/  IMAD.X R32, R32, 0x1, R3, P4 ;  /* 0x0000000120207824 */ /* 0x004fe400020e0603 */
[----:B-1----:R-:W-:-:S03]  /*27b10*/  IMAD.MOV.U32 R12, RZ, RZ, R31 ;  /* 0x000000ffff0c7224 */ /* 0x002fc600078e001f */
[----:B------:R-:W-:-:S05]  /*27b20*/  MOV R13, R32 ;  /* 0x00000020000d7202 */ /* 0x000fca0000000f00 */
[----:B------:R1:W-:Y:S01]  /*27b30*/  LDGSTS.E [R9+0xe00], desc[UR8][R12.64], P2 ;  /* 0x00e000000c097fae */ /* 0x0003e20009121848 */
[----:B------:R-:W-:Y:S01]  /*27b40*/  IMAD.X R30, R30, 0x1, R3, P5 ;  /* 0x000000011e1e7824 */ /* 0x000fe200028e0603 */
[----:B----4-:R-:W-:Y:S01]  /*27b50*/  IADD3 R28, P3, R28, R4, RZ ;  /* 0x000000041c1c7210 */ /* 0x010fe20007f7e0ff */
[----:B-1----:R-:W-:-:S03]  /*27b60*/  IMAD.MOV.U32 R12, RZ, RZ, R27 ;  /* 0x000000ffff0c7224 */ /* 0x002fc600078e001b */
[----:B------:R-:W-:Y:S02]  /*27b70*/  MOV R13, R30 ;  /* 0x0000001e000d7202 */ /* 0x000fe40000000f00 */
[----:B------:R-:W-:Y:S01]  /*27b80*/  IADD3 R23, P4, R23, R4, RZ ;  /* 0x0000000417177210 */ /* 0x000fe20007f9e0ff */
[----:B------:R-:W-:Y:S02]  /*27b90*/  IMAD.X R29, R29, 0x1, R3, P3 ;  /* 0x000000011d1d7824 */ /* 0x000fe400018e0603 */
[----:B------:R1:W-:Y:S04]  /*27ba0*/  LDGSTS.E [R9+0xe80], desc[UR8][R12.64], P2 ;  /* 0x00e800000c097fae */ /* 0x0003e80009121848 */
[----:B------:R2:W-:Y:S01]  /*27bb0*/  STL [R1+0xa64], R27 ;  /* 0x000a641b01007387 */ /* 0x0005e20000100800 */
[----:B-1----:R-:W-:Y:S01]  /*27bc0*/  IMAD.MOV.U32 R12, RZ, RZ, R28 ;  /* 0x000000ffff0c7224 */ /* 0x002fe200078e001c */
[----:B------:R-:W-:-:S02]  /*27bd0*/  MOV R13, R29 ;  /* 0x0000001d000d7202 */ /* 0x000fc40000000f00 */
[----:B------:R-:W-:Y:S04]  /*27be0*/  STL [R1+0xa58], R32 ;  /* 0x000a582001007387 */ /* 0x000fe80000100800 */
[----:B------:R1:W-:Y:S04]  /*27bf0*/  LDGSTS.E [R9+0xf00], desc[UR8][R12.64], P2 ;  /* 0x00f000000c097fae */ /* 0x0003e80009121848 */
[----:B------:R-:W-:Y:S04]  /*27c00*/  STL [R1+0xa6c], R28 ;  /* 0x000a6c1c01007387 */ /* 0x000fe80000100800 */
[----:B------:R-:W-:Y:S01]  /*27c10*/  STL [R1+0xa60], R30 ;  /* 0x000a601e01007387 */ /* 0x000fe20000100800 */
[----:B-1----:R-:W-:-:S03]  /*27c20*/  IMAD.MOV.U32 R12, RZ, RZ, R23 ;  /* 0x000000ffff0c7224 */ /* 0x002fc600078e0017 */
[----:B--2---:R-:W2:Y:S04]  /*27c30*/  LDL.LU R27, [R1+0xb58] ;  /* 0x000b5800011b7983 */ /* 0x004ea80000300800 */
[----:B------:R-:W-:Y:S04]  /*27c40*/  STL [R1+0xa74], R23 ;  /* 0x000a741701007387 */ /* 0x000fe80000100800 */
[----:B------:R1:W-:Y:S01]  /*27c50*/  STL [R1+0xa68], R29 ;  /* 0x000a681d01007387 */ /* 0x0003e20000100800 */
[----:B---3--:R-:W-:-:S05]  /*27c60*/  IMAD.X R26, R26, 0x1, R3, P4 ;  /* 0x000000011a1a7824 */ /* 0x008fca00020e0603 */
[----:B------:R-:W-:Y:S02]  /*27c70*/  MOV R13, R26 ;  /* 0x0000001a000d7202 */ /* 0x000fe40000000f00 */
[----:B------:R-:W-:-:S03]  /*27c80*/  IADD3 R21, P3, R21, R4, RZ ;  /* 0x0000000415157210 */ /* 0x000fc60007f7e0ff */
[----:B------:R3:W-:Y:S01]  /*27c90*/  LDGSTS.E [R9+0xf80], desc[UR8][R12.64], P2 ;  /* 0x00f800000c097fae */ /* 0x0007e20009121848 */
[-C--:B------:R-:W-:Y:S01]  /*27ca0*/  IADD3 R19, P4, R19, R4.reuse, RZ ;  /* 0x0000000413137210 */ /* 0x080fe20007f9e0ff */
[----:B------:R-:W-:Y:S02]  /*27cb0*/  IMAD.X R22, R22, 0x1, R3, P3 ;  /* 0x0000000116167824 */ /* 0x000fe400018e0603 */
[----:B------:R-:W-:Y:S01]  /*27cc0*/  STL [R1+0xadc], R21 ;  /* 0x000adc1501007387 */ /* 0x000fe20000100800 */
[----:B------:R-:W-:-:S03]  /*27cd0*/  IADD3 R15, P2, R15, R4, RZ ;  /* 0x000000040f0f7210 */ /* 0x000fc60007f5e0ff */
[----:B------:R-:W-:Y:S01]  /*27ce0*/  STL [R1+0xa70], R26 ;  /* 0x000a701a01007387 */ /* 0x000fe20000100800 */
[----:B------:R-:W-:-:S03]  /*27cf0*/  IADD3 R11, P3, R11, R4, RZ ;  /* 0x000000040b0b7210 */ /* 0x000fc60007f7e0ff */
[----:B------:R-:W-:Y:S01]  /*27d00*/  STL [R1+0xae4], R19 ;  /* 0x000ae41301007387 */ /* 0x000fe20000100800 */
[----:B------:R-:W-:Y:S01]  /*27d10*/  IMAD.X R20, R20, 0x1, R3, P4 ;  /* 0x0000000114147824 */ /* 0x000fe200020e0603 */
[----:B---3--:R-:W-:Y:S02]  /*27d20*/  MOV R13, R22 ;  /* 0x00000016000d7202 */ /* 0x008fe40000000f00 */
[----:B------:R3:W-:Y:S01]  /*27d30*/  STL [R1+0xad8], R22 ;  /* 0x000ad81601007387 */ /* 0x0007e20000100800 */
[----:B------:R-:W-:-:S03]  /*27d40*/  IMAD.MOV.U32 R12, RZ, RZ, R21 ;  /* 0x000000ffff0c7224 */ /* 0x000fc600078e0015 */
[----:B------:R4:W-:Y:S04]  /*27d50*/  STL [R1+0xaec], R15 ;  /* 0x000aec0f01007387 */ /* 0x0009e80000100800 */
[----:B-1----:R-:W2:Y:S04]  /*27d60*/  LDL.LU R29, [R1+0xb64] ;  /* 0x000b6400011d7983 */ /* 0x002ea80000300800 */
[----:B------:R-:W-:Y:S04]  /*27d70*/  STL [R1+0xae0], R20 ;  /* 0x000ae01401007387 */ /* 0x000fe80000100800 */
[----:B------:R1:W-:Y:S01]  /*27d80*/  STL [R1+0xaf4], R11 ;  /* 0x000af40b01007387 */ /* 0x0003e20000100800 */
[----:B------:R-:W-:-:S03]  /*27d90*/  IMAD.X R18, R18, 0x1, R3, P2 ;  /* 0x0000000112127824 */ /* 0x000fc600010e0603 */
[----:B---3--:R-:W3:Y:S04]  /*27da0*/  LDL.LU R22, [R1+0xb6c] ;  /* 0x000b6c0001167983 */ /* 0x008ee80000300800 */
[----:B------:R4:W-:Y:S01]  /*27db0*/  LDGSTS.E [R9+0x1600], desc[UR8][R12.64], P1 ;  /* 0x016000000c097fae */ /* 0x0009e20008921848 */
[----:B------:R-:W-:-:S03]  /*27dc0*/  IMAD.X R14, R14, 0x1, R3, P3 ;  /* 0x000000010e0e7824 */ /* 0x000fc600018e0603 */
[----:B------:R2:W-:Y:S01]  /*27dd0*/  STL [R1+0xae8], R18 ;  /* 0x000ae81201007387 */ /* 0x0005e20000100800 */
[----:B------:R-:W-:Y:S01]  /*27de0*/  IADD3 R25, P2, R25, R4, RZ ;  /* 0x0000000419197210 */ /* 0x000fe20007f5e0ff */
[----:B----4-:R-:W-:Y:S01]  /*27df0*/  IMAD.MOV.U32 R13, RZ, RZ, R20 ;  /* 0x000000ffff0d7224 */ /* 0x010fe200078e0014 */
[----:B------:R-:W-:Y:S01]  /*27e00*/  MOV R12, R19 ;  /* 0x00000013000c7202 */ /* 0x000fe20000000f00 */
[----:B------:R4:W-:Y:S04]  /*27e10*/  STL [R1+0xaf0], R14 ;  /* 0x000af00e01007387 */ /* 0x0009e80000100800 */
[----:B------:R-:W3:Y:S04]  /*27e20*/  LDL.LU R32, [R1+0xb60] ;  /* 0x000b600001207983 */ /* 0x000ee80000300800 */
[----:B------:R-:W-:Y:S04]  /*27e30*/  STL [R1+0xb5c], R25 ;  /* 0x000b5c1901007387 */ /* 0x000fe80000100800 */
[----:B------:R1:W-:Y:S04]  /*27e40*/  LDGSTS.E [R9+0x1680], desc[UR8][R12.64], P1 ;  /* 0x016800000c097fae */ /* 0x0003e80008921848 */
[----:B------:R-:W3:Y:S04]  /*27e50*/  LDL.LU R23, [R1+0xb68] ;  /* 0x000b680001177983 */ /* 0x000ee80000300800 */
[----:B------:R-:W3:Y:S01]  /*27e60*/  LDL.LU R26, [R1+0xb70] ;  /* 0x000b7000011a7983 */ /* 0x000ee20000300800 */
[----:B-1----:R-:W-:-:S03]  /*27e70*/  IMAD.MOV.U32 R12, RZ, RZ, R15 ;  /* 0x000000ffff0c7224 */ /* 0x002fc600078e000f */
[----:B------:R-:W3:Y:S04]  /*27e80*/  LDL.LU R15, [R1+0xb74] ;  /* 0x000b7400010f7983 */ /* 0x000ee80000300800 */
[----:B------:R-:W3:Y:S04]  /*27e90*/  LDL.LU R31, [R1+0xbd8] ;  /* 0x000bd800011f7983 */ /* 0x000ee80000300800 */
[----:B------:R-:W3:Y:S01]  /*27ea0*/  LDL.LU R21, [R1+0xbdc] ;  /* 0x000bdc0001157983 */ /* 0x000ee20000300800 */
[----:B------:R-:W1:Y:S01]  /*27eb0*/  S2R R49, SR_TID.X ;  /* 0x0000000000317919 */ /* 0x000e620000002100 */
[----:B------:R-:W-:-:S05]  /*27ec0*/  MOV R13, R18 ;  /* 0x00000012000d7202 */ /* 0x000fca0000000f00 */
[----:B------:R4:W-:Y:S01]  /*27ed0*/  LDGSTS.E [R9+0x1700], desc[UR8][R12.64], P1 ;  /* 0x017000000c097fae */ /* 0x0009e20008921848 */
[C---:B------:R-:W-:Y:S02]  /*27ee0*/  ISETP.GT.AND P5, PT, R6.reuse, 0xf, PT ;  /* 0x0000000f0600780c */ /* 0x040fe40003fa4270 */
[C---:B------:R-:W-:Y:S02]  /*27ef0*/  ISETP.GT.AND P4, PT, R6.reuse, 0x13, PT ;  /* 0x000000130600780c */ /* 0x040fe40003f84270 */
[----:B------:R-:W-:Y:S01]  /*27f00*/  ISETP.GT.AND P3, PT, R6, 0x1b, PT ;  /* 0x0000001b0600780c */ /* 0x000fe20003f64270 */
[----:B----4-:R-:W-:Y:S02]  /*27f10*/  IMAD.MOV.U32 R12, RZ, RZ, R11 ;  /* 0x000000ffff0c7224 */ /* 0x010fe400078e000b */
[----:B------:R-:W-:-:S05]  /*27f20*/  IMAD.MOV.U32 R13, RZ, RZ, R14 ;  /* 0x000000ffff0d7224 */ /* 0x000fca00078e000e */
[----:B------:R4:W-:Y:S01]  /*27f30*/  LDGSTS.E [R9+0x1780], desc[UR8][R12.64], P1 ;  /* 0x017800000c097fae */ /* 0x0009e20008921848 */
[----:B------:R-:W-:Y:S02]  /*27f40*/  ISETP.GT.AND P1, PT, R6, 0x17, PT ;  /* 0x000000170600780c */ /* 0x000fe40003f24270 */
[----:B-1----:R-:W-:-:S04]  /*27f50*/  LOP3.LUT R11, R49, 0x1f, RZ, 0xc0, !PT ;  /* 0x0000001f310b7812 */ /* 0x002fc800078ec0ff */
[----:B------:R-:W-:Y:S02]  /*27f60*/  ISETP.GE.AND P6, PT, R11, R6, PT ;  /* 0x000000060b00720c */ /* 0x000fe40003fc6270 */
[----:B------:R-:W-:Y:S02]  /*27f70*/  SEL R11, RZ, 0x4, !P4 ;  /* 0x00000004ff0b7807 */ /* 0x000fe40006000000 */
[----:B----4-:R-:W-:Y:S02]  /*27f80*/  SEL R12, RZ, 0x4, !P1 ;  /* 0x00000004ff0c7807 */ /* 0x010fe40004800000 */
[----:B------:R-:W-:Y:S02]  /*27f90*/  SEL R11, R11, RZ, !P0 ;  /* 0x000000ff0b0b7207 */ /* 0x000fe40004000000 */
[----:B--2---:R-:W-:Y:S02]  /*27fa0*/  IADD3.X R27, R27, R3, RZ, P2, !PT ;  /* 0x000000031b1b7210 */ /* 0x004fe400017fe4ff */
[----:B------:R-:W-:-:S02]  /*27fb0*/  ISETP.GT.AND P2, PT, R6, 0x1f, PT ;  /* 0x0000001f0600780c */ /* 0x000fc40003f44270 */
[----:B------:R-:W-:Y:S01]  /*27fc0*/  SEL R6, RZ, 0x4, !P5 ;  /* 0x00000004ff067807 */ /* 0x000fe20006800000 */
[----:B------:R1:W-:Y:S03]  /*27fd0*/  STL [R1+0xb58], R27 ;  /* 0x000b581b01007387 */ /* 0x0003e60000100800 */
[----:B------:R-:W-:Y:S01]  /*27fe0*/  SEL R6, R6, RZ, !P0 ;  /* 0x000000ff06067207 */ /* 0x000fe20004000000 */
[----:B------:R-:W2:Y:S04]  /*27ff0*/  LDL.LU R30, [R1+0xbe0] ;  /* 0x000be000011e7983 */ /* 0x000ea80000300800 */
[----:B------:R-:W4:Y:S01]  /*28000*/  LDL.LU R18, [R1+0xbe4] ;  /* 0x000be40001127983 */ /* 0x000f220000300800 */
[----:B------:R-:W-:-:S03]  /*28010*/  ISETP.NE.U32.AND P1, PT, R11, RZ, PT ;  /* 0x000000ff0b00720c */ /* 0x000fc60003f25070 */
[----:B------:R-:W2:Y:S01]  /*28020*/  LDL.LU R28, [R1+0xbe8] ;  /* 0x000be800011c7983 */ /* 0x000ea20000300800 */
[----:B------:R-:W-:-:S03]  /*28030*/  SEL R11, RZ, 0x4, !P3 ;  /* 0x00000004ff0b7807 */ /* 0x000fc60005800000 */
[----:B------:R-:W2:Y:S04]  /*28040*/  LDL.LU R19, [R1+0xbec] ;  /* 0x000bec0001137983 */ /* 0x000ea80000300800 */
[----:B------:R-:W2:Y:S04]  /*28050*/  LDL.LU R20, [R1+0xbf4] ;  /* 0x000bf40001147983 */ /* 0x000ea80000300800 */
[----:B------:R-:W2:Y:S01]  /*28060*/  LDL.LU R14, [R1+0xc5c] ;  /* 0x000c5c00010e7983 */ /* 0x000ea20000300800 */
[----:B------:R-:W-:Y:S02]  /*28070*/  MOV R13, R27 ;  /* 0x0000001b000d7202 */ /* 0x000fe40000000f00 */
[----:B------:R-:W-:-:S05]  /*28080*/  IADD3 R29, P5, R29, R4, RZ ;  /* 0x000000041d1d7210 */ /* 0x000fca0007fbe0ff */
[----:B------:R-:W-:Y:S01]  /*28090*/  STL [R1+0xb64], R29 ;  /* 0x000b641d01007387 */ /* 0x000fe20000100800 */
[----:B---3--:R-:W-:-:S05]  /*280a0*/  IADD3 R22, P4, R22, R4, RZ ;  /* 0x0000000416167210 */ /* 0x008fca0007f9e0ff */
[----:B------:R3:W-:Y:S01]  /*280b0*/  STL [R1+0xb6c], R22 ;  /* 0x000b6c1601007387 */ /* 0x0007e20000100800 */
[--C-:B------:R-:W-:Y:S01]  /*280c0*/  IMAD.X R32, R32, 0x1, R3.reuse, P5 ;  /* 0x0000000120207824 */ /* 0x100fe200028e0603 */
[----:B------:R-:W-:Y:S02]  /*280d0*/  ISETP.NE.U32.AND P5, PT, R6, RZ, PT ;  /* 0x000000ff0600720c */ /* 0x000fe40003fa5070 */
[----:B------:R-:W-:Y:S02]  /*280e0*/  SEL R6, R12, RZ, !P0 ;  /* 0x000000ff0c067207 */ /* 0x000fe40004000000 */
[----:B------:R-:W-:Y:S01]  /*280f0*/  STL [R1+0xb60], R32 ;  /* 0x000b602001007387 */ /* 0x000fe20000100800 */
[----:B------:R-:W-:Y:S01]  /*28100*/  IMAD.X R23, R23, 0x1, R3, P4 ;  /* 0x0000000117177824 */ /* 0x000fe200020e0603 */
[----:B------:R-:W-:Y:S02]  /*28110*/  ISETP.NE.U32.AND P4, PT, R6, RZ, PT ;  /* 0x000000ff0600720c */ /* 0x000fe40003f85070 */
[----:B------:R-:W-:-:S02]  /*28120*/  SEL R6, RZ, 0x4, !P2 ;  /* 0x00000004ff067807 */ /* 0x000fc40005000000 */
[-C--:B------:R-:W-:Y:S01]  /*28130*/  IADD3 R15, P3, R15, R4.reuse, RZ ;  /* 0x000000040f0f7210 */ /* 0x080fe20007f7e0ff */
[----:B------:R3:W-:Y:S03]  /*28140*/  STL [R1+0xb68], R23 ;  /* 0x000b681701007387 */ /* 0x0007e60000100800 */
[----:B------:R-:W-:Y:S02]  /*28150*/  IADD3.X R26, R26, R3, RZ, P3, !PT ;  /* 0x000000031a1a7210 */ /* 0x000fe40001ffe4ff */
[----:B------:R-:W-:Y:S01]  /*28160*/  IADD3 R21, P2, R21, R4, RZ ;  /* 0x0000000415157210 */ /* 0x000fe20007f5e0ff */
[----:B------:R-:W-:Y:S04]  /*28170*/  STL [R1+0xb74], R15 ;  /* 0x000b740f01007387 */ /* 0x000fe80000100800 */
[----:B------:R-:W-:Y:S04]  /*28180*/  STL [R1+0xbdc], R21 ;  /* 0x000bdc1501007387 */ /* 0x000fe80000100800 */
[----:B------:R4:W-:Y:S04]  /*28190*/  STL [R1+0xb70], R26 ;  /* 0x000b701a01007387 */ /* 0x0009e80000100800 */
[----:B-1----:R-:W2:Y:S01]  /*281a0*/  LDL.LU R27, [R1+0xbf0] ;  /* 0x000bf000011b7983 */ /* 0x002ea20000300800 */
[----:B------:R-:W-:-:S02]  /*281b0*/  IMAD.MOV.U32 R12, RZ, RZ, R25 ;  /* 0x000000ffff0c7224 */ /* 0x000fc400078e0019 */
[----:B------:R-:W-:-:S03]  /*281c0*/  IMAD.X R31, R31, 0x1, R3, P2 ;  /* 0x000000011f1f7824 */ /* 0x000fc600010e0603 */
[----:B------:R1:W-:Y:S01]  /*281d0*/  LDGSTS.E [R9+0x1e00], desc[UR8][R12.64], P5 ;  /* 0x01e000000c097fae */ /* 0x0003e2000a921848 */
[----:B------:R-:W-:-:S03]  /*281e0*/  SEL R6, R6, RZ, !P0 ;  /* 0x000000ff06067207 */ /* 0x000fc60004000000 */
[----:B------:R-:W-:Y:S04]  /*281f0*/  STL [R1+0xbd8], R31 ;  /* 0x000bd81f01007387 */ /* 0x000fe80000100800 */
[----:B------:R-:W2:Y:S01]  /*28200*/  LDL.LU R25, [R1+0xc64] ;  /* 0x000c640001197983 */ /* 0x000ea20000300800 */
[----:B-1----:R-:W-:Y:S02]  /*28210*/  IMAD.MOV.U32 R12, RZ, RZ, R29 ;  /* 0x000000ffff0c7224 */ /* 0x002fe400078e001d */
[----:B------:R-:W-:-:S05]  /*28220*/  IMAD.MOV.U32 R13, RZ, RZ, R32 ;  /* 0x000000ffff0d7224 */ /* 0x000fca00078e0020 */
[----:B------:R1:W-:Y:S01]  /*28230*/  LDGSTS.E [R9+0x1e80], desc[UR8][R12.64], P5 ;  /* 0x01e800000c097fae */ /* 0x0003e2000a921848 */
[----:B------:R-:W-:Y:S02]  /*28240*/  ISETP.NE.U32.AND P2, PT, R6, RZ, PT ;  /* 0x000000ff0600720c */ /* 0x000fe40003f45070 */
[----:B------:R-:W-:Y:S02]  /*28250*/  SEL R6, RZ, 0x4, P6 ;  /* 0x00000004ff067807 */ /* 0x000fe40003000000 */
[----:B-1----:R-:W-:Y:S02]  /*28260*/  MOV R12, R22 ;  /* 0x00000016000c7202 */ /* 0x002fe40000000f00 */
[----:B---3--:R-:W3:Y:S01]  /*28270*/  LDL.LU R22, [R1+0xc58] ;  /* 0x000c580001167983 */ /* 0x008ee20000300800 */
[----:B------:R-:W-:-:S03]  /*28280*/  IMAD.MOV.U32 R13, RZ, RZ, R23 ;  /* 0x000000ffff0d7224 */ /* 0x000fc600078e0017 */
[----:B------:R-:W3:Y:S01]  /*28290*/  LDL.LU R23, [R1+0xc6c] ;  /* 0x000c6c0001177983 */ /* 0x000ee20000300800 */
[----:B------:R-:W-:-:S03]  /*282a0*/  SEL R11, R11, RZ, !P0 ;  /* 0x000000ff0b0b7207 */ /* 0x000fc60004000000 */
[----:B------:R-:W3:Y:S01]  /*282b0*/  LDL.LU R29, [R1+0xc60] ;  /* 0x000c6000011d7983 */ /* 0x000ee20000300800 */
[----:B------:R-:W-:-:S03]  /*282c0*/  SEL R6, R6, RZ, !P0 ;  /* 0x000000ff06067207 */ /* 0x000fc60004000000 */
[----:B------:R1:W-:Y:S01]  /*282d0*/  LDGSTS.E [R9+0x1f00], desc[UR8][R12.64], P5 ;  /* 0x01f000000c097fae */ /* 0x0003e2000a921848 */
[----:B----4-:R-:W-:Y:S01]  /*282e0*/  IADD3 R18, P0, R18, R4, RZ ;  /* 0x0000000412127210 */ /* 0x010fe20007f1e0ff */
[----:B-1----:R-:W-:Y:S01]  /*282f0*/  IMAD.MOV.U32 R12, RZ, RZ, R15 ;  /* 0x000000ffff0c7224 */ /* 0x002fe200078e000f */
[----:B------:R-:W-:Y:S02]  /*28300*/  MOV R13, R26 ;  /* 0x0000001a000d7202 */ /* 0x000fe40000000f00 */
[----:B------:R-:W4:Y:S01]  /*28310*/  LDL.LU R26, [R1+0xc68] ;  /* 0x000c6800011a7983 */ /* 0x000f220000300800 */
[----:B--2---:R-:W-:Y:S01]  /*28320*/  IADD3 R19, P6, R19, R4, RZ ;  /* 0x0000000413137210 */ /* 0x004fe20007fde0ff */
[----:B------:R-:W-:Y:S02]  /*28330*/  IMAD.X R30, R30, 0x1, R3, P0 ;  /* 0x000000011e1e7824 */ /* 0x000fe400000e0603 */
[----:B------:R1:W-:Y:S04]  /*28340*/  LDGSTS.E [R9+0x1f80], desc[UR8][R12.64], P5 ;  /* 0x01f800000c097fae */ /* 0x0003e8000a921848 */
[----:B------:R2:W-:Y:S04]  /*28350*/  STL [R1+0xbe4], R18 ;  /* 0x000be41201007387 */ /* 0x0005e80000100800 */
[----:B------:R-:W4:Y:S01]  /*28360*/  LDL.LU R15, [R1+0xc74] ;  /* 0x000c7400010f7983 */ /* 0x000f220000300800 */
[----:B-1----:R-:W-:Y:S01]  /*28370*/  IMAD.MOV.U32 R12, RZ, RZ, R21 ;  /* 0x000000ffff0c7224 */ /* 0x002fe200078e0015 */
[----:B------:R-:W-:-:S02]  /*28380*/  MOV R13, R31 ;  /* 0x0000001f000d7202 */ /* 0x000fc40000000f00 */
[----:B------:R-:W4:Y:S01]  /*28390*/  LDL.LU R21, [R1+0xc70] ;  /* 0x000c700001157983 */ /* 0x000f220000300800 */
[----:B------:R-:W-:Y:S01]  /*283a0*/  ISETP.NE.U32.AND P3, PT, R11, RZ, PT ;  /* 0x000000ff0b00720c */ /* 0x000fe20003f65070 */
[----:B------:R-:W-:Y:S02]  /*283b0*/  IMAD.X R28, R28, 0x1, R3, P6 ;  /* 0x000000011c1c7824 */ /* 0x000fe400030e0603 */
[----:B------:R-:W-:Y:S01]  /*283c0*/  STL [R1+0xbec], R19 ;  /* 0x000bec1301007387 */ /* 0x000fe20000100800 */
[----:B------:R-:W-:-:S03]  /*283d0*/  IADD3 R20, P0, R20, R4, RZ ;  /* 0x0000000414147210 */ /* 0x000fc60007f1e0ff */
[----:B------:R1:W-:Y:S04]  /*283e0*/  LDGSTS.E [R9+0x2600], desc[UR8][R12.64], P1 ;  /* 0x026000000c097fae */ /* 0x0003e80008921848 */
[----:B------:R-:W-:Y:S04]  /*283f0*/  STL [R1+0xbe0], R30 ;  /* 0x000be01e01007387 */ /* 0x000fe80000100800 */
[----:B------:R-:W4:Y:S01]  /*28400*/  LDL.LU R11, [R1+0xcdc] ;  /* 0x000cdc00010b7983 */ /* 0x000f220000300800 */
[----:B-1----:R-:W-:Y:S01]  /*28410*/  IMAD.MOV.U32 R12, RZ, RZ, R18 ;  /* 0x000000ffff0c7224 */ /* 0x002fe200078e0012 */
[----:B------:R-:W-:-:S02]  /*28420*/  MOV R13, R30 ;  /* 0x0000001e000d7202 */ /* 0x000fc40000000f00 */
[----:B--2---:R-:W2:Y:S01]  /*28430*/  LDL.LU R18, [R1+0xce4] ;  /* 0x000ce40001127983 */ /* 0x004ea20000300800 */
[----:B------:R-:W-:-:S03]  /*28440*/  IADD3 R14, P6, R14, R4, RZ ;  /* 0x000000040e0e7210 */ /* 0x000fc60007fde0ff */
[----:B------:R1:W-:Y:S04]  /*28450*/  LDGSTS.E [R9+0x2680], desc[UR8][R12.64], P1 ;  /* 0x026800000c097fae */ /* 0x0003e80008921848 */
[----:B------:R-:W-:Y:S04]  /*28460*/  STL [R1+0xbf4], R20 ;  /* 0x000bf41401007387 */ /* 0x000fe80000100800 */
[----:B------:R1:W-:Y:S02]  /*28470*/  STL [R1+0xbe8], R28 ;  /* 0x000be81c01007387 */ /* 0x0003e40000100800 */
[----:B-1----:R-:W-:Y:S01]  /*28480*/  IMAD.MOV.U32 R12, RZ, RZ, R19 ;  /* 0x000000ffff0c7224 */ /* 0x002fe200078e0013 */
[----:B------:R-:W-:-:S02]  /*28490*/  MOV R13, R28 ;  /* 0x0000001c000d7202 */ /* 0x000fc40000000f00 */
[----:B------:R-:W2:Y:S04]  /*284a0*/  LDL.LU R28, [R1+0xcd8] ;  /* 0x000cd800011c7983 */ /* 0x000ea80000300800 */
[----:B------:R-:W-:Y:S04]  /*284b0*/  STL [R1+0xc5c], R14 ;  /* 0x000c5c0e01007387 */ /* 0x000fe80000100800 */
[----:B------:R1:W-:Y:S01]  /*284c0*/  LDGSTS.E [R9+0x2700], desc[UR8][R12.64], P1 ;  /* 0x027000000c097fae */ /* 0x0003e20008921848 */
[----:B------:R-:W-:-:S05]  /*284d0*/  IMAD.X R27, R27, 0x1, R3, P0 ;  /* 0x000000011b1b7824 */ /* 0x000fca00000e0603 */
[----:B------:R1:W-:Y:S02]  /*284e0*/  STL [R1+0xbf0], R27 ;  /* 0x000bf01b01007387 */ /* 0x0003e40000100800 */
[----:B-1----:R-:W-:Y:S02]  /*284f0*/  MOV R13, R27 ;  /* 0x0000001b000d7202 */ /* 0x002fe40000000f00 */
[----:B------:R-:W2:Y:S04]  /*28500*/  LDL.LU R19, [R1+0xcec] ;  /* 0x000cec0001137983 */ /* 0x000ea80000300800 */
[----:B------:R-:W2:Y:S01]  /*28510*/  LDL.LU R27, [R1+0xce0] ;  /* 0x000ce000011b7983 */ /* 0x000ea20000300800 */
[----:B------:R-:W-:Y:S01]  /*28520*/  IMAD.MOV.U32 R12, RZ, RZ, R20 ;  /* 0x000000ffff0c7224 */ /* 0x000fe200078e0014 */
[----:B------:R-:W-:-:S04]  /*28530*/  IADD3 R25, P0, R25, R4, RZ ;  /* 0x0000000419197210 */ /* 0x000fc80007f1e0ff */
[----:B------:R1:W-:Y:S04]  /*28540*/  LDGSTS.E [R9+0x2780], desc[UR8][R12.64], P1 ;  /* 0x027800000c097fae */ /* 0x0003e80008921848 */
[----:B------:R-:W-:Y:S01]  /*28550*/  STL [R1+0xc64], R25 ;  /* 0x000c641901007387 */ /* 0x000fe20000100800 */
[----:B-1----:R-:W-:Y:S02]  /*28560*/  IMAD.MOV.U32 R12, RZ, RZ, R14 ;  /* 0x000000ffff0c7224 */ /* 0x002fe400078e000e */
[----:B---3--:R-:W-:Y:S01]  /*28570*/  IMAD.X R22, R22, 0x1, R3, P6 ;  /* 0x0000000116167824 */ /* 0x008fe200030e0603 */
[----:B------:R-:W-:-:S04]  /*28580*/  IADD3 R23, P1, R23, R4, RZ ;  /* 0x0000000417177210 */ /* 0x000fc80007f3e0ff */
[----:B------:R1:W-:Y:S01]  /*28590*/  STL [R1+0xc58], R22 ;  /* 0x000c581601007387 */ /* 0x0003e20000100800 */
[----:B------:R-:W-:Y:S01]  /*285a0*/  MOV R13, R22 ;  /* 0x00000016000d7202 */ /* 0x000fe20000000f00 */
[----:B------:R-:W-:Y:S02]  /*285b0*/  IMAD.X R29, R29, 0x1, R3, P0 ;  /* 0x000000011d1d7824 */ /* 0x000fe400000e0603 */
[----:B------:R-:W3:Y:S04]  /*285c0*/  LDL.LU R20, [R1+0xcf4] ;  /* 0x000cf40001147983 */ /* 0x000ee80000300800 */
[----:B------:R4:W-:Y:S04]  /*285d0*/  LDGSTS.E [R9+0x2e00], desc[UR8][R12.64], P4 ;  /* 0x02e000000c097fae */ /* 0x0009e8000a121848 */
[----:B-1----:R-:W3:Y:S04]  /*285e0*/  LDL.LU R22, [R1+0xce8] ;  /* 0x000ce80001167983 */ /* 0x002ee80000300800 */
[----:B------:R-:W-:Y:S04]  /*285f0*/  STL [R1+0xc6c], R23 ;  /* 0x000c6c1701007387 */ /* 0x000fe80000100800 */
[----:B------:R1:W-:Y:S01]  /*28600*/  STL [R1+0xc60], R29 ;  /* 0x000c601d01007387 */ /* 0x0003e20000100800 */
[----:B----4-:R-:W-:-:S03]  /*28610*/  MOV R13, R29 ;  /* 0x0000001d000d7202 */ /* 0x010fc60000000f00 */
[----:B------:R-:W4:Y:S01]  /*28620*/  LDL.LU R14, [R1+0xd5c] ;  /* 0x000d5c00010e7983 */ /* 0x000f220000300800 */
[----:B------:R-:W-:-:S03]  /*28630*/  IMAD.X R26, R26, 0x1, R3, P1 ;  /* 0x000000011a1a7824 */ /* 0x000fc600008e0603 */
[----:B-1----:R-:W4:Y:S01]  /*28640*/  LDL.LU R29, [R1+0xcf0] ;  /* 0x000cf000011d7983 */ /* 0x002f220000300800 */
[----:B------:R-:W-:Y:S01]  /*28650*/  IMAD.MOV.U32 R12, RZ, RZ, R25 ;  /* 0x000000ffff0c7224 */ /* 0x000fe200078e0019 */
[----:B------:R-:W-:-:S04]  /*28660*/  IADD3 R15, P0, R15, R4, RZ ;  /* 0x000000040f0f7210 */ /* 0x000fc80007f1e0ff */
[----:B------:R1:W-:Y:S04]  /*28670*/  LDGSTS.E [R9+0x2e80], desc[UR8][R12.64], P4 ;  /* 0x02e800000c097fae */ /* 0x0003e8000a121848 */
[----:B------:R-:W-:Y:S01]  /*28680*/  STL [R1+0xc74], R15 ;  /* 0x000c740f01007387 */ /* 0x000fe20000100800 */
[----:B------:R-:W-:-:S03]  /*28690*/  IMAD.X R21, R21, 0x1, R3, P0 ;  /* 0x0000000115157824 */ /* 0x000fc600000e0603 */
[----:B------:R2:W-:Y:S04]  /*286a0*/  STL [R1+0xc68], R26 ;  /* 0x000c681a01007387 */ /* 0x0005e80000100800 */
[----:B------:R-:W4:Y:S01]  /*286b0*/  LDL.LU R25, [R1+0xd64] ;  /* 0x000d640001197983 */ /* 0x000f220000300800 */
[----:B-1----:R-:W-:Y:S01]  /*286c0*/  IMAD.MOV.U32 R12, RZ, RZ, R23 ;  /* 0x000000ffff0c7224 */ /* 0x002fe200078e0017 */
[----:B------:R-:W-:Y:S02]  /*286d0*/  MOV R13, R26 ;  /* 0x0000001a000d7202 */ /* 0x000fe40000000f00 */
[----:B------:R-:W4:Y:S01]  /*286e0*/  LDL.LU R23, [R1+0xd58] ;  /* 0x000d580001177983 */ /* 0x000f220000300800 */
[----:B------:R-:W-:-:S03]  /*286f0*/  IADD3 R11, P1, R11, R4, RZ ;  /* 0x000000040b0b7210 */ /* 0x000fc60007f3e0ff */
[----:B------:R1:W-:Y:S01]  /*28700*/  LDGSTS.E [R9+0x2f00], desc[UR8][R12.64], P4 ;  /* 0x02f000000c097fae */ /* 0x0003e2000a121848 */
[----:B------:R-:W-:-:S03]  /*28710*/  ISETP.NE.U32.AND P5, PT, R6, RZ, PT ;  /* 0x000000ff0600720c */ /* 0x000fc60003fa5070 */
[----:B------:R-:W-:Y:S01]  /*28720*/  STL [R1+0xcdc], R11 ;  /* 0x000cdc0b01007387 */ /* 0x000fe20000100800 */
[----:B--2---:R-:W-:-:S03]  /*28730*/  IADD3 R18, P0, R18, R4, RZ ;  /* 0x0000000412127210 */ /* 0x004fc60007f1e0ff */
[----:B------:R2:W-:Y:S04]  /*28740*/  STL [R1+0xc70], R21 ;  /* 0x000c701501007387 */ /* 0x0005e80000100800 */
[----:B------:R-:W4:Y:S01]  /*28750*/  LDL.LU R26, [R1+0xd60] ;  /* 0x000d6000011a7983 */ /* 0x000f220000300800 */
[----:B-1----:R-:W-:Y:S01]  /*28760*/  IMAD.MOV.U32 R12, RZ, RZ, R15 ;  /* 0x000000ffff0c7224 */ /* 0x002fe200078e000f */
[----:B------:R-:W-:Y:S02]  /*28770*/  MOV R13, R21 ;  /* 0x00000015000d7202 */ /* 0x000fe40000000f00 */
[----:B------:R-:W4:Y:S04]  /*28780*/  LDL.LU R6, [R1+0xd6c] ;  /* 0x000d6c0001067983 */ /* 0x000f280000300800 */
[----:B--2---:R-:W2:Y:S01]  /*28790*/  LDL.LU R21, [R1+0xd68] ;  /* 0x000d680001157983 */ /* 0x004ea20000300800 */
[----:B------:R-:W-:-:S03]  /*287a0*/  IMAD.X R28, R28, 0x1, R3, P1 ;  /* 0x000000011c1c7824 */ /* 0x000fc600008e0603 */
[----:B------:R-:W-:Y:S04]  /*287b0*/  STL [R1+0xce4], R18 ;  /* 0x000ce41201007387 */ /* 0x000fe80000100800 */
[----:B------:R1:W-:Y:S04]  /*287c0*/  STL [R1+0xcd8], R28 ;  /* 0x000cd81c01007387 */ /* 0x0003e80000100800 */
[----:B------:R1:W-:Y:S04]  /*287d0*/  LDGSTS.E [R9+0x2f80], desc[UR8][R12.64], P4 ;  /* 0x02f800000c097fae */ /* 0x0003e8000a121848 */
[----:B------:R-:W2:Y:S01]  /*287e0*/  LDL.LU R15, [R1+0xd74] ;  /* 0x000d7400010f7983 */ /* 0x000ea20000300800 */
[----:B-1----:R-:W-:-:S03]  /*287f0*/  MOV R13, R28 ;  /* 0x0000001c000d7202 */ /* 0x002fc60000000f00 */
[----:B------:R-:W2:Y:S01]  /*28800*/  LDL.LU R28, [R1+0xd70] ;  /* 0x000d7000011c7983 */ /* 0x000ea20000300800 */
[----:B------:R-:W-:-:S05]  /*28810*/  IMAD.MOV.U32 R12, RZ, RZ, R11 ;  /* 0x000000ffff0c7224 */ /* 0x000fca00078e000b */
[----:B------:R1:W-:Y:S01]  /*28820*/  LDGSTS.E [R9+0x3600], desc[UR8][R12.64], P3 ;  /* 0x036000000c097fae */ /* 0x0003e20009921848 */
[----:B------:R-:W-:Y:S01]  /*28830*/  IADD3 R19, P1, R19, R4, RZ ;  /* 0x0000000413137210 */ /* 0x000fe20007f3e0ff */
[----:B------:R-:W-:-:S04]  /*28840*/  IMAD.X R27, R27, 0x1, R3, P0 ;  /* 0x000000011b1b7824 */ /* 0x000fc800000e0603 */
[----:B------:R-:W-:Y:S04]  /*28850*/  STL [R1+0xcec], R19 ;  /* 0x000cec1301007387 */ /* 0x000fe80000100800 */
[----:B------:R1:W-:Y:S04]  /*28860*/  STL [R1+0xce0], R27 ;  /* 0x000ce01b01007387 */ /* 0x0003e80000100800 */
[----:B------:R-:W2:Y:S01]  /*28870*/  LDL.LU R11, [R1+0xd7c] ;  /* 0x000d7c00010b7983 */ /* 0x000ea20000300800 */
[----:B-1----:R-:W-:Y:S01]  /*28880*/  IMAD.MOV.U32 R12, RZ, RZ, R18 ;  /* 0x000000ffff0c7224 */ /* 0x002fe200078e0012 */
[----:B------:R-:W-:-:S02]  /*28890*/  MOV R13, R27 ;  /* 0x0000001b000d7202 */ /* 0x000fc40000000f00 */
[----:B------:R-:W2:Y:S04]  /*288a0*/  LDL.LU R27, [R1+0xd78] ;  /* 0x000d7800011b7983 */ /* 0x000ea80000300800 */
[----:B------:R1:W-:Y:S01]  /*288b0*/  LDGSTS.E [R9+0x3680], desc[UR8][R12.64], P3 ;  /* 0x036800000c097fae */ /* 0x0003e20009921848 */
[----:B---3--:R-:W-:Y:S01]  /*288c0*/  IADD3 R20, P0, R20, R4, RZ ;  /* 0x0000000414147210 */ /* 0x008fe20007f1e0ff */
[----:B------:R-:W-:-:S04]  /*288d0*/  IMAD.X R22, R22, 0x1, R3, P1 ;  /* 0x0000000116167824 */ /* 0x000fc800008e0603 */
[----:B------:R-:W-:Y:S01]  /*288e0*/  STL [R1+0xcf4], R20 ;  /* 0x000cf41401007387 */ /* 0x000fe20000100800 */
[----:B-1----:R-:W-:-:S03]  /*288f0*/  IMAD.MOV.U32 R12, RZ, RZ, R19 ;  /* 0x000000ffff0c7224 */ /* 0x002fc600078e0013 */
[----:B------:R1:W-:Y:S01]  /*28900*/  STL [R1+0xce8], R22 ;  /* 0x000ce81601007387 */ /* 0x0003e20000100800 */
[----:B------:R-:W-:-:S03]  /*28910*/  MOV R13, R22 ;  /* 0x00000016000d7202 */ /* 0x000fc60000000f00 */
[----:B------:R-:W3:Y:S01]  /*28920*/  LDL.LU R18, [R1+0xdbc] ;  /* 0x000dbc0001127983 */ /* 0x000ee20000300800 */
[----:B----4-:R-:W-:-:S03]  /*28930*/  IADD3 R14, P1, R14, R4, RZ ;  /* 0x000000040e0e7210 */ /* 0x010fc60007f3e0ff */
[----:B------:R4:W-:Y:S04]  /*28940*/  LDGSTS.E [R9+0x3700], desc[UR8][R12.64], P3 ;  /* 0x037000000c097fae */ /* 0x0009e80009921848 */
[----:B-1----:R-:W3:Y:S01]  /*28950*/  LDL.LU R22, [R1+0xdb8] ;  /* 0x000db80001167983 */ /* 0x002ee20000300800 */
[----:B------:R-:W-:-:S03]  /*28960*/  IMAD.X R29, R29, 0x1, R3, P0 ;  /* 0x000000011d1d7824 */ /* 0x000fc600000e0603 */
[----:B------:R-:W-:Y:S04]  /*28970*/  STL [R1+0xd5c], R14 ;  /* 0x000d5c0e01007387 */ /* 0x000fe80000100800 */
[----:B------:R-:W-:Y:S04]  /*28980*/  STL [R1+0xcf0], R29 ;  /* 0x000cf01d01007387 */ /* 0x000fe80000100800 */
[----:B------:R-:W3:Y:S01]  /*28990*/  LDL.LU R19, [R1+0xdfc] ;  /* 0x000dfc0001137983 */ /* 0x000ee20000300800 */
[----:B----4-:R-:W-:Y:S01]  /*289a0*/  IMAD.MOV.U32 R12, RZ, RZ, R20 ;  /* 0x000000ffff0c7224 */ /* 0x010fe200078e0014 */
[----:B------:R-:W-:-:S02]  /*289b0*/  MOV R13, R29 ;  /* 0x0000001d000d7202 */ /* 0x000fc40000000f00 */
[----:B------:R-:W4:Y:S01]  /*289c0*/  LDL.LU R20, [R1+0xe3c] ;  /* 0x000e3c0001147983 */ /* 0x000f220000300800 */
[----:B------:R-:W-:-:S03]  /*289d0*/  IADD3 R25, P0, R25, R4, RZ ;  /* 0x0000000419197210 */ /* 0x000fc60007f1e0ff */
[----:B------:R1:W-:Y:S01]  /*289e0*/  LDGSTS.E [R9+0x3780], desc[UR8][R12.64], P3 ;  /* 0x037800000c097fae */ /* 0x0003e20009921848 */
[----:B------:R-:W-:-:S03]  /*289f0*/  IMAD.X R23, R23, 0x1, R3, P1 ;  /* 0x0000000117177824 */ /* 0x000fc600008e0603 */
[----:B------:R-:W-:Y:S04]  /*28a00*/  STL [R1+0xd64], R25 ;  /* 0x000d641901007387 */ /* 0x000fe80000100800 */
[----:B------:R1:W-:Y:S02]  /*28a10*/  STL [R1+0xd58], R23 ;  /* 0x000d581701007387 */ /* 0x0003e40000100800 */
[----:B-1----:R-:W-:Y:S01]  /*28a20*/  IMAD.MOV.U32 R12, RZ, RZ, R14 ;  /* 0x000000ffff0c7224 */ /* 0x002fe200078e000e */
[----:B------:R-:W-:Y:S02]  /*28a30*/  MOV R13, R23 ;  /* 0x00000017000d7202 */ /* 0x000fe40000000f00 */
[----:B------:R-:W4:Y:S01]  /*28a40*/  LDL.LU R23, [R1+0xdf8] ;  /* 0x000df80001177983 */ /* 0x000f220000300800 */
[----:B------:R-:W-:-:S03]  /*28a50*/  IMAD.X R26, R26, 0x1, R3, P0 ;  /* 0x000000011a1a7824 */ /* 0x000fc600000e0603 */
[----:B------:R1:W-:Y:S01]  /*28a60*/  LDGSTS.E [R9+0x3e00], desc[UR8][R12.64], P2 ;  /* 0x03e000000c097fae */ /* 0x0003e20009121848 */
[----:B------:R-:W-:-:S05]  /*28a70*/  IADD3 R6, P1, R6, R4, RZ ;  /* 0x0000000406067210 */ /* 0x000fca0007f3e0ff */
[----:B------:R-:W-:Y:S01]  /*28a80*/  STL [R1+0xd6c], R6 ;  /* 0x000d6c0601007387 */ /* 0x000fe20000100800 */
[----:B--2---:R-:W-:-:S03]  /*28a90*/  IMAD.X R21, R21, 0x1, R3, P1 ;  /* 0x0000000115157824 */ /* 0x004fc600008e0603 */
[----:B------:R2:W-:Y:S01]  /*28aa0*/  STL [R1+0xd60], R26 ;  /* 0x000d601a01007387 */ /* 0x0005e20000100800 */
[----:B-1----:R-:W-:Y:S01]  /*28ab0*/  IMAD.MOV.U32 R12, RZ, RZ, R25 ;  /* 0x000000ffff0c7224 */ /* 0x002fe200078e0019 */
[----:B------:R-:W-:Y:S02]  /*28ac0*/  MOV R13, R26 ;  /* 0x0000001a000d7202 */ /* 0x000fe40000000f00 */
[----:B------:R-:W4:Y:S04]  /*28ad0*/  LDL.LU R14, [R1+0xe7c] ;  /* 0x000e7c00010e7983 */ /* 0x000f280000300800 */
[----:B------:R-:W4:Y:S04]  /*28ae0*/  LDL.LU R25, [R1+0xe38] ;  /* 0x000e380001197983 */ /* 0x000f280000300800 */
[----:B------:R1:W-:Y:S01]  /*28af0*/  LDGSTS.E [R9+0x3e80], desc[UR8][R12.64], P2 ;  /* 0x03e800000c097fae */ /* 0x0003e20009121848 */
[----:B------:R-:W-:-:S05]  /*28b00*/  IADD3 R15, P0, R15, R4, RZ ;  /* 0x000000040f0f7210 */ /* 0x000fca0007f1e0ff */
[----:B------:R-:W-:Y:S01]  /*28b10*/  STL [R1+0xd74], R15 ;  /* 0x000d740f01007387 */ /* 0x000fe20000100800 */
[----:B-1----:R-:W-:Y:S01]  /*28b20*/  IMAD.MOV.U32 R12, RZ, RZ, R6 ;  /* 0x000000ffff0c7224 */ /* 0x002fe200078e0006 */
[----:B------:R-:W-:Y:S01]  /*28b30*/  MOV R13, R21 ;  /* 0x00000015000d7202 */ /* 0x000fe20000000f00 */
[----:B------:R-:W-:Y:S01]  /*28b40*/  IMAD.X R28, R28, 0x1, R3, P0 ;  /* 0x000000011c1c7824 */ /* 0x000fe200000e0603 */
[----:B------:R1:W-:Y:S04]  /*28b50*/  STL [R1+0xd68], R21 ;  /* 0x000d681501007387 */ /* 0x0003e80000100800 */
[----:B--2---:R-:W2:Y:S04]  /*28b60*/  LDL.LU R26, [R1+0xebc] ;  /* 0x000ebc00011a7983 */ /* 0x004ea80000300800 */
[----:B------:R1:W-:Y:S04]  /*28b70*/  LDGSTS.E [R9+0x3f00], desc[UR8][R12.64], P2 ;  /* 0x03f000000c097fae */ /* 0x0003e80009121848 */
[----:B-1----:R-:W2:Y:S01]  /*28b80*/  LDL.LU R21, [R1+0xe78] ;  /* 0x000e780001157983 */ /* 0x002ea20000300800 */
[----:B------:R-:W-:-:S02]  /*28b90*/  MOV R13, R28 ;  /* 0x0000001c000d7202 */ /* 0x000fc40000000f00 */
[----:B------:R-:W-:-:S05]  /*28ba0*/  IADD3 R11, P1, R11, R0, RZ ;  /* 0x000000000b0b7210 */ /* 0x000fca0007f3e0ff */
[----:B------:R-:W-:Y:S04]  /*28bb0*/  STL [R1+0xd7c], R11 ;  /* 0x000d7c0b01007387 */ /* 0x000fe80000100800 */
[----:B------:R1:W-:Y:S04]  /*28bc0*/  STL [R1+0xd70], R28 ;  /* 0x000d701c01007387 */ /* 0x0003e80000100800 */
[----:B------:R-:W2:Y:S04]  /*28bd0*/  LDL.LU R6, [R1+0xefc] ;  /* 0x000efc0001067983 */ /* 0x000ea80000300800 */
[----:B-1----:R-:W2:Y:S01]  /*28be0*/  LDL.LU R28, [R1+0xeb8] ;  /* 0x000eb800011c7983 */ /* 0x002ea20000300800 */
[----:B------:R-:W-:-:S02]  /*28bf0*/  IMAD.MOV.U32 R12, RZ, RZ, R15 ;  /* 0x000000ffff0c7224 */ /* 0x000fc400078e000f */
[----:B------:R-:W-:-:S03]  /*28c00*/  IMAD.X R27, R27, 0x1, R5, P1 ;  /* 0x000000011b1b7824 */ /* 0x000fc600008e0605 */
[----:B------:R1:W-:Y:S04]  /*28c10*/  LDGSTS.E [R9+0x3f80], desc[UR8][R12.64], P2 ;  /* 0x03f800000c097fae */ /* 0x0003e80009121848 */
[----:B------:R-:W0:Y:S01]  /*28c20*/  LDGDEPBAR ;  /* 0x00000000000079af */ /* 0x000e220000000000 */
[----:B---3--:R-:W-:Y:S01]  /*28c30*/  IADD3 R18, P0, R18, R0, RZ ;  /* 0x0000000012127210 */ /* 0x008fe20007f1e0ff */
[----:B-1----:R-:W-:Y:S01]  /*28c40*/  IMAD.MOV.U32 R12, RZ, RZ, R11 ;  /* 0x000000ffff0c7224 */ /* 0x002fe200078e000b */
[----:B------:R-:W-:-:S03]  /*28c50*/  MOV R13, R27 ;  /* 0x0000001b000d7202 */ /* 0x000fc60000000f00 */
[----:B------:R-:W-:Y:S01]  /*28c60*/  STL [R1+0xdbc], R18 ;  /* 0x000dbc1201007387 */ /* 0x000fe20000100800 */
[----:B------:R-:W-:-:S03]  /*28c70*/  IMAD.X R22, R22, 0x1, R5, P0 ;  /* 0x0000000116167824 */ /* 0x000fc600000e0605 */
[----:B------:R1:W-:Y:S04]  /*28c80*/  STL [R1+0xd78], R27 ;  /* 0x000d781b01007387 */ /* 0x0003e80000100800 */
[----:B------:R-:W3:Y:S04]  /*28c90*/  LDL.LU R15, [R1+0xf3c] ;  /* 0x000f3c00010f7983 */ /* 0x000ee80000300800 */
[----:B------:R4:W-:Y:S01]  /*28ca0*/  LDGSTS.E [R10+0x8000], desc[UR8][R12.64], P5 ;  /* 0x080000000c0a7fae */ /* 0x0009e2000a921848 */
[----:B------:R-:W-:-:S03]  /*28cb0*/  IADD3 R19, P1, R19, R0, RZ ;  /* 0x0000000013137210 */ /* 0x000fc60007f3e0ff */
[----:B-1----:R-:W3:Y:S04]  /*28cc0*/  LDL.LU R27, [R1+0xef8] ;  /* 0x000ef800011b7983 */ /* 0x002ee80000300800 */
[----:B------:R-:W-:Y:S04]  /*28cd0*/  STL [R1+0xdfc], R19 ;  /* 0x000dfc1301007387 */ /* 0x000fe80000100800 */
[----:B------:R1:W-:Y:S01]  /*28ce0*/  STL [R1+0xdb8], R22 ;  /* 0x000db81601007387 */ /* 0x0003e20000100800 */
[----:B----4-:R-:W-:-:S03]  /*28cf0*/  MOV R13, R22 ;  /* 0x00000016000d7202 */ /* 0x010fc60000000f00 */
[----:B------:R-:W4:Y:S01]  /*28d00*/  LDL.LU R11, [R1+0xf7c] ;  /* 0x000f7c00010b7983 */ /* 0x000f220000300800 */
[----:B------:R-:W-:-:S03]  /*28d10*/  IADD3 R20, P0, R20, R0, RZ ;  /* 0x0000000014147210 */ /* 0x000fc60007f1e0ff */
[----:B-1----:R-:W4:Y:S01]  /*28d20*/  LDL.LU R22, [R1+0xf38] ;  /* 0x000f380001167983 */ /* 0x002f220000300800 */
[----:B------:R-:W-:Y:S02]  /*28d30*/  IMAD.MOV.U32 R12, RZ, RZ, R18 ;  /* 0x000000ffff0c7224 */ /* 0x000fe400078e0012 */
[----:B------:R-:W-:Y:S01]  /*28d40*/  IMAD.X R23, R23, 0x1, R5, P1 ;  /* 0x0000000117177824 */ /* 0x000fe200008e0605 */
[----:B------:R-:W-:Y:S04]  /*28d50*/  STL [R1+0xe3c], R20 ;  /* 0x000e3c1401007387 */ /* 0x000fe80000100800 */
[----:B------:R1:W-:Y:S04]  /*28d60*/  STL [R1+0xdf8], R23 ;  /* 0x000df81701007387 */ /* 0x0003e80000100800 */
[----:B------:R1:W-:Y:S04]  /*28d70*/  LDGSTS.E [R10+0x8400], desc[UR8][R12.64], P5 ;  /* 0x084000000c0a7fae */ /* 0x0003e8000a921848 */
[----:B------:R-:W4:Y:S01]  /*28d80*/  LDL.LU R18, [R1+0xfbc] ;  /* 0x000fbc0001127983 */ /* 0x000f220000300800 */
[-C--:B------:R-:W-:Y:S01]  /*28d90*/  IADD3 R14, P1, R14, R0.reuse, RZ ;  /* 0x000000000e0e7210 */ /* 0x080fe20007f3e0ff */
[----:B-1----:R-:W-:Y:S01]  /*28da0*/  IMAD.MOV.U32 R12, RZ, RZ, R19 ;  /* 0x000000ffff0c7224 */ /* 0x002fe200078e0013 */
[----:B------:R-:W-:Y:S01]  /*28db0*/  MOV R13, R23 ;  /* 0x00000017000d7202 */ /* 0x000fe20000000f00 */
[--C-:B------:R-:W-:Y:S01]  /*28dc0*/  IMAD.X R25, R25, 0x1, R5.reuse, P0 ;  /* 0x0000000119197824 */ /* 0x100fe200000e0605 */
[----:B------:R-:W4:Y:S04]  /*28dd0*/  LDL.LU R23, [R1+0xf78] ;  /* 0x000f780001177983 */ /* 0x000f280000300800 */
[----:B------:R-:W-:Y:S04]  /*28de0*/  STL [R1+0xe7c], R14 ;  /* 0x000e7c0e01007387 */ /* 0x000fe80000100800 */
[----:B------:R-:W-:Y:S04]  /*28df0*/  STL [R1+0xe38], R25 ;  /* 0x000e381901007387 */ /* 0x000fe80000100800 */
[----:B------:R1:W-:Y:S04]  /*28e00*/  LDGSTS.E [R10+0x8800], desc[UR8][R12.64], P5 ;  /* 0x088000000c0a7fae */ /* 0x0003e8000a921848 */
[----:B------:R-:W4:Y:S04]  /*28e10*/  LDL.LU R19, [R1+0xffc] ;  /* 0x000ffc0001137983 */ /* 0x000f280000300800 */
[----:B------:R-:W4:Y:S01]  /*28e20*/  LDL.LU R29, [R1+0xfb8] ;  /* 0x000fb800011d7983 */ /* 0x000f220000300800 */
[----:B--2---:R-:W-:Y:S01]  /*28e30*/  IADD3 R26, P0, R26, R0, RZ ;  /* 0x000000001a1a7210 */ /* 0x004fe20007f1e0ff */
[----:B-1----:R-:W-:Y:S01]  /*28e40*/  IMAD.MOV.U32 R12, RZ, RZ, R20 ;  /* 0x000000ffff0c7224 */ /* 0x002fe200078e0014 */
[----:B------:R-:W-:Y:S01]  /*28e50*/  MOV R13, R25 ;  /* 0x00000019000d7202 */ /* 0x000fe20000000f00 */
[----:B------:R-:W-:-:S02]  /*28e60*/  IMAD.X R21, R21, 0x1, R5, P1 ;  /* 0x0000000115157824 */ /* 0x000fc400008e0605 */
[----:B------:R-:W-:Y:S04]  /*28e70*/  STL [R1+0xebc], R26 ;  /* 0x000ebc1a01007387 */ /* 0x000fe80000100800 */
[----:B------:R1:W-:Y:S04]  /*28e80*/  STL [R1+0xe78], R21 ;  /* 0x000e781501007387 */ /* 0x0003e80000100800 */
[----:B------:R2:W-:Y:S04]  /*28e90*/  LDGSTS.E [R10+0x8c00], desc[UR8][R12.64], P5 ;  /* 0x08c000000c0a7fae */ /* 0x0005e8000a921848 */
[----:B------:R-:W4:Y:S01]  /*28ea0*/  LDL.LU R20, [R1+0x103c] ;  /* 0x00103c0001147983 */ /* 0x000f220000300800 */
[----:B--2---:R-:W-:-:S03]  /*28eb0*/  MOV R13, R21 ;  /* 0x00000015000d7202 */ /* 0x004fc60000000f00 */
[----:B-1----:R-:W2:Y:S01]  /*28ec0*/  LDL.LU R21, [R1+0xff8] ;  /* 0x000ff80001157983 */ /* 0x002ea20000300800 */
[----:B------:R-:W-:-:S05]  /*28ed0*/  IMAD.MOV.U32 R12, RZ, RZ, R14 ;  /* 0x000000ffff0c7224 */ /* 0x000fca00078e000e */
[----:B------:R1:W-:Y:S01]  /*28ee0*/  LDGSTS.E [R10+0x9000], desc[UR8][R12.64], P5 ;  /* 0x090000000c0a7fae */ /* 0x0003e2000a921848 */
[----:B------:R-:W-:Y:S01]  /*28ef0*/  IADD3 R6, P1, R6, R0, RZ ;  /* 0x0000000006067210 */ /* 0x000fe20007f3e0ff */
[----:B------:R-:W-:-:S04]  /*28f00*/  IMAD.X R28, R28, 0x1, R5, P0 ;  /* 0x000000011c1c7824 */ /* 0x000fc800000e0605 */
[----:B------:R-:W-:Y:S04]  /*28f10*/  STL [R1+0xefc], R6 ;  /* 0x000efc0601007387 */ /* 0x000fe80000100800 */
[----:B------:R1:W-:Y:S04]  /*28f20*/  STL [R1+0xeb8], R28 ;  /* 0x000eb81c01007387 */ /* 0x0003e80000100800 */
[----:B------:R-:W2:Y:S04]  /*28f30*/  LDL.LU R25, [R1+0x1038] ;  /* 0x0010380001197983 */ /* 0x000ea80000300800 */
[----:B------:R-:W2:Y:S01]  /*28f40*/  LDL.LU R14, [R1+0x107c] ;  /* 0x00107c00010e7983 */ /* 0x000ea20000300800 */
[----:B-1----:R-:W-:Y:S01]  /*28f50*/  IMAD.MOV.U32 R12, RZ, RZ, R26 ;  /* 0x000000ffff0c7224 */ /* 0x002fe200078e001a */
[----:B------:R-:W-:-:S02]  /*28f60*/  MOV R13, R28 ;  /* 0x0000001c000d7202 */ /* 0x000fc40000000f00 */
[----:B------:R-:W2:Y:S04]  /*28f70*/  LDL.LU R28, [R1+0x1078] ;  /* 0x00107800011c7983 */ /* 0x000ea80000300800 */
[----:B------:R1:W-:Y:S01]  /*28f80*/  LDGSTS.E [R10+0x9400], desc[UR8][R12.64], P5 ;  /* 0x094000000c0a7fae */ /* 0x0003e2000a921848 */
[----:B---3--:R-:W-:Y:S01]  /*28f90*/  IADD3 R15, P0, R15, R0, RZ ;  /* 0x000000000f0f7210 */ /* 0x008fe20007f1e0ff */
[----:B------:R-:W-:-:S04]  /*28fa0*/  IMAD.X R27, R27, 0x1, R5, P1 ;  /* 0x000000011b1b7824 */ /* 0x000fc800008e0605 */
[----:B------:R-:W-:Y:S04]  /*28fb0*/  STL [R1+0xf3c], R15 ;  /* 0x000f3c0f01007387 */ /* 0x000fe80000100800 */
[----:B------:R3:W-:Y:S01]  /*28fc0*/  STL [R1+0xef8], R27 ;  /* 0x000ef81b01007387 */ /* 0x0007e20000100800 */
[----:B-1----:R-:W-:-:S03]  /*28fd0*/  MOV R13, R27 ;  /* 0x0000001b000d7202 */ /* 0x002fc60000000f00 */
[----:B------:R-:W2:Y:S01]  /*28fe0*/  LDL.LU R26, [R1+0x10bc] ;  /* 0x0010bc00011a7983 */ /* 0x000ea20000300800 */
[----:B----4-:R-:W-:Y:S01]  /*28ff0*/  IADD3 R11, P1, R11, R0, RZ ;  /* 0x000000000b0b7210 */ /* 0x010fe20007f3e0ff */
[----:B------:R-:W-:Y:S02]  /*29000*/  IMAD.MOV.U32 R12, RZ, RZ, R6 ;  /* 0x000000ffff0c7224 */ /* 0x000fe400078e0006 */
[----:B---3--:R-:W3:Y:S01]  /*29010*/  LDL.LU R27, [R1+0x10b8] ;  /* 0x0010b800011b7983 */ /* 0x008ee20000300800 */
[----:B------:R-:W-:-:S03]  /*29020*/  IMAD.X R22, R22, 0x1, R5, P0 ;  /* 0x0000000116167824 */ /* 0x000fc600000e0605 */
[----:B------:R-:W-:Y:S04]  /*29030*/  STL [R1+0xf7c], R11 ;  /* 0x000f7c0b01007387 */ /* 0x000fe80000100800 */
[----:B------:R1:W-:Y:S04]  /*29040*/  STL [R1+0xf38], R22 ;  /* 0x000f381601007387 */ /* 0x0003e80000100800 */
[----:B------:R-:W4:Y:S04]  /*29050*/  LDL.LU R6, [R1+0x10fc] ;  /* 0x0010fc0001067983 */ /* 0x000f280000300800 */
[----:B------:R1:W-:Y:S01]  /*29060*/  LDGSTS.E [R10+0x9800], desc[UR8][R12.64], P5 ;  /* 0x098000000c0a7fae */ /* 0x0003e2000a921848 */
[----:B------:R-:W-:Y:S01]  /*29070*/  IADD3 R18, P0, R18, R0, RZ ;  /* 0x0000000012127210 */ /* 0x000fe20007f1e0ff */
[----:B-1----:R-:W-:Y:S01]  /*29080*/  IMAD.MOV.U32 R12, RZ, RZ, R15 ;  /* 0x000000ffff0c7224 */ /* 0x002fe200078e000f */
[----:B------:R-:W-:-:S02]  /*29090*/  MOV R13, R22 ;  /* 0x00000016000d7202 */ /* 0x000fc40000000f00 */
[----:B------:R-:W4:Y:S01]  /*290a0*/  LDL.LU R22, [R1+0x10f8] ;  /* 0x0010f80001167983 */ /* 0x000f220000300800 */
[----:B------:R-:W-:-:S03]  /*290b0*/  IMAD.X R23, R23, 0x1, R5, P1 ;  /* 0x0000000117177824 */ /* 0x000fc600008e0605 */
[----:B------:R1:W-:Y:S04]  /*290c0*/  LDGSTS.E [R10+0x9c00], desc[UR8][R12.64], P5 ;  /* 0x09c000000c0a7fae */ /* 0x0003e8000a921848 */
[----:B------:R-:W-:Y:S04]  /*290d0*/  STL [R1+0xfbc], R18 ;  /* 0x000fbc1201007387 */ /* 0x000fe80000100800 */
[----:B------:R1:W-:Y:S02]  /*290e0*/  STL [R1+0xf78], R23 ;  /* 0x000f781701007387 */ /* 0x0003e40000100800 */
[----:B-1----:R-:W-:Y:S01]  /*290f0*/  IMAD.MOV.U32 R12, RZ, RZ, R11 ;  /* 0x000000ffff0c7224 */ /* 0x002fe200078e000b */
[----:B------:R-:W-:Y:S01]  /*29100*/  MOV R13, R23 ;  /* 0x00000017000d7202 */ /* 0x000fe20000000f00 */
[----:B------:R-:W4:Y:S01]  /*29110*/  LDL.LU R15, [R1+0x113c] ;  /* 0x00113c00010f7983 */ /* 0x000f220000300800 */
[----:B------:R-:W-:-:S03]  /*29120*/  IADD3 R19, P1, R19, R0, RZ ;  /* 0x0000000013137210 */ /* 0x000fc60007f3e0ff */
[----:B------:R1:W-:Y:S01]  /*29130*/  LDGSTS.E [R10+0xa000], desc[UR8][R12.64], P5 ;  /* 0x0a0000000c0a7fae */ /* 0x0003e2000a921848 */
[----:B------:R-:W-:-:S03]  /*29140*/  IMAD.X R29, R29, 0x1, R5, P0 ;  /* 0x000000011d1d7824 */ /* 0x000fc600000e0605 */
[----:B------:R-:W4:Y:S04]  /*29150*/  LDL.LU R23, [R1+0x1138] ;  /* 0x0011380001177983 */ /* 0x000f280000300800 */
[----:B------:R-:W-:Y:S01]  /*29160*/  STL [R1+0xffc], R19 ;  /* 0x000ffc1301007387 */ /* 0x000fe20000100800 */
[----:B-1----:R-:W-:Y:S01]  /*29170*/  IMAD.MOV.U32 R12, RZ, RZ, R18 ;  /* 0x000000ffff0c7224 */ /* 0x002fe200078e0012 */
[----:B------:R-:W-:Y:S02]  /*29180*/  MOV R13, R29 ;  /* 0x0000001d000d7202 */ /* 0x000fe40000000f00 */
[----:B------:R-:W-:Y:S04]  /*29190*/  STL [R1+0xfb8], R29 ;  /* 0x000fb81d01007387 */ /* 0x000fe80000100800 */
[----:B------:R-:W4:Y:S04]  /*291a0*/  LDL.LU R11, [R1+0xd84] ;  /* 0x000d8400010b7983 */ /* 0x000f280000300800 */
[----:B------:R1:W-:Y:S01]  /*291b0*/  LDGSTS.E [R10+0xa400], desc[UR8][R12.64], P5 ;  /* 0x0a4000000c0a7fae */ /* 0x0003e2000a921848 */
[----:B------:R-:W-:-:S03]  /*291c0*/  IADD3 R20, P0, R20, R0, RZ ;  /* 0x0000000014147210 */ /* 0x000fc60007f1e0ff */
[----:B------:R-:W4:Y:S01]  /*291d0*/  LDL.LU R18, [R1+0xdc4] ;  /* 0x000dc40001127983 */ /* 0x000f220000300800 */
[----:B--2---:R-:W-:-:S03]  /*291e0*/  IMAD.X R21, R21, 0x1, R5, P1 ;  /* 0x0000000115157824 */ /* 0x004fc600008e0605 */
[----:B------:R-:W-:Y:S01]  /*291f0*/  STL [R1+0x103c], R20 ;  /* 0x00103c1401007387 */ /* 0x000fe20000100800 */
[----:B-1----:R-:W-:Y:S01]  /*29200*/  IMAD.MOV.U32 R12, RZ, RZ, R19 ;  /* 0x000000ffff0c7224 */ /* 0x002fe200078e0013 */
[----:B------:R-:W-:Y:S02]  /*29210*/  MOV R13, R21 ;  /* 0x00000015000d7202 */ /* 0x000fe40000000f00 */
[----:B------:R1:W-:Y:S04]  /*29220*/  STL [R1+0xff8], R21 ;  /* 0x000ff81501007387 */ /* 0x0003e80000100800 */
[----:B------:R2:W-:Y:S04]  /*29230*/  LDGSTS.E [R10+0xa800], desc[UR8][R12.64], P5 ;  /* 0x0a8000000c0a7fae */ /* 0x0005e8000a921848 */
[----:B-1----:R-:W4:Y:S01]  /*29240*/  LDL.LU R21, [R1+0xd80] ;  /* 0x000d800001157983 */ /* 0x002f220000300800 */
[----:B------:R-:W-:Y:S01]  /*29250*/  IMAD.X R25, R25, 0x1, R5, P0 ;  /* 0x0000000119197824 */ /* 0x000fe200000e0605 */
[----:B------:R-:W-:-:S04]  /*29260*/  IADD3 R14, P1, R14, R0, RZ ;  /* 0x000000000e0e7210 */ /* 0x000fc80007f3e0ff */
[----:B--2---:R-:W-:Y:S01]  /*29270*/  MOV R13, R25 ;  /* 0x00000019000d7202 */ /* 0x004fe20000000f00 */
[----:B------:R-:W-:Y:S04]  /*29280*/  STL [R1+0x107c], R14 ;  /* 0x00107c0e01007387 */ /* 0x000fe80000100800 */
[----:B------:R1:W-:Y:S04]  /*29290*/  STL [R1+0x1038], R25 ;  /* 0x0010381901007387 */ /* 0x0003e80000100800 */
[----:B------:R-:W2:Y:S04]  /*292a0*/  LDL.LU R19, [R1+0xe04] ;  /* 0x000e040001137983 */ /* 0x000ea80000300800 */
[----:B-1----:R-:W2:Y:S01]  /*292b0*/  LDL.LU R25, [R1+0xdc0] ;  /* 0x000dc00001197983 */ /* 0x002ea20000300800 */
[----:B------:R-:W-:-:S02]  /*292c0*/  IMAD.X R28, R28, 0x1, R5, P1 ;  /* 0x000000011c1c7824 */ /* 0x000fc400008e0605 */
[----:B------:R-:W-:-:S05]  /*292d0*/  IMAD.MOV.U32 R12, RZ, RZ, R20 ;  /* 0x000000ffff0c7224 */ /* 0x000fca00078e0014 */
[----:B------:R1:W-:Y:S01]  /*292e0*/  LDGSTS.E [R10+0xac00], desc[UR8][R12.64], P5 ;  /* 0x0ac000000c0a7fae */ /* 0x0003e2000a921848 */
[----:B------:R-:W-:Y:S02]  /*292f0*/  IADD3 R26, P0, R26, R0, RZ ;  /* 0x000000001a1a7210 */ /* 0x000fe40007f1e0ff */
[----:B-1----:R-:W-:-:S03]  /*29300*/  MOV R13, R28 ;  /* 0x0000001c000d7202 */ /* 0x002fc60000000f00 */
[----:B------:R-:W-:Y:S01]  /*29310*/  STL [R1+0x10bc], R26 ;  /* 0x0010bc1a01007387 */ /* 0x000fe20000100800 */
[----:B---3--:R-:W-:-:S03]  /*29320*/  IMAD.X R27, R27, 0x1, R5, P0 ;  /* 0x000000011b1b7824 */ /* 0x008fc600000e0605 */
[----:B------:R1:W-:Y:S01]  /*29330*/  STL [R1+0x1078], R28 ;  /* 0x0010781c01007387 */ /* 0x0003e20000100800 */
[----:B------:R-:W-:-:S03]  /*29340*/  IMAD.MOV.U32 R12, RZ, RZ, R14 ;  /* 0x000000ffff0c7224 */ /* 0x000fc600078e000e */
[----:B------:R-:W3:Y:S04]  /*29350*/  LDL.LU R20, [R1+0xe44] ;  /* 0x000e440001147983 */ /* 0x000ee80000300800 */
[----:B------:R1:W-:Y:S01]  /*29360*/  LDGSTS.E [R10+0xb000], desc[UR8][R12.64], P5 ;  /* 0x0b0000000c0a7fae */ /* 0x0003e2000a921848 */
[----:B----4-:R-:W-:-:S03]  /*29370*/  IADD3 R6, P1, R6, R0, RZ ;  /* 0x0000000006067210 */ /* 0x010fc60007f3e0ff */
[----:B-1----:R-:W4:Y:S04]  /*29380*/  LDL.LU R28, [R1+0xe00] ;  /* 0x000e0000011c7983 */ /* 0x002f280000300800 */
[----:B------:R-:W-:Y:S04]  /*29390*/  STL [R1+0x10fc], R6 ;  /* 0x0010fc0601007387 */ /* 0x000fe80000100800 */
[----:B------:R1:W-:Y:S04]  /*293a0*/  STL [R1+0x10b8], R27 ;  /* 0x0010b81b01007387 */ /* 0x0003e80000100800 */
[----:B------:R-:W4:Y:S04]  /*293b0*/  LDL.LU R14, [R1+0xe84] ;  /* 0x000e8400010e7983 */ /* 0x000f280000300800 */
[----:B------:R-:W4:Y:S01]  /*293c0*/  LDL.LU R31, [R1+0xe40] ;  /* 0x000e4000011f7983 */ /* 0x000f220000300800 */
[----:B------:R-:W-:Y:S01]  /*293d0*/  IMAD.X R22, R22, 0x1, R5, P1 ;  /* 0x0000000116167824 */ /* 0x000fe200008e0605 */
[----:B------:R-:W-:Y:S01]  /*293e0*/  MOV R13, R27 ;  /* 0x0000001b000d7202 */ /* 0x000fe20000000f00 */
[----:B------:R-:W-:-:S05]  /*293f0*/  IMAD.MOV.U32 R12, RZ, RZ, R26 ;  /* 0x000000ffff0c7224 */ /* 0x000fca00078e001a */
[----:B------:R1:W-:Y:S01]  /*29400*/  LDGSTS.E [R10+0xb400], desc[UR8][R12.64], P5 ;  /* 0x0b4000000c0a7fae */ /* 0x0003e2000a921848 */
[----:B------:R-:W-:-:S05]  /*29410*/  IADD3 R15, P2, R15, R0, RZ ;  /* 0x000000000f0f7210 */ /* 0x000fca0007f5e0ff */
[----:B------:R-:W-:Y:S01]  /*29420*/  STL [R1+0x113c], R15 ;  /* 0x00113c0f01007387 */ /* 0x000fe20000100800 */
[----:B-1----:R-:W-:Y:S02]  /*29430*/  IMAD.MOV.U32 R12, RZ, RZ, R6 ;  /* 0x000000ffff0c7224 */ /* 0x002fe400078e0006 */
[----:B------:R-:W-:Y:S01]  /*29440*/  IMAD.X R23, R23, 0x1, R5, P2 ;  /* 0x0000000117177824 */ /* 0x000fe200010e0605 */
[----:B------:R1:W-:Y:S01]  /*29450*/  STL [R1+0x10f8], R22 ;  /* 0x0010f81601007387 */ /* 0x0003e20000100800 */
[----:B------:R-:W-:-:S03]  /*29460*/  MOV R13, R22 ;  /* 0x00000016000d7202 */ /* 0x000fc60000000f00 */
[----:B------:R-:W4:Y:S04]  /*29470*/  LDL.LU R29, [R1+0xec4] ;  /* 0x000ec400011d7983 */ /* 0x000f280000300800 */
[----:B------:R-:W4:Y:S04]  /*29480*/  LDL.LU R27, [R1+0xe80] ;  /* 0x000e8000011b7983 */ /* 0x000f280000300800 */
[----:B------:R1:W-:Y:S01]  /*29490*/  LDGSTS.E [R10+0xb800], desc[UR8][R12.64], P5 ;  /* 0x0b8000000c0a7fae */ /* 0x0003e2000a921848 */
[----:B------:R-:W-:-:S05]  /*294a0*/  IADD3 R11, P0, R11, R0, RZ ;  /* 0x000000000b0b7210 */ /* 0x000fca0007f1e0ff */
[----:B------:R1:W-:Y:S01]  /*294b0*/  STL [R1+0xd84], R11 ;  /* 0x000d840b01007387 */ /* 0x0003e20000100800 */
[----:B------:R-:W-:-:S03]  /*294c0*/  IADD3 R18, P1, R18, R0, RZ ;  /* 0x0000000012127210 */ /* 0x000fc60007f3e0ff */
[----:B------:R2:W-:Y:S01]  /*294d0*/  STL [R1+0x1138], R23 ;  /* 0x0011381701007387 */ /* 0x0005e20000100800 */
[----:B-1----:R-:W-:-:S03]  /*294e0*/  IMAD.MOV.U32 R12, RZ, RZ, R15 ;  /* 0x000000ffff0c7224 */ /* 0x002fc600078e000f */
[----:B------:R-:W4:Y:S01]  /*294f0*/  LDL.LU R22, [R1+0xf04] ;  /* 0x000f040001167983 */ /* 0x000f220000300800 */
[----:B------:R-:W-:-:S03]  /*29500*/  MOV R13, R23 ;  /* 0x00000017000d7202 */ /* 0x000fc60000000f00 */
[----:B------:R-:W4:Y:S04]  /*29510*/  LDL.LU R30, [R1+0xec0] ;  /* 0x000ec000011e7983 */ /* 0x000f280000300800 */
[----:B------:R-:W-:Y:S04]  /*29520*/  STL [R1+0xdc4], R18 ;  /* 0x000dc41201007387 */ /* 0x000fe80000100800 */
[----:B------:R1:W-:Y:S01]  /*29530*/  LDGSTS.E [R10+0xbc00], desc[UR8][R12.64], P5 ;  /* 0x0bc000000c0a7fae */ /* 0x0003e2000a921848 */
[----:B------:R-:W-:-:S05]  /*29540*/  IMAD.X R21, R21, 0x1, R5, P0 ;  /* 0x0000000115157824 */ /* 0x000fca00000e0605 */
[----:B------:R2:W-:Y:S01]  /*29550*/  STL [R1+0xd80], R21 ;  /* 0x000d801501007387 */ /* 0x0005e20000100800 */
[----:B-1----:R-:W-:-:S03]  /*29560*/  MOV R10, R11 ;  /* 0x0000000b000a7202 */ /* 0x002fc60000000f00 */
[----:B------:R-:W4:Y:S01]  /*29570*/  LDL.LU R15, [R1+0xf44] ;  /* 0x000f4400010f7983 */ /* 0x000f220000300800 */
[----:B------:R-:W-:-:S03]  /*29580*/  IMAD.MOV.U32 R11, RZ, RZ, R21 ;  /* 0x000000ffff0b7224 */ /* 0x000fc600078e0015 */
[----:B------:R-:W4:Y:S01]  /*29590*/  LDL.LU R26, [R1+0xf00] ;  /* 0x000f0000011a7983 */ /* 0x000f220000300800 */
[----:B--2---:R-:W-:Y:S01]  /*295a0*/  IADD3 R19, P0, R19, R0, RZ ;  /* 0x0000000013137210 */ /* 0x004fe20007f1e0ff */
[----:B------:R-:W-:-:S04]  /*295b0*/  IMAD.X R25, R25, 0x1, R5, P1 ;  /* 0x0000000119197824 */ /* 0x000fc800008e0605 */
[----:B------:R-:W-:Y:S04]  /*295c0*/  STL [R1+0xe04], R19 ;  /* 0x000e041301007387 */ /* 0x000fe80000100800 */
[----:B------:R1:W-:Y:S04]  /*295d0*/  STL [R1+0xdc0], R25 ;  /* 0x000dc01901007387 */ /* 0x0003e80000100800 */
[----:B------:R-:W2:Y:S04]  /*295e0*/  LDL.LU R23, [R1+0xf40] ;  /* 0x000f400001177983 */ /* 0x000ea80000300800 */
[----:B------:R-:W2:Y:S01]  /*295f0*/  LDL.LU R21, [R1+0xf84] ;  /* 0x000f840001157983 */ /* 0x000ea20000300800 */
[----:B------:R-:W-:-:S05]  /*29600*/  LOP3.LUT R6, R24, 0x10, RZ, 0x3c, !PT ;  /* 0x0000001018067812 */ /* 0x000fca00078e3cff */
[----:B------:R-:W-:-:S05]  /*29610*/  VIADD R6, R6, UR7 ;  /* 0x0000000706067c36 */ /* 0x000fca0008000000 */
[----:B------:R1:W-:Y:S01]  /*29620*/  LDGSTS.E [R6+0x8080], desc[UR8][R10.64], P5 ;  /* 0x080800000a067fae */ /* 0x0003e2000a921848 */
[----:B---3--:R-:W-:Y:S02]  /*29630*/  IADD3 R20, P1, R20, R0, RZ ;  /* 0x0000000014147210 */ /* 0x008fe40007f3e0ff */
[----:B-1----:R-:W-:Y:S01]  /*29640*/  MOV R10, R18 ;  /* 0x00000012000a7202 */ /* 0x002fe20000000f00 */
[----:B------:R-:W-:Y:S02]  /*29650*/  IMAD.MOV.U32 R11, RZ, RZ, R25 ;  /* 0x000000ffff0b7224 */ /* 0x000fe400078e0019 */
[----:B------:R-:W3:Y:S01]  /*29660*/  LDL.LU R25, [R1+0xf80] ;  /* 0x000f800001197983 */ /* 0x000ee20000300800 */
[----:B----4-:R-:W-:-:S03]  /*29670*/  IMAD.X R28, R28, 0x1, R5, P0 ;  /* 0x000000011c1c7824 */ /* 0x010fc600000e0605 */
[----:B------:R-:W-:Y:S04]  /*29680*/  STL [R1+0xe44], R20 ;  /* 0x000e441401007387 */ /* 0x000fe80000100800 */
[----:B------:R1:W-:Y:S04]  /*29690*/  STL [R1+0xe00], R28 ;  /* 0x000e001c01007387 */ /* 0x0003e80000100800 */
[----:B------:R4:W-:Y:S01]  /*296a0*/  LDGSTS.E [R6+0x8480], desc[UR8][R10.64], P5 ;  /* 0x084800000a067fae */ /* 0x0009e2000a921848 */
[----:B------:R-:W-:-:S03]  /*296b0*/  IADD3 R14, P0, R14, R0, RZ ;  /* 0x000000000e0e7210 */ /* 0x000fc60007f1e0ff */
[----:B------:R-:W3:Y:S01]  /*296c0*/  LDL.LU R18, [R1+0xfc4] ;  /* 0x000fc40001127983 */ /* 0x000ee20000300800 */
[----:B------:R-:W-:Y:S02]  /*296d0*/  IMAD.X R31, R31, 0x1, R5, P1 ;  /* 0x000000011f1f7824 */ /* 0x000fe400008e0605 */
[----:B----4-:R-:W-:Y:S02]  /*296e0*/  IMAD.MOV.U32 R11, RZ, RZ, R28 ;  /* 0x000000ffff0b7224 */ /* 0x010fe400078e001c */
[----:B-1----:R-:W4:Y:S01]  /*296f0*/  LDL.LU R28, [R1+0xfc0] ;  /* 0x000fc000011c7983 */ /* 0x002f220000300800 */
[----:B------:R-:W-:-:S03]  /*29700*/  MOV R10, R19 ;  /* 0x00000013000a7202 */ /* 0x000fc60000000f00 */
[----:B------:R-:W-:Y:S04]  /*29710*/  STL [R1+0xe84], R14 ;  /* 0x000e840e01007387 */ /* 0x000fe80000100800 */
[----:B------:R-:W-:Y:S04]  /*29720*/  STL [R1+0xe40], R31 ;  /* 0x000e401f01007387 */ /* 0x000fe80000100800 */
[----:B------:R-:W4:Y:S04]  /*29730*/  LDL.LU R19, [R1+0x1004] ;  /* 0x0010040001137983 */ /* 0x000f280000300800 */
[----:B------:R1:W-:Y:S01]  /*29740*/  LDGSTS.E [R6+0x8880], desc[UR8][R10.64], P5 ;  /* 0x088800000a067fae */ /* 0x0003e2000a921848 */
[----:B------:R-:W-:-:S02]  /*29750*/  IADD3 R29, P1, R29, R0, RZ ;  /* 0x000000001d1d7210 */ /* 0x000fc40007f3e0ff */
[----:B-1----:R-:W-:Y:S01]  /*29760*/  MOV R10, R20 ;  /* 0x00000014000a7202 */ /* 0x002fe20000000f00 */
[----:B------:R-:W-:Y:S01]  /*29770*/  IMAD.MOV.U32 R11, RZ, RZ, R31 ;  /* 0x000000ffff0b7224 */ /* 0x000fe200078e001f */
[----:B------:R-:W4:Y:S01]  /*29780*/  LDL.LU R20, [R1+0x1000] ;  /* 0x0010000001147983 */ /* 0x000f220000300800 */
[----:B------:R-:W-:-:S03]  /*29790*/  IMAD.X R27, R27, 0x1, R5, P0 ;  /* 0x000000011b1b7824 */ /* 0x000fc600000e0605 */
[----:B------:R1:W-:Y:S04]  /*297a0*/  LDGSTS.E [R6+0x8c80], desc[UR8][R10.64], P5 ;  /* 0x08c800000a067fae */ /* 0x0003e8000a921848 */
[----:B------:R-:W-:Y:S04]  /*297b0*/  STL [R1+0xec4], R29 ;  /* 0x000ec41d01007387 */ /* 0x000fe80000100800 */
[----:B------:R1:W-:Y:S01]  /*297c0*/  STL [R1+0xe80], R27 ;  /* 0x000e801b01007387 */ /* 0x0003e20000100800 */
[----:B------:R-:W-:Y:S01]  /*297d0*/  IADD3 R22, P0, R22, R0, RZ ;  /* 0x0000000016167210 */ /* 0x000fe20007f1e0ff */
[----:B-1----:R-:W-:Y:S01]  /*297e0*/  IMAD.MOV.U32 R11, RZ, RZ, R27 ;  /* 0x000000ffff0b7224 */ /* 0x002fe200078e001b */
[----:B------:R-:W-:Y:S01]  /*297f0*/  MOV R10, R14 ;  /* 0x0000000e000a7202 */ /* 0x000fe20000000f00 */
[----:B------:R-:W4:Y:S01]  /*29800*/  LDL.LU R13, [R1+0x1044] ;  /* 0x00104400010d7983 */ /* 0x000f220000300800 */
[----:B------:R-:W-:-:S03]  /*29810*/  IMAD.X R30, R30, 0x1, R5, P1 ;  /* 0x000000011e1e7824 */ /* 0x000fc600008e0605 */
[----:B------:R-:W4:Y:S04]  /*29820*/  LDL.LU R27, [R1+0x1040] ;  /* 0x00104000011b7983 */ /* 0x000f280000300800 */
[----:B------:R1:W-:Y:S04]  /*29830*/  LDGSTS.E [R6+0x9080], desc[UR8][R10.64], P5 ;  /* 0x090800000a067fae */ /* 0x0003e8000a921848 */
[----:B------:R-:W-:Y:S04]  /*29840*/  STL [R1+0xf04], R22 ;  /* 0x000f041601007387 */ /* 0x000fe80000100800 */
[----:B------:R-:W-:Y:S01]  /*29850*/  STL [R1+0xec0], R30 ;  /* 0x000ec01e01007387 */ /* 0x000fe20000100800 */
[----:B-1----:R-:W-:Y:S01]  /*29860*/  MOV R10, R29 ;  /* 0x0000001d000a7202 */ /* 0x002fe20000000f00 */
[----:B------:R-:W-:-:S02]  /*29870*/  IMAD.MOV.U32 R11, RZ, RZ, R30 ;  /* 0x000000ffff0b7224 */ /* 0x000fc400078e001e */
[----:B------:R-:W4:Y:S01]  /*29880*/  LDL.LU R14, [R1+0x1084] ;  /* 0x00108400010e7983 */ /* 0x000f220000300800 */
[----:B------:R-:W-:-:S03]  /*29890*/  IADD3 R15, P1, R15, R0, RZ ;  /* 0x000000000f0f7210 */ /* 0x000fc60007f3e0ff */
[----:B------:R1:W-:Y:S01]  /*298a0*/  LDGSTS.E [R6+0x9480], desc[UR8][R10.64], P5 ;  /* 0x094800000a067fae */ /* 0x0003e2000a921848 */
[----:B------:R-:W-:-:S03]  /*298b0*/  IMAD.X R26, R26, 0x1, R5, P0 ;  /* 0x000000011a1a7824 */ /* 0x000fc600000e0605 */
[----:B------:R-:W4:Y:S04]  /*298c0*/  LDL.LU R12, [R1+0x10c4] ;  /* 0x0010c400010c7983 */ /* 0x000f280000300800 */
[----:B------:R-:W-:Y:S01]  /*298d0*/  STL [R1+0xf44], R15 ;  /* 0x000f440f01007387 */ /* 0x000fe20000100800 */
[----:B-1----:R-:W-:Y:S01]  /*298e0*/  MOV R10, R22 ;  /* 0x00000016000a7202 */ /* 0x002fe20000000f00 */
[----:B------:R-:W-:Y:S02]  /*298f0*/  IMAD.MOV.U32 R11, RZ, RZ, R26 ;  /* 0x000000ffff0b7224 */ /* 0x000fe400078e001a */
[----:B------:R1:W-:Y:S04]  /*29900*/  STL [R1+0xf00], R26 ;  /* 0x000f001a01007387 */ /* 0x0003e80000100800 */
[----:B------:R2:W-:Y:S04]  /*29910*/  LDGSTS.E [R6+0x9880], desc[UR8][R10.64], P5 ;  /* 0x098800000a067fae */ /* 0x0005e8000a921848 */
[----:B-1----:R-:W4:Y:S01]  /*29920*/  LDL.LU R26, [R1+0x1080] ;  /* 0x00108000011a7983 */ /* 0x002f220000300800 */
[----:B--2---:R-:W-:Y:S01]  /*29930*/  IMAD.X R23, R23, 0x1, R5, P1 ;  /* 0x0000000117177824 */ /* 0x004fe200008e0605 */
[----:B------:R-:W-:-:S03]  /*29940*/  IADD3 R21, P0, R21, R0, RZ ;  /* 0x0000000015157210 */ /* 0x000fc60007f1e0ff */
[----:B------:R-:W-:Y:S02]  /*29950*/  IMAD.MOV.U32 R11, RZ, RZ, R23 ;  /* 0x000000ffff0b7224 */ /* 0x000fe400078e0017 */
[----:B------:R-:W-:Y:S04]  /*29960*/  STL [R1+0xf84], R21 ;  /* 0x000f841501007387 */ /* 0x000fe80000100800 */
[----:B------:R1:W-:Y:S04]  /*29970*/  STL [R1+0xf40], R23 ;  /* 0x000f401701007387 */ /* 0x0003e80000100800 */
[----:B------:R-:W2:Y:S04]  /*29980*/  LDL.LU R22, [R1+0x1104] ;  /* 0x0011040001167983 */ /* 0x000ea80000300800 */
[----:B-1----:R-:W2:Y:S01]  /*29990*/  LDL.LU R23, [R1+0x10c0] ;  /* 0x0010c00001177983 */ /* 0x002ea20000300800 */
[----:B------:R-:W-:-:S05]  /*299a0*/  MOV R10, R15 ;  /* 0x0000000f000a7202 */ /* 0x000fca0000000f00 */
[----:B------:R1:W-:Y:S01]  /*299b0*/  LDGSTS.E [R6+0x9c80], desc[UR8][R10.64], P5 ;  /* 0x09c800000a067fae */ /* 0x0003e2000a921848 */
[----:B---3--:R-:W-:Y:S01]  /*299c0*/  IMAD.X R25, R25, 0x1, R5, P0 ;  /* 0x0000000119197824 */ /* 0x008fe200000e0605 */
[----:B------:R-:W-:-:S03]  /*299d0*/  IADD3 R18, P1, R18, R0, RZ ;  /* 0x0000000012127210 */ /* 0x000fc60007f3e0ff */
[----:B-1----:R-:W-:Y:S02]  /*299e0*/  IMAD.MOV.U32 R11, RZ, RZ, R25 ;  /* 0x000000ffff0b7224 */ /* 0x002fe400078e0019 */
[----:B------:R-:W-:Y:S04]  /*299f0*/  STL [R1+0xfc4], R18 ;  /* 0x000fc41201007387 */ /* 0x000fe80000100800 */
[----:B------:R1:W-:Y:S01]  /*29a00*/  STL [R1+0xf80], R25 ;  /* 0x000f801901007387 */ /* 0x0003e20000100800 */
[----:B----4-:R-:W-:-:S03]  /*29a10*/  IMAD.X R28, R28, 0x1, R5, P1 ;  /* 0x000000011c1c7824 */ /* 0x010fc600008e0605 */
[----:B------:R-:W3:Y:S01]  /*29a20*/  LDL.LU R15, [R1+0x1144] ;  /* 0x00114400010f7983 */ /* 0x000ee20000300800 */
[----:B------:R-:W-:-:S03]  /*29a30*/  MOV R10, R21 ;  /* 0x00000015000a7202 */ /* 0x000fc60000000f00 */
[----:B-1----:R-:W4:Y:S01]  /*29a40*/  LDL.LU R25, [R1+0x1100] ;  /* 0x0011000001197983 */ /* 0x002f220000300800 */
[----:B------:R-:W-:-:S03]  /*29a50*/  IADD3 R19, P0, R19, R0, RZ ;  /* 0x0000000013137210 */ /* 0x000fc60007f1e0ff */
[----:B------:R1:W-:Y:S04]  /*29a60*/  LDGSTS.E [R6+0xa080], desc[UR8][R10.64], P5 ;  /* 0x0a0800000a067fae */ /* 0x0003e8000a921848 */
[----:B------:R-:W-:Y:S04]  /*29a70*/  STL [R1+0x1004], R19 ;  /* 0x0010041301007387 */ /* 0x000fe80000100800 */
[----:B------:R1:W-:Y:S04]  /*29a80*/  STL [R1+0xfc0], R28 ;  /* 0x000fc01c01007387 */ /* 0x0003e80000100800 */
[----:B------:R-:W4:Y:S04]  /*29a90*/  LDL.LU R21, [R1+0xd8c] ;  /* 0x000d8c0001157983 */ /* 0x000f280000300800 */
[----:B------:R-:W4:Y:S01]  /*29aa0*/  LDL.LU R29, [R1+0x1140] ;  /* 0x00114000011d7983 */ /* 0x000f220000300800 */
[----:B-1----:R-:W-:Y:S01]  /*29ab0*/  MOV R10, R18 ;  /* 0x00000012000a7202 */ /* 0x002fe20000000f00 */
[----:B------:R-:W-:-:S02]  /*29ac0*/  IMAD.MOV.U32 R11, RZ, RZ, R28 ;  /* 0x000000ffff0b7224 */ /* 0x000fc400078e001c */
[----:B------:R-:W-:-:S03]  /*29ad0*/  IMAD.X R20, R20, 0x1, R5, P0 ;  /* 0x0000000114147824 */ /* 0x000fc600000e0605 */
[----:B------:R1:W-:Y:S01]  /*29ae0*/  LDGSTS.E [R6+0xa480], desc[UR8][R10.64], P5 ;  /* 0x0a4800000a067fae */ /* 0x0003e2000a921848 */
[----:B------:R-:W-:Y:S01]  /*29af0*/  IADD3 R13, P1, R13, R0, RZ ;  /* 0x000000000d0d7210 */ /* 0x000fe20007f3e0ff */
[----:B-1----:R-:W-:Y:S01]  /*29b00*/  IMAD.MOV.U32 R11, RZ, RZ, R20 ;  /* 0x000000ffff0b7224 */ /* 0x002fe200078e0014 */
[----:B------:R-:W-:-:S03]  /*29b10*/  MOV R10, R19 ;  /* 0x00000013000a7202 */ /* 0x000fc60000000f00 */
[----:B------:R-:W-:Y:S01]  /*29b20*/  STL [R1+0x1044], R13 ;  /* 0x0010440d01007387 */ /* 0x000fe20000100800 */
[----:B------:R-:W-:-:S03]  /*29b30*/  IMAD.X R27, R27, 0x1, R5, P1 ;  /* 0x000000011b1b7824 */ /* 0x000fc600008e0605 */
[----:B------:R1:W-:Y:S04]  /*29b40*/  STL [R1+0x1000], R20 ;  /* 0x0010001401007387 */ /* 0x0003e80000100800 */
[----:B------:R-:W4:Y:S04]  /*29b50*/  LDL.LU R18, [R1+0xdcc] ;  /* 0x000dcc0001127983 */ /* 0x000f280000300800 */
[----:B------:R-:W4:Y:S04]  /*29b60*/  LDL.LU R28, [R1+0xd88] ;  /* 0x000d8800011c7983 */ /* 0x000f280000300800 */
[----:B------:R1:W-:Y:S01]  /*29b70*/  LDGSTS.E [R6+0xa880], desc[UR8][R10.64], P5 ;  /* 0x0a8800000a067fae */ /* 0x0003e2000a921848 */
[----:B------:R-:W-:-:S05]  /*29b80*/  IADD3 R14, P0, R14, R0, RZ ;  /* 0x000000000e0e7210 */ /* 0x000fca0007f1e0ff */
[----:B------:R-:W-:Y:S01]  /*29b90*/  STL [R1+0x1084], R14 ;  /* 0x0010840e01007387 */ /* 0x000fe20000100800 */
[----:B------:R-:W-:-:S03]  /*29ba0*/  IADD3 R12, P1, R12, R0, RZ ;  /* 0x000000000c0c7210 */ /* 0x000fc60007f3e0ff */
[----:B------:R1:W-:Y:S02]  /*29bb0*/  STL [R1+0x1040], R27 ;  /* 0x0010401b01007387 */ /* 0x0003e40000100800 */
[----:B-1----:R-:W-:Y:S01]  /*29bc0*/  MOV R10, R13 ;  /* 0x0000000d000a7202 */ /* 0x002fe20000000f00 */
[----:B------:R-:W-:Y:S01]  /*29bd0*/  IMAD.MOV.U32 R11, RZ, RZ, R27 ;  /* 0x000000ffff0b7224 */ /* 0x000fe200078e001b */
[----:B------:R-:W4:Y:S04]  /*29be0*/  LDL.LU R20, [R1+0xdc8] ;  /* 0x000dc80001147983 */ /* 0x000f280000300800 */
[----:B------:R-:W4:Y:S04]  /*29bf0*/  LDL.LU R19, [R1+0xe0c] ;  /* 0x000e0c0001137983 */ /* 0x000f280000300800 */
[----:B------:R-:W4:Y:S01]  /*29c00*/  LDL.LU R27, [R1+0xe08] ;  /* 0x000e0800011b7983 */ /* 0x000f220000300800 */
[----:B------:R-:W-:-:S03]  /*29c10*/  IMAD.X R26, R26, 0x1, R5, P0 ;  /* 0x000000011a1a7824 */ /* 0x000fc600000e0605 */
[----:B------:R-:W-:Y:S04]  /*29c20*/  STL [R1+0x10c4], R12 ;  /* 0x0010c40c01007387 */ /* 0x000fe80000100800 */
[----:B------:R1:W-:Y:S04]  /*29c30*/  STL [R1+0x1080], R26 ;  /* 0x0010801a01007387 */ /* 0x0003e80000100800 */
[----:B------:R1:W-:Y:S04]  /*29c40*/  LDGSTS.E [R6+0xac80], desc[UR8][R10.64], P5 ;  /* 0x0ac800000a067fae */ /* 0x0003e8000a921848 */
[----:B------:R-:W4:Y:S01]  /*29c50*/  LDL.LU R13, [R1+0xe4c] ;  /* 0x000e4c00010d7983 */ /* 0x000f220000300800 */
[----:B-1----:R-:W-:-:S03]  /*29c60*/  IMAD.MOV.U32 R11, RZ, RZ, R26 ;  /* 0x000000ffff0b7224 */ /* 0x002fc600078e001a */
[----:B------:R-:W4:Y:S01]  /*29c70*/  LDL.LU R26, [R1+0xe48] ;  /* 0x000e4800011a7983 */ /* 0x000f220000300800 */
[----:B------:R-:W-:-:S05]  /*29c80*/  MOV R10, R14 ;  /* 0x0000000e000a7202 */ /* 0x000fca0000000f00 */
[----:B------:R1:W-:Y:S01]  /*29c90*/  LDGSTS.E [R6+0xb080], desc[UR8][R10.64], P5 ;  /* 0x0b0800000a067fae */ /* 0x0003e2000a921848 */
[----:B--2---:R-:W-:Y:S01]  /*29ca0*/  IADD3 R22, P0, R22, R0, RZ ;  /* 0x0000000016167210 */ /* 0x004fe20007f1e0ff */
[----:B------:R-:W-:-:S04]  /*29cb0*/  IMAD.X R23, R23, 0x1, R5, P1 ;  /* 0x0000000117177824 */ /* 0x000fc800008e0605 */
[----:B------:R-:W-:Y:S04]  /*29cc0*/  STL [R1+0x1104], R22 ;  /* 0x0011041601007387 */ /* 0x000fe80000100800 */
[----:B------:R2:W-:Y:S04]  /*29cd0*/  STL [R1+0x10c0], R23 ;  /* 0x0010c01701007387 */ /* 0x0005e80000100800 */
[----:B------:R-:W4:Y:S01]  /*29ce0*/  LDL.LU R14, [R1+0xe8c] ;  /* 0x000e8c00010e7983 */ /* 0x000f220000300800 */
[----:B-1----:R-:W-:Y:S01]  /*29cf0*/  MOV R10, R12 ;  /* 0x0000000c000a7202 */ /* 0x002fe20000000f00 */
[----:B------:R-:W-:-:S02]  /*29d00*/  IMAD.MOV.U32 R11, RZ, RZ, R23 ;  /* 0x000000ffff0b7224 */ /* 0x000fc400078e0017 */
[----:B--2---:R-:W2:Y:S04]  /*29d10*/  LDL.LU R23, [R1+0xe88] ;  /* 0x000e880001177983 */ /* 0x004ea80000300800 */
[----:B------:R1:W-:Y:S01]  /*29d20*/  LDGSTS.E [R6+0xb480], desc[UR8][R10.64], P5 ;  /* 0x0b4800000a067fae */ /* 0x0003e2000a921848 */
[----:B---3--:R-:W-:Y:S01]  /*29d30*/  IADD3 R15, P1, R15, R0, RZ ;  /* 0x000000000f0f7210 */ /* 0x008fe20007f3e0ff */
[----:B----4-:R-:W-:-:S04]  /*29d40*/  IMAD.X R25, R25, 0x1, R5, P0 ;  /* 0x0000000119197824 */ /* 0x010fc800000e0605 */
[----:B------:R-:W-:Y:S01]  /*29d50*/  STL [R1+0x1144], R15 ;  /* 0x0011440f01007387 */ /* 0x000fe20000100800 */
[----:B-1----:R-:W-:-:S03]  /*29d60*/  IMAD.MOV.U32 R11, RZ, RZ, R25 ;  /* 0x000000ffff0b7224 */ /* 0x002fc600078e0019 */
[----:B------:R1:W-:Y:S01]  /*29d70*/  STL [R1+0x1100], R25 ;  /* 0x0011001901007387 */ /* 0x0003e20000100800 */
[----:B------:R-:W-:-:S03]  /*29d80*/  MOV R10, R22 ;  /* 0x00000016000a7202 */ /* 0x000fc60000000f00 */
[----:B------:R-:W3:Y:S04]  /*29d90*/  LDL.LU R12, [R1+0xecc] ;  /* 0x000ecc00010c7983 */ /* 0x000ee80000300800 */
[----:B------:R4:W-:Y:S01]  /*29da0*/  LDGSTS.E [R6+0xb880], desc[UR8][R10.64], P5 ;  /* 0x0b8800000a067fae */ /* 0x0009e2000a921848 */
[----:B------:R-:W-:-:S03]  /*29db0*/  IADD3 R21, P0, R21, R0, RZ ;  /* 0x0000000015157210 */ /* 0x000fc60007f1e0ff */
[----:B-1----:R-:W3:Y:S01]  /*29dc0*/  LDL.LU R25, [R1+0xec8] ;  /* 0x000ec80001197983 */ /* 0x002ee20000300800 */
[----:B------:R-:W-:-:S03]  /*29dd0*/  IMAD.X R29, R29, 0x1, R5, P1 ;  /* 0x000000011d1d7824 */ /* 0x000fc600008e0605 */
[----:B------:R1:W-:Y:S04]  /*29de0*/  STL [R1+0xd8c], R21 ;  /* 0x000d8c1501007387 */ /* 0x0003e80000100800 */
[----:B------:R-:W-:Y:S04]  /*29df0*/  STL [R1+0x1140], R29 ;  /* 0x0011401d01007387 */ /* 0x000fe80000100800 */
[----:B------:R-:W3:Y:S01]  /*29e00*/  LDL.LU R22, [R1+0xf0c] ;  /* 0x000f0c0001167983 */ /* 0x000ee20000300800 */
[----:B----4-:R-:W-:Y:S01]  /*29e10*/  MOV R10, R15 ;  /* 0x0000000f000a7202 */ /* 0x010fe20000000f00 */
[----:B------:R-:W-:-:S02]  /*29e20*/  IMAD.MOV.U32 R11, RZ, RZ, R29 ;  /* 0x000000ffff0b7224 */ /* 0x000fc400078e001d */
[----:B------:R-:W4:Y:S04]  /*29e30*/  LDL.LU R15, [R1+0xf4c] ;  /* 0x000f4c00010f7983 */ /* 0x000f280000300800 */
[----:B------:R1:W-:Y:S01]  /*29e40*/  LDGSTS.E [R6+0xbc80], desc[UR8][R10.64], P5 ;  /* 0x0bc800000a067fae */ /* 0x0003e2000a921848 */
[----:B------:R-:W-:Y:S01]  /*29e50*/  IADD3 R18, P1, R18, R0, RZ ;  /* 0x0000000012127210 */ /* 0x000fe20007f3e0ff */
[----:B------:R-:W-:-:S04]  /*29e60*/  IMAD.X R28, R28, 0x1, R5, P0 ;  /* 0x000000011c1c7824 */ /* 0x000fc800000e0605 */
[----:B------:R1:W-:Y:S02]  /*29e70*/  STL [R1+0xdcc], R18 ;  /* 0x000dcc1201007387 */ /* 0x0003e40000100800 */
[----:B-1----:R-:W-:Y:S01]  /*29e80*/  MOV R10, R21 ;  /* 0x00000015000a7202 */ /* 0x002fe20000000f00 */
[----:B------:R-:W-:Y:S01]  /*29e90*/  IMAD.MOV.U32 R11, RZ, RZ, R28 ;  /* 0x000000ffff0b7224 */ /* 0x000fe200078e001c */
[----:B------:R-:W-:Y:S04]  /*29ea0*/  STL [R1+0xd88], R28 ;  /* 0x000d881c01007387 */ /* 0x000fe80000100800 */
[----:B------:R-:W4:Y:S04]  /*29eb0*/  LDL.LU R6, [R1+0xf08] ;  /* 0x000f080001067983 */ /* 0x000f280000300800 */
[----:B------:R1:W-:Y:S01]  /*29ec0*/  LDGSTS.E [R7+0x8100], desc[UR8][R10.64], P5 ;  /* 0x081000000a077fae */ /* 0x0003e2000a921848 */
[----:B------:R-:W-:Y:S01]  /*29ed0*/  IMAD.X R20, R20, 0x1, R5, P1 ;  /* 0x0000000114147824 */ /* 0x000fe200008e0605 */
[----:B------:R-:W-:-:S02]  /*29ee0*/  IADD3 R19, P0, R19, R0, RZ ;  /* 0x0000000013137210 */ /* 0x000fc40007f1e0ff */
[----:B-1----:R-:W-:-:S03]  /*29ef0*/  MOV R10, R18 ;  /* 0x00000012000a7202 */ /* 0x002fc60000000f00 */
[----:B------:R-:W-:Y:S01]  /*29f00*/  STL [R1+0xe0c], R19 ;  /* 0x000e0c1301007387 */ /* 0x000fe20000100800 */
[----:B------:R-:W-:-:S03]  /*29f10*/  IMAD.X R27, R27, 0x1, R5, P0 ;  /* 0x000000011b1b7824 */ /* 0x000fc600000e0605 */
[----:B------:R1:W-:Y:S01]  /*29f20*/  STL [R1+0xdc8], R20 ;  /* 0x000dc81401007387 */ /* 0x0003e20000100800 */
[----:B------:R-:W-:-:S03]  /*29f30*/  IMAD.MOV.U32 R11, RZ, RZ, R20 ;  /* 0x000000ffff0b7224 */ /* 0x000fc600078e0014 */
[----:B------:R-:W4:Y:S04]  /*29f40*/  LDL.LU R21, [R1+0xf8c] ;  /* 0x000f8c0001157983 */ /* 0x000f280000300800 */
[----:B------:R-:W4:Y:S04]  /*29f50*/  LDL.LU R18, [R1+0xf48] ;  /* 0x000f480001127983 */ /* 0x000f280000300800 */
[----:B------:R1:W-:Y:S01]  /*29f60*/  LDGSTS.E [R7+0x8500], desc[UR8][R10.64], P5 ;  /* 0x085000000a077fae */ /* 0x0003e2000a921848 */
[----:B------:R-:W-:-:S05]  /*29f70*/  IADD3 R13, P1, R13, R0, RZ ;  /* 0x000000000d0d7210 */ /* 0x000fca0007f3e0ff */
[----:B------:R-:W-:Y:S04]  /*29f80*/  STL [R1+0xe4c], R13 ;  /* 0x000e4c0d01007387 */ /* 0x000fe80000100800 */
[----:B------:R2:W-:Y:S01]  /*29f90*/  STL [R1+0xe08], R27 ;  /* 0x000e081b01007387 */ /* 0x0005e20000100800 */
[----:B------:R-:W-:-:S03]  /*29fa0*/  IMAD.X R26, R26, 0x1, R5, P1 ;  /* 0x000000011a1a7824 */ /* 0x000fc600008e0605 */
[----:B-1----:R-:W4:Y:S01]  /*29fb0*/  LDL.LU R20, [R1+0xfcc] ;  /* 0x000fcc0001147983 */ /* 0x002f220000300800 */
[----:B------:R-:W-:-:S03]  /*29fc0*/  MOV R10, R19 ;  /* 0x00000013000a7202 */ /* 0x000fc60000000f00 */
[----:B------:R-:W4:Y:S01]  /*29fd0*/  LDL.LU R28, [R1+0xf88] ;  /* 0x000f8800011c7983 */ /* 0x000f220000300800 */
[----:B------:R-:W-:-:S05]  /*29fe0*/  IMAD.MOV.U32 R11, RZ, RZ, R27 ;  /* 0x000000ffff0b7224 */ /* 0x000fca00078e001b */
[----:B------:R1:W-:Y:S01]  /*29ff0*/  LDGSTS.E [R7+0x8900], desc[UR8][R10.64], P5 ;  /* 0x089000000a077fae */ /* 0x0003e2000a921848 */
[----:B------:R-:W-:-:S05]  /*2a000*/  IADD3 R14, P0, R14, R0, RZ ;  /* 0x000000000e0e7210 */ /* 0x000fca0007f1e0ff */
[----:B------:R-:W-:Y:S04]  /*2a010*/  STL [R1+0xe8c], R14 ;  /* 0x000e8c0e01007387 */ /* 0x000fe80000100800 */
[----:B------:R3:W-:Y:S04]  /*2a020*/  STL [R1+0xe48], R26 ;  /* 0x000e481a01007387 */ /* 0x0007e80000100800 */
[----:B------:R-:W4:Y:S04]  /*2a030*/  LDL.LU R19, [R1+0x100c] ;  /* 0x00100c0001137983 */ /* 0x000f280000300800 */
[----:B--2---:R-:W2:Y:S01]  /*2a040*/  LDL.LU R27, [R1+0xfc8] ;  /* 0x000fc800011b7983 */ /* 0x004ea20000300800 */
[----:B------:R-:W-:Y:S01]  /*2a050*/  IMAD.X R23, R23, 0x1, R5, P0 ;  /* 0x0000000117177824 */ /* 0x000fe200000e0605 */
[----:B-1----:R-:W-:Y:S01]  /*2a060*/  MOV R10, R13 ;  /* 0x0000000d000a7202 */ /* 0x002fe20000000f00 */
[----:B------:R-:W-:-:S05]  /*2a070*/  IMAD.MOV.U32 R11, RZ, RZ, R26 ;  /* 0x000000ffff0b7224 */ /* 0x000fca00078e001a */
[----:B------:R1:W-:Y:S01]  /*2a080*/  LDGSTS.E [R7+0x8d00], desc[UR8][R10.64], P5 ;  /* 0x08d000000a077fae */ /* 0x0003e2000a921848 */
[----:B---3--:R-:W-:-:S05]  /*2a090*/  IADD3 R12, P1, R12, R0, RZ ;  /* 0x000000000c0c7210 */ /* 0x008fca0007f3e0ff */
[----:B------:R-:W-:Y:S01]  /*2a0a0*/  STL [R1+0xecc], R12 ;  /* 0x000ecc0c01007387 */ /* 0x000fe20000100800 */
[----:B------:R-:W-:-:S03]  /*2a0b0*/  IMAD.X R25, R25, 0x1, R5, P1 ;  /* 0x0000000119197824 */ /* 0x000fc600008e0605 */
[----:B------:R3:W-:Y:S01]  /*2a0c0*/  STL [R1+0xe88], R23 ;  /* 0x000e881701007387 */ /* 0x0007e20000100800 */
[----:B-1----:R-:W-:-:S03]  /*2a0d0*/  IMAD.MOV.U32 R11, RZ, RZ, R23 ;  /* 0x000000ffff0b7224 */ /* 0x002fc600078e0017 */
[----:B------:R-:W2:Y:S01]  /*2a0e0*/  LDL.LU R13, [R1+0x104c] ;  /* 0x00104c00010d7983 */ /* 0x000ea20000300800 */
[----:B------:R-:W-:-:S03]  /*2a0f0*/  IADD3 R22, P0, R22, R0, RZ ;  /* 0x0000000016167210 */ /* 0x000fc60007f1e0ff */
[----:B------:R-:W2:Y:S01]  /*2a100*/  LDL.LU R26, [R1+0x1008] ;  /* 0x00100800011a7983 */ /* 0x000ea20000300800 */
[----:B------:R-:W-:-:S03]  /*2a110*/  MOV R10, R14 ;  /* 0x0000000e000a7202 */ /* 0x000fc60000000f00 */
[----:B------:R-:W-:Y:S04]  /*2a120*/  STL [R1+0xf0c], R22 ;  /* 0x000f0c1601007387 */ /* 0x000fe80000100800 */
[----:B------:R1:W-:Y:S04]  /*2a130*/  STL [R1+0xec8], R25 ;  /* 0x000ec81901007387 */ /* 0x0003e80000100800 */
[----:B---3--:R-:W3:Y:S04]  /*2a140*/  LDL.LU R23, [R1+0x1048] ;  /* 0x0010480001177983 */ /* 0x008ee80000300800 */
[----:B------:R-:W3:Y:S01]  /*2a150*/  LDL.LU R14, [R1+0x108c] ;  /* 0x00108c00010e7983 */ /* 0x000ee20000300800 */
[----:B----4-:R-:W-:-:S03]  /*2a160*/  IADD3 R15, P1, R15, R0, RZ ;  /* 0x000000000f0f7210 */ /* 0x010fc60007f3e0ff */
[----:B------:R4:W-:Y:S02]  /*2a170*/  LDGSTS.E [R7+0x9100], desc[UR8][R10.64], P5 ;  /* 0x091000000a077fae */ /* 0x0009e4000a921848 */
[----:B----4-:R-:W-:Y:S01]  /*2a180*/  MOV R10, R12 ;  /* 0x0000000c000a7202 */ /* 0x010fe20000000f00 */
[----:B------:R-:W-:Y:S02]  /*2a190*/  IMAD.MOV.U32 R11, RZ, RZ, R25 ;  /* 0x000000ffff0b7224 */ /* 0x000fe400078e0019 */
[----:B------:R-:W-:Y:S01]  /*2a1a0*/  IMAD.X R6, R6, 0x1, R5, P0 ;  /* 0x0000000106067824 */ /* 0x000fe200000e0605 */
[----:B-1----:R-:W4:Y:S04]  /*2a1b0*/  LDL.LU R25, [R1+0x1088] ;  /* 0x0010880001197983 */ /* 0x002f280000300800 */
[----:B------:R-:W-:Y:S04]  /*2a1c0*/  STL [R1+0xf4c], R15 ;  /* 0x000f4c0f01007387 */ /* 0x000fe80000100800 */
[----:B------:R1:W-:Y:S04]  /*2a1d0*/  LDGSTS.E [R7+0x9500], desc[UR8][R10.64], P5 ;  /* 0x095000000a077fae */ /* 0x0003e8000a921848 */
[----:B------:R1:W-:Y:S04]  /*2a1e0*/  STL [R1+0xf08], R6 ;  /* 0x000f080601007387 */ /* 0x0003e80000100800 */
[----:B------:R-:W4:Y:S01]  /*2a1f0*/  LDL.LU R12, [R1+0x10cc] ;  /* 0x0010cc00010c7983 */ /* 0x000f220000300800 */
[----:B-1----:R-:W-:Y:S01]  /*2a200*/  MOV R10, R22 ;  /* 0x00000016000a7202 */ /* 0x002fe20000000f00 */
[----:B------:R-:W-:-:S02]  /*2a210*/  IMAD.MOV.U32 R11, RZ, RZ, R6 ;  /* 0x000000ffff0b7224 */ /* 0x000fc400078e0006 */
[----:B------:R-:W4:Y:S01]  /*2a220*/  LDL.LU R22, [R1+0x10c8] ;  /* 0x0010c80001167983 */ /* 0x000f220000300800 */
[----:B------:R-:W-:-:S03]  /*2a230*/  IADD3 R21, P0, R21, R0, RZ ;  /* 0x0000000015157210 */ /* 0x000fc60007f1e0ff */
[----:B------:R1:W-:Y:S01]  /*2a240*/  LDGSTS.E [R7+0x9900], desc[UR8][R10.64], P5 ;  /* 0x099000000a077fae */ /* 0x0003e2000a921848 */
[----:B------:R-:W-:-:S03]  /*2a250*/  IMAD.X R18, R18, 0x1, R5, P1 ;  /* 0x0000000112127824 */ /* 0x000fc600008e0605 */
[----:B------:R-:W-:Y:S04]  /*2a260*/  STL [R1+0xf8c], R21 ;  /* 0x000f8c1501007387 */ /* 0x000fe80000100800 */
[----:B------:R1:W-:Y:S02]  /*2a270*/  STL [R1+0xf48], R18 ;  /* 0x000f481201007387 */ /* 0x0003e40000100800 */
[----:B-1----:R-:W-:Y:S01]  /*2a280*/  MOV R10, R15 ;  /* 0x0000000f000a7202 */ /* 0x002fe20000000f00 */
[----:B------:R-:W-:Y:S01]  /*2a290*/  IMAD.MOV.U32 R11, RZ, RZ, R18 ;  /* 0x000000ffff0b7224 */ /* 0x000fe200078e0012 */
[----:B------:R-:W4:Y:S04]  /*2a2a0*/  LDL.LU R6, [R1+0x110c] ;  /* 0x00110c0001067983 */ /* 0x000f280000300800 */
[----:B------:R-:W4:Y:S04]  /*2a2b0*/  LDL.LU R15, [R1+0x1108] ;  /* 0x00110800010f7983 */ /* 0x000f280000300800 */
[----:B------:R1:W-:Y:S01]  /*2a2c0*/  LDGSTS.E [R7+0x9d00], desc[UR8][R10.64], P5 ;  /* 0x09d000000a077fae */ /* 0x0003e2000a921848 */
[----:B------:R-:W-:Y:S01]  /*2a2d0*/  IADD3 R20, P1, R20, R0, RZ ;  /* 0x0000000014147210 */ /* 0x000fe20007f3e0ff */
[----:B------:R-:W-:-:S04]  /*2a2e0*/  IMAD.X R28, R28, 0x1, R5, P0 ;  /* 0x000000011c1c7824 */ /* 0x000fc800000e0605 */
[----:B------:R-:W-:Y:S04]  /*2a2f0*/  STL [R1+0xfcc], R20 ;  /* 0x000fcc1401007387 */ /* 0x000fe80000100800 */
[----:B------:R1:W-:Y:S02]  /*2a300*/  STL [R1+0xf88], R28 ;  /* 0x000f881c01007387 */ /* 0x0003e40000100800 */
[----:B-1----:R-:W-:Y:S02]  /*2a310*/  IMAD.MOV.U32 R11, RZ, RZ, R28 ;  /* 0x000000ffff0b7224 */ /* 0x002fe400078e001c */
[----:B------:R-:W4:Y:S01]  /*2a320*/  LDL.LU R18, [R1+0x114c] ;  /* 0x00114c0001127983 */ /* 0x000f220000300800 */
[----:B------:R-:W-:-:S03]  /*2a330*/  MOV R10, R21 ;  /* 0x00000015000a7202 */ /* 0x000fc60000000f00 */
[----:B------:R-:W4:Y:S04]  /*2a340*/  LDL.LU R28, [R1+0x1148] ;  /* 0x00114800011c7983 */ /* 0x000f280000300800 */
[----:B------:R1:W-:Y:S01]  /*2a350*/  LDGSTS.E [R7+0xa100], desc[UR8][R10.64], P5 ;  /* 0x0a1000000a077fae */ /* 0x0003e2000a921848 */
[----:B------:R-:W-:Y:S01]  /*2a360*/  IADD3 R19, P0, R19, R0, RZ ;  /* 0x0000000013137210 */ /* 0x000fe20007f1e0ff */
[----:B--2---:R-:W-:-:S04]  /*2a370*/  IMAD.X R27, R27, 0x1, R5, P1 ;  /* 0x000000011b1b7824 */ /* 0x004fc800008e0605 */
[----:B------:R-:W-:Y:S04]  /*2a380*/  STL [R1+0x100c], R19 ;  /* 0x00100c1301007387 */ /* 0x000fe80000100800 */
[----:B------:R-:W-:Y:S04]  /*2a390*/  STL [R1+0xfc8], R27 ;  /* 0x000fc81b01007387 */ /* 0x000fe80000100800 */
[----:B------:R-:W2:Y:S01]  /*2a3a0*/  LDL.LU R21, [R1+0xd94] ;  /* 0x000d940001157983 */ /* 0x000ea20000300800 */
[----:B-1----:R-:W-:Y:S01]  /*2a3b0*/  MOV R10, R20 ;  /* 0x00000014000a7202 */ /* 0x002fe20000000f00 */
[----:B------:R-:W-:-:S02]  /*2a3c0*/  IMAD.MOV.U32 R11, RZ, RZ, R27 ;  /* 0x000000ffff0b7224 */ /* 0x000fc400078e001b */
[----:B------:R-:W2:Y:S04]  /*2a3d0*/  LDL.LU R20, [R1+0xdd4] ;  /* 0x000dd40001147983 */ /* 0x000ea80000300800 */
[----:B------:R1:W-:Y:S02]  /*2a3e0*/  LDGSTS.E [R7+0xa500], desc[UR8][R10.64], P5 ;  /* 0x0a5000000a077fae */ /* 0x0003e4000a921848 */
[----:B-1----:R-:W-:Y:S02]  /*2a3f0*/  MOV R10, R19 ;  /* 0x00000013000a7202 */ /* 0x002fe40000000f00 */
[----:B------:R-:W-:Y:S01]  /*2a400*/  IADD3 R13, P1, R13, R0, RZ ;  /* 0x000000000d0d7210 */ /* 0x000fe20007f3e0ff */
[----:B------:R-:W-:-:S04]  /*2a410*/  IMAD.X R26, R26, 0x1, R5, P0 ;  /* 0x000000011a1a7824 */ /* 0x000fc800000e0605 */
[----:B------:R-:W-:Y:S01]  /*2a420*/  STL [R1+0x104c], R13 ;  /* 0x00104c0d01007387 */ /* 0x000fe20000100800 */
[----:B------:R-:W-:-:S03]  /*2a430*/  IMAD.MOV.U32 R11, RZ, RZ, R26 ;  /* 0x000000ffff0b7224 */ /* 0x000fc600078e001a */
[----:B------:R1:W-:Y:S04]  /*2a440*/  STL [R1+0x1008], R26 ;  /* 0x0010081a01007387 */ /* 0x0003e80000100800 */
[----:B------:R1:W-:Y:S01]  /*2a450*/  LDGSTS.E [R7+0xa900], desc[UR8][R10.64], P5 ;  /* 0x0a9000000a077fae */ /* 0x0003e2000a921848 */
[----:B---3--:R-:W-:-:S03]  /*2a460*/  IMAD.X R23, R23, 0x1, R5, P1 ;  /* 0x0000000117177824 */ /* 0x008fc600008e0605 */
[----:B-1----:R-:W3:Y:S01]  /*2a470*/  LDL.LU R26, [R1+0xd90] ;  /* 0x000d9000011a7983 */ /* 0x002ee20000300800 */
[----:B------:R-:W-:-:S05]  /*2a480*/  IADD3 R14, P0, R14, R0, RZ ;  /* 0x000000000e0e7210 */ /* 0x000fca0007f1e0ff */
[----:B------:R-:W-:Y:S01]  /*2a490*/  STL [R1+0x108c], R14 ;  /* 0x00108c0e01007387 */ /* 0x000fe20000100800 */
[----:B------:R-:W-:-:S03]  /*2a4a0*/  IMAD.MOV.U32 R11, RZ, RZ, R23 ;  /* 0x000000ffff0b7224 */ /* 0x000fc600078e0017 */
[----:B------:R1:W-:Y:S04]  /*2a4b0*/  STL [R1+0x1048], R23 ;  /* 0x0010481701007387 */ /* 0x0003e80000100800 */
[----:B------:R-:W3:Y:S01]  /*2a4c0*/  LDL.LU R19, [R1+0xe14] ;  /* 0x000e140001137983 */ /* 0x000ee20000300800 */
[----:B------:R-:W-:-:S03]  /*2a4d0*/  MOV R10, R13 ;  /* 0x0000000d000a7202 */ /* 0x000fc60000000f00 */
[----:B-1----:R-:W3:Y:S01]  /*2a4e0*/  LDL.LU R23, [R1+0xdd0] ;  /* 0x000dd00001177983 */ /* 0x002ee20000300800 */
[----:B----4-:R-:W-:-:S03]  /*2a4f0*/  IMAD.X R25, R25, 0x1, R5, P0 ;  /* 0x0000000119197824 */ /* 0x010fc600000e0605 */
[----:B------:R1:W-:Y:S01]  /*2a500*/  LDGSTS.E [R7+0xad00], desc[UR8][R10.64], P5 ;  /* 0x0ad000000a077fae */ /* 0x0003e2000a921848 */
[----:B------:R-:W-:Y:S01]  /*2a510*/  IADD3 R12, P1, R12, R0, RZ ;  /* 0x000000000c0c7210 */ /* 0x000fe20007f3e0ff */
[----:B-1----:R-:W-:Y:S01]  /*2a520*/  IMAD.MOV.U32 R11, RZ, RZ, R25 ;  /* 0x000000ffff0b7224 */ /* 0x002fe200078e0019 */
[----:B------:R-:W-:-:S03]  /*2a530*/  MOV R10, R14 ;  /* 0x0000000e000a7202 */ /* 0x000fc60000000f00 */
[----:B------:R-:W-:Y:S01]  /*2a540*/  STL [R1+0x10cc], R12 ;  /* 0x0010cc0c01007387 */ /* 0x000fe20000100800 */
[----:B------:R-:W-:-:S03]  /*2a550*/  IMAD.X R22, R22, 0x1, R5, P1 ;  /* 0x0000000116167824 */ /* 0x000fc600008e0605 */
[----:B------:R-:W-:Y:S04]  /*2a560*/  STL [R1+0x1088], R25 ;  /* 0x0010881901007387 */ /* 0x000fe80000100800 */
[----:B------:R-:W4:Y:S04]  /*2a570*/  LDL.LU R13, [R1+0xe54] ;  /* 0x000e5400010d7983 */ /* 0x000f280000300800 */
[----:B------:R-:W4:Y:S04]  /*2a580*/  LDL.LU R27, [R1+0xe10] ;  /* 0x000e1000011b7983 */ /* 0x000f280000300800 */
[----:B------:R1:W-:Y:S01]  /*2a590*/  LDGSTS.E [R7+0xb100], desc[UR8][R10.64], P5 ;  /* 0x0b1000000a077fae */ /* 0x0003e2000a921848 */
[----:B------:R-:W-:-:S05]  /*2a5a0*/  IADD3 R6, P0, R6, R0, RZ ;  /* 0x0000000006067210 */ /* 0x000fca0007f1e0ff */
[----:B------:R-:W-:Y:S01]  /*2a5b0*/  STL [R1+0x110c], R6 ;  /* 0x00110c0601007387 */ /* 0x000fe20000100800 */
[----:B------:R-:W-:Y:S01]  /*2a5c0*/  IMAD.X R15, R15, 0x1, R5, P0 ;  /* 0x000000010f0f7824 */ /* 0x000fe200000e0605 */
[----:B-1----:R-:W-:Y:S01]  /*2a5d0*/  MOV R10, R12 ;  /* 0x0000000c000a7202 */ /* 0x002fe20000000f00 */
[----:B------:R-:W-:Y:S01]  /*2a5e0*/  IMAD.MOV.U32 R11, RZ, RZ, R22 ;  /* 0x000000ffff0b7224 */ /* 0x000fe200078e0016 */
[----:B------:R1:W-:Y:S04]  /*2a5f0*/  STL [R1+0x10c8], R22 ;  /* 0x0010c81601007387 */ /* 0x0003e80000100800 */
[----:B------:R-:W4:Y:S04]  /*2a600*/  LDL.LU R14, [R1+0xe94] ;  /* 0x000e9400010e7983 */ /* 0x000f280000300800 */
[----:B------:R1:W-:Y:S01]  /*2a610*/  LDGSTS.E [R7+0xb500], desc[UR8][R10.64], P5 ;  /* 0x0b5000000a077fae */ /* 0x0003e2000a921848 */
[----:B------:R-:W-:-:S03]  /*2a620*/  IADD3 R18, P1, R18, R0, RZ ;  /* 0x0000000012127210 */ /* 0x000fc60007f3e0ff */
[----:B-1----:R-:W4:Y:S04]  /*2a630*/  LDL.LU R22, [R1+0xe50] ;  /* 0x000e500001167983 */ /* 0x002f280000300800 */
[----:B------:R-:W-:Y:S01]  /*2a640*/  STL [R1+0x114c], R18 ;  /* 0x00114c1201007387 */ /* 0x000fe20000100800 */
[----:B------:R-:W-:Y:S01]  /*2a650*/  IMAD.X R28, R28, 0x1, R5, P1 ;  /* 0x000000011c1c7824 */ /* 0x000fe200008e0605 */
[----:B------:R-:W-:Y:S01]  /*2a660*/  MOV R10, R6 ;  /* 0x00000006000a7202 */ /* 0x000fe20000000f00 */
[----:B------:R-:W-:Y:S01]  /*2a670*/  IMAD.MOV.U32 R11, RZ, RZ, R15 ;  /* 0x000000ffff0b7224 */ /* 0x000fe200078e000f */
[----:B------:R1:W-:Y:S04]  /*2a680*/  STL [R1+0x1108], R15 ;  /* 0x0011080f01007387 */ /* 0x0003e80000100800 */
[----:B------:R-:W4:Y:S04]  /*2a690*/  LDL.LU R12, [R1+0xed4] ;  /* 0x000ed400010c7983 */ /* 0x000f280000300800 */
[----:B------:R-:W4:Y:S04]  /*2a6a0*/  LDL.LU R25, [R1+0xe90] ;  /* 0x000e900001197983 */ /* 0x000f280000300800 */
[----:B------:R1:W-:Y:S02]  /*2a6b0*/  LDGSTS.E [R7+0xb900], desc[UR8][R10.64], P5 ;  /* 0x0b9000000a077fae */ /* 0x0003e4000a921848 */
[----:B-1----:R-:W-:Y:S01]  /*2a6c0*/  IMAD.MOV.U32 R11, RZ, RZ, R28 ;  /* 0x000000ffff0b7224 */ /* 0x002fe200078e001c */
[----:B--2---:R-:W-:-:S05]  /*2a6d0*/  IADD3 R21, P0, R21, R0, RZ ;  /* 0x0000000015157210 */ /* 0x004fca0007f1e0ff */
[----:B------:R-:W-:Y:S04]  /*2a6e0*/  STL [R1+0xd94], R21 ;  /* 0x000d941501007387 */ /* 0x000fe80000100800 */
[----:B------:R1:W-:Y:S04]  /*2a6f0*/  STL [R1+0x1148], R28 ;  /* 0x0011481c01007387 */ /* 0x0003e80000100800 */
[----:B------:R-:W2:Y:S04]  /*2a700*/  LDL.LU R15, [R1+0xf14] ;  /* 0x000f1400010f7983 */ /* 0x000ea80000300800 */
[----:B-1----:R-:W2:Y:S01]  /*2a710*/  LDL.LU R28, [R1+0xed0] ;  /* 0x000ed000011c7983 */ /* 0x002ea20000300800 */
[----:B------:R-:W-:-:S02]  /*2a720*/  IADD3 R20, P1, R20, R0, RZ ;  /* 0x0000000014147210 */ /* 0x000fc40007f3e0ff */
[----:B------:R-:W-:-:S03]  /*2a730*/  MOV R10, R18 ;  /* 0x00000012000a7202 */ /* 0x000fc60000000f00 */
[----:B------:R-:W-:Y:S01]  /*2a740*/  STL [R1+0xdd4], R20 ;  /* 0x000dd41401007387 */ /* 0x000fe20000100800 */
[----:B------:R-:W-:-:S03]  /*2a750*/  LOP3.LUT R6, R24, 0x30, RZ, 0x3c, !PT ;  /* 0x0000003018067812 */ /* 0x000fc600078e3cff */
[----:B------:R1:W-:Y:S02]  /*2a760*/  LDGSTS.E [R7+0xbd00], desc[UR8][R10.64], P5 ;  /* 0x0bd000000a077fae */ /* 0x0003e4000a921848 */
[----:B------:R-:W-:Y:S02]  /*2a770*/  VIADD R6, R6, UR7 ;  /* 0x0000000706067c36 */ /* 0x000fe40008000000 */
[----:B-1----:R-:W-:Y:S02]  /*2a780*/  IMAD.MOV.U32 R10, RZ, RZ, R21 ;  /* 0x000000ffff0a7224 */ /* 0x002fe400078e0015 */
[----:B---3--:R-:W-:-:S04]  /*2a790*/  IMAD.X R26, R26, 0x1, R5, P0 ;  /* 0x000000011a1a7824 */ /* 0x008fc800000e0605 */
[----:B------:R-:W-:Y:S01]  /*2a7a0*/  IMAD.MOV.U32 R11, RZ, RZ, R26 ;  /* 0x000000ffff0b7224 */ /* 0x000fe200078e001a */
[----:B------:R1:W-:Y:S04]  /*2a7b0*/  STL [R1+0xd90], R26 ;  /* 0x000d901a01007387 */ /* 0x0003e80000100800 */
[----:B------:R-:W3:Y:S04]  /*2a7c0*/  LDL.LU R18, [R1+0xf54] ;  /* 0x000f540001127983 */ /* 0x000ee80000300800 */
[----:B------:R1:W-:Y:S01]  /*2a7d0*/  LDGSTS.E [R6+0x8180], desc[UR8][R10.64], P5 ;  /* 0x081800000a067fae */ /* 0x0003e2000a921848 */
[----:B------:R-:W-:-:S03]  /*2a7e0*/  IADD3 R19, P0, R19, R0, RZ ;  /* 0x0000000013137210 */ /* 0x000fc60007f1e0ff */
[----:B-1----:R-:W3:Y:S01]  /*2a7f0*/  LDL.LU R26, [R1+0xf10] ;  /* 0x000f1000011a7983 */ /* 0x002ee20000300800 */
[----:B------:R-:W-:-:S03]  /*2a800*/  IADD3.X R23, R23, R5, RZ, P1, !PT ;  /* 0x0000000517177210 */ /* 0x000fc60000ffe4ff */
[----:B------:R-:W-:Y:S04]  /*2a810*/  STL [R1+0xe14], R19 ;  /* 0x000e141301007387 */ /* 0x000fe80000100800 */
[----:B------:R1:W-:Y:S04]  /*2a820*/  STL [R1+0xdd0], R23 ;  /* 0x000dd01701007387 */ /* 0x0003e80000100800 */
[----:B------:R-:W3:Y:S04]  /*2a830*/  LDL.LU R21, [R1+0xf50] ;  /* 0x000f500001157983 */ /* 0x000ee80000300800 */
[----:B------:R-:W3:Y:S01]  /*2a840*/  LDL.LU R7, [R1+0xf94] ;  /* 0x000f940001077983 */ /* 0x000ee20000300800 */
[----:B------:R-:W-:-:S02]  /*2a850*/  IMAD.MOV.U32 R10, RZ, RZ, R20 ;  /* 0x000000ffff0a7224 */ /* 0x000fc400078e0014 */
[----:B------:R-:W-:Y:S02]  /*2a860*/  IMAD.MOV.U32 R11, RZ, RZ, R23 ;  /* 0x000000ffff0b7224 */ /* 0x000fe400078e0017 */
[----:B-1----:R-:W3:Y:S04]  /*2a870*/  LDL.LU R23, [R1+0xf90] ;  /* 0x000f900001177983 */ /* 0x002ee80000300800 */
[----:B------:R1:W-:Y:S01]  /*2a880*/  LDGSTS.E [R6+0x8580], desc[UR8][R10.64], P5 ;  /* 0x085800000a067fae */ /* 0x0003e2000a921848 */
[----:B----4-:R-:W-:Y:S02]  /*2a890*/  IADD3 R13, P1, R13, R0, RZ ;  /* 0x000000000d0d7210 */ /* 0x010fe40007f3e0ff */
[----:B------:R-:W-:-:S03]  /*2a8a0*/  IADD3.X R27, R27, R5, RZ, P0, !PT ;  /* 0x000000051b1b7210 */ /* 0x000fc600007fe4ff */
[----:B------:R-:W-:Y:S01]  /*2a8b0*/  STL [R1+0xe54], R13 ;  /* 0x000e540d01007387 */ /* 0x000fe20000100800 */
[----:B-1----:R-:W-:-:S03]  /*2a8c0*/  IMAD.MOV.U32 R10, RZ, RZ, R19 ;  /* 0x000000ffff0a7224 */ /* 0x002fc600078e0013 */
[----:B------:R1:W-:Y:S01]  /*2a8d0*/  STL [R1+0xe10], R27 ;  /* 0x000e101b01007387 */ /* 0x0003e20000100800 */
[----:B------:R-:W-:-:S03]  /*2a8e0*/  IMAD.MOV.U32 R11, RZ, RZ, R27 ;  /* 0x000000ffff0b7224 */ /* 0x000fc600078e001b */
[----:B------:R-:W4:Y:S04]  /*2a8f0*/  LDL.LU R20, [R1+0xfd4] ;  /* 0x000fd40001147983 */ /* 0x000f280000300800 */
[----:B------:R1:W-:Y:S04]  /*2a900*/  LDGSTS.E [R6+0x8980], desc[UR8][R10.64], P5 ;  /* 0x089800000a067fae */ /* 0x0003e8000a921848 */
[----:B-1----:R-:W4:Y:S01]  /*2a910*/  LDL.LU R27, [R1+0xfd0] ;  /* 0x000fd000011b7983 */ /* 0x002f220000300800 */
[----:B------:R-:W-:Y:S01]  /*2a920*/  IADD3 R14, P0, R14, R0, RZ ;  /* 0x000000000e0e7210 */ /* 0x000fe20007f1e0ff */
[----:B------:R-:W-:Y:S01]  /*2a930*/  IMAD.MOV.U32 R10, RZ, RZ, R13 ;  /* 0x000000ffff0a7224 */ /* 0x000fe200078e000d */
[----:B------:R-:W-:-:S03]  /*2a940*/  IADD3.X R22, R22, R5, RZ, P1, !PT ;  /* 0x0000000516167210 */ /* 0x000fc60000ffe4ff */
[----:B------:R-:W-:Y:S04]  /*2a950*/  STL [R1+0xe94], R14 ;  /* 0x000e940e01007387 */ /* 0x000fe80000100800 */
[----:B------:R1:W-:Y:S01]  /*2a960*/  STL [R1+0xe50], R22 ;  /* 0x000e501601007387 */ /* 0x0003e20000100800 */
[----:B------:R-:W-:-:S03]  /*2a970*/  IMAD.MOV.U32 R11, RZ, RZ, R22 ;  /* 0x000000ffff0b7224 */ /* 0x000fc600078e0016 */
[----:B------:R-:W4:Y:S04]  /*2a980*/  LDL.LU R19, [R1+0x1014] ;  /* 0x0010140001137983 */ /* 0x000f280000300800 */
[----:B------:R1:W-:Y:S01]  /*2a990*/  LDGSTS.E [R6+0x8d80], desc[UR8][R10.64], P5 ;  /* 0x08d800000a067fae */ /* 0x0003e2000a921848 */
[----:B------:R-:W-:-:S03]  /*2a9a0*/  IADD3 R12, P1, R12, R0, RZ ;  /* 0x000000000c0c7210 */ /* 0x000fc60007f3e0ff */
[----:B-1----:R-:W4:Y:S01]  /*2a9b0*/  LDL.LU R22, [R1+0x1010] ;  /* 0x0010100001167983 */ /* 0x002f220000300800 */
[----:B------:R-:W-:-:S03]  /*2a9c0*/  IADD3.X R25, R25, R5, RZ, P0, !PT ;  /* 0x0000000519197210 */ /* 0x000fc600007fe4ff */
[----:B------:R-:W-:Y:S04]  /*2a9d0*/  STL [R1+0xed4], R12 ;  /* 0x000ed40c01007387 */ /* 0x000fe80000100800 */
[----:B------:R1:W-:Y:S01]  /*2a9e0*/  STL [R1+0xe90], R25 ;  /* 0x000e901901007387 */ /* 0x0003e20000100800 */
[----:B------:R-:W-:-:S03]  /*2a9f0*/  IMAD.MOV.U32 R11, RZ, RZ, R25 ;  /* 0x000000ffff0b7224 */ /* 0x000fc600078e0019 */
[----:B------:R-:W4:Y:S01]  /*2aa00*/  LDL.LU R13, [R1+0x1054] ;  /* 0x00105400010d7983 */ /* 0x000f220000300800 */
[----:B------:R-:W-:-:S03]  /*2aa10*/  IMAD.MOV.U32 R10, RZ, RZ, R14 ;  /* 0x000000ffff0a7224 */ /* 0x000fc600078e000e */
[----:B-1----:R-:W4:Y:S04]  /*2aa20*/  LDL.LU R25, [R1+0x1050] ;  /* 0x0010500001197983 */ /* 0x002f280000300800 */
[----:B------:R1:W-:Y:S01]  /*2aa30*/  LDGSTS.E [R6+0x9180], desc[UR8][R10.64], P5 ;  /* 0x091800000a067fae */ /* 0x0003e2000a921848 */
[----:B--2---:R-:W-:Y:S02]  /*2aa40*/  IADD3 R15, P0, R15, R0, RZ ;  /* 0x000000000f0f7210 */ /* 0x004fe40007f1e0ff */
[----:B------:R-:W-:-:S03]  /*2aa50*/  IADD3.X R28, R28, R5, RZ, P1, !PT ;  /* 0x000000051c1c7210 */ /* 0x000fc60000ffe4ff */
[----:B------:R-:W-:Y:S04]  /*2aa60*/  STL [R1+0xf14], R15 ;  /* 0x000f140f01007387 */ /* 0x000fe80000100800 */
[----:B------:R-:W-:Y:S04]  /*2aa70*/  STL [R1+0xed0], R28 ;  /* 0x000ed01c01007387 */ /* 0x000fe80000100800 */
[----:B------:R-:W2:Y:S01]  /*2aa80*/  LDL.LU R14, [R1+0x1094] ;  /* 0x00109400010e7983 */ /* 0x000ea20000300800 */
[----:B-1----:R-:W-:Y:S02]  /*2aa90*/  IMAD.MOV.U32 R10, RZ, RZ, R12 ;  /* 0x000000ffff0a7224 */ /* 0x002fe400078e000c */
[----:B------:R-:W-:Y:S01]  /*2aaa0*/  IMAD.MOV.U32 R11, RZ, RZ, R28 ;  /* 0x000000ffff0b7224 */ /* 0x000fe200078e001c */
[----:B------:R-:W2:Y:S04]  /*2aab0*/  LDL.LU R12, [R1+0x10d4] ;  /* 0x0010d400010c7983 */ /* 0x000ea80000300800 */
[----:B------:R1:W-:Y:S02]  /*2aac0*/  LDGSTS.E [R6+0x9580], desc[UR8][R10.64], P5 ;  /* 0x095800000a067fae */ /* 0x0003e4000a921848 */
[----:B-1----:R-:W-:Y:S01]  /*2aad0*/  IMAD.MOV.U32 R10, RZ, RZ, R15 ;  /* 0x000000ffff0a7224 */ /* 0x002fe200078e000f */
[----:B---3--:R-:W-:-:S02]  /*2aae0*/  IADD3 R18, P1, R18, R0, RZ ;  /* 0x0000000012127210 */ /* 0x008fc40007f3e0ff */
[----:B------:R-:W-:-:S03]  /*2aaf0*/  IADD3.X R26, R26, R5, RZ, P0, !PT ;  /* 0x000000051a1a7210 */ /* 0x000fc600007fe4ff */
[----:B------:R-:W-:Y:S02]  /*2ab00*/  STL [R1+0xf54], R18 ;  /* 0x000f541201007387 */ /* 0x000fe40000100800 */
[----:B------:R-:W-:Y:S02]  /*2ab10*/  IMAD.MOV.U32 R11, RZ, RZ, R26 ;  /* 0x000000ffff0b7224 */ /* 0x000fe400078e001a */
[----:B------:R1:W-:Y:S04]  /*2ab20*/  STL [R1+0xf10], R26 ;  /* 0x000f101a01007387 */ /* 0x0003e80000100800 */
[----:B------:R3:W-:Y:S01]  /*2ab30*/  LDGSTS.E [R6+0x9980], desc[UR8][R10.64], P5 ;  /* 0x099800000a067fae */ /* 0x0007e2000a921848 */
[----:B------:R-:W-:Y:S02]  /*2ab40*/  IADD3.X R21, R21, R5, RZ, P1, !PT ;  /* 0x0000000515157210 */ /* 0x000fe40000ffe4ff */
[----:B------:R-:W-:Y:S01]  /*2ab50*/  IADD3 R7, P0, R7, R0, RZ ;  /* 0x0000000007077210 */ /* 0x000fe20007f1e0ff */
[----:B-1----:R-:W2:Y:S04]  /*2ab60*/  LDL.LU R26, [R1+0x1090] ;  /* 0x00109000011a7983 */ /* 0x002ea80000300800 */
[----:B------:R-:W-:Y:S01]  /*2ab70*/  STL [R1+0xf94], R7 ;  /* 0x000f940701007387 */ /* 0x000fe20000100800 */
[----:B---3--:R-:W-:-:S03]  /*2ab80*/  IMAD.MOV.U32 R11, RZ, RZ, R21 ;  /* 0x000000ffff0b7224 */ /* 0x008fc600078e0015 */
[----:B------:R1:W-:Y:S04]  /*2ab90*/  STL [R1+0xf50], R21 ;  /* 0x000f501501007387 */ /* 0x0003e80000100800 */
[----:B------:R-:W3:Y:S01]  /*2aba0*/  LDL.LU R15, [R1+0x1114] ;  /* 0x00111400010f7983 */ /* 0x000ee20000300800 */
[----:B------:R-:W-:-:S03]  /*2abb0*/  IMAD.MOV.U32 R10, RZ, RZ, R18 ;  /* 0x000000ffff0a7224 */ /* 0x000fc600078e0012 */
[----:B-1----:R-:W3:Y:S01]  /*2abc0*/  LDL.LU R21, [R1+0x10d0] ;  /* 0x0010d00001157983 */ /* 0x002ee20000300800 */
[----:B------:R-:W-:-:S03]  /*2abd0*/  IADD3.X R23, R23, R5, RZ, P0, !PT ;  /* 0x0000000517177210 */ /* 0x000fc600007fe4ff */
[----:B------:R1:W-:Y:S01]  /*2abe0*/  LDGSTS.E [R6+0x9d80], desc[UR8][R10.64], P5 ;  /* 0x09d800000a067fae */ /* 0x0003e2000a921848 */
[----:B----4-:R-:W-:-:S05]  /*2abf0*/  IADD3 R20, P1, R20, R0, RZ ;  /* 0x0000000014147210 */ /* 0x010fca0007f3e0ff */
[----:B------:R-:W-:Y:S01]  /*2ac00*/  STL [R1+0xfd4], R20 ;  /* 0x000fd41401007387 */ /* 0x000fe20000100800 */
[----:B-1----:R-:W-:Y:S02]  /*2ac10*/  IMAD.MOV.U32 R10, RZ, RZ, R7 ;  /* 0x000000ffff0a7224 */ /* 0x002fe400078e0007 */
[----:B------:R-:W-:Y:S01]  /*2ac20*/  IMAD.MOV.U32 R11, RZ, RZ, R23 ;  /* 0x000000ffff0b7224 */ /* 0x000fe200078e0017 */
[----:B------:R1:W-:Y:S01]  /*2ac30*/  STL [R1+0xf90], R23 ;  /* 0x000f901701007387 */ /* 0x0003e20000100800 */
[----:B------:R-:W-:-:S03]  /*2ac40*/  IADD3.X R27, R27, R5, RZ, P1, !PT ;  /* 0x000000051b1b7210 */ /* 0x000fc60000ffe4ff */
[----:B------:R-:W4:Y:S04]  /*2ac50*/  LDL.LU R18, [R1+0x1154] ;  /* 0x0011540001127983 */ /* 0x000f280000300800 */
[----:B------:R1:W-:Y:S04]  /*2ac60*/  LDGSTS.E [R6+0xa180], desc[UR8][R10.64], P5 ;  /* 0x0a1800000a067fae */ /* 0x0003e8000a921848 */
[----:B-1----:R-:W4:Y:S01]  /*2ac70*/  LDL.LU R23, [R1+0x1110] ;  /* 0x0011100001177983 */ /* 0x002f220000300800 */
[----:B------:R-:W-:Y:S01]  /*2ac80*/  IADD3 R19, P0, R19, R0, RZ ;  /* 0x0000000013137210 */ /* 0x000fe20007f1e0ff */
[----:B------:R-:W-:-:S02]  /*2ac90*/  IMAD.MOV.U32 R10, RZ, RZ, R20 ;  /* 0x000000ffff0a7224 */ /* 0x000fc400078e0014 */
[----:B------:R-:W-:Y:S02]  /*2aca0*/  IMAD.MOV.U32 R11, RZ, RZ, R27 ;  /* 0x000000ffff0b7224 */ /* 0x000fe400078e001b */
[----:B------:R1:W-:Y:S01]  /*2acb0*/  STL [R1+0x1014], R19 ;  /* 0x0010141301007387 */ /* 0x0003e20000100800 */
[----:B------:R-:W-:-:S03]  /*2acc0*/  IADD3.X R22, R22, R5, RZ, P0, !PT ;  /* 0x0000000516167210 */ /* 0x000fc600007fe4ff */
[----:B------:R2:W-:Y:S04]  /*2acd0*/  STL [R1+0xfd0], R27 ;  /* 0x000fd01b01007387 */ /* 0x0005e80000100800 */
[----:B------:R-:W4:Y:S04]  /*2ace0*/  LDL.LU R7, [R1+0xd9c] ;  /* 0x000d9c0001077983 */ /* 0x000f280000300800 */
[----:B------:R-:W4:Y:S01]  /*2acf0*/  LDL.LU R28, [R1+0x1150] ;  /* 0x00115000011c7983 */ /* 0x000f220000300800 */
[----:B------:R-:W-:-:S03]  /*2ad00*/  IADD3 R13, P1, R13, R0, RZ ;  /* 0x000000000d0d7210 */ /* 0x000fc60007f3e0ff */
[----:B------:R1:W-:Y:S04]  /*2ad10*/  LDGSTS.E [R6+0xa580], desc[UR8][R10.64], P5 ;  /* 0x0a5800000a067fae */ /* 0x0003e8000a921848 */
[----:B------:R-:W-:Y:S01]  /*2ad20*/  STL [R1+0x1054], R13 ;  /* 0x0010540d01007387 */ /* 0x000fe20000100800 */
[----:B------:R-:W-:-:S03]  /*2ad30*/  IADD3.X R25, R25, R5, RZ, P1, !PT ;  /* 0x0000000519197210 */ /* 0x000fc60000ffe4ff */
[----:B------:R2:W-:Y:S04]  /*2ad40*/  STL [R1+0x1010], R22 ;  /* 0x0010101601007387 */ /* 0x0005e80000100800 */
[----:B------:R-:W4:Y:S01]  /*2ad50*/  LDL.LU R20, [R1+0xddc] ;  /* 0x000ddc0001147983 */ /* 0x000f220000300800 */
[----:B-1----:R-:W-:-:S03]  /*2ad60*/  IMAD.MOV.U32 R10, RZ, RZ, R19 ;  /* 0x000000ffff0a7224 */ /* 0x002fc600078e0013 */
[----:B------:R-:W4:Y:S01]  /*2ad70*/  LDL.LU R19, [R1+0xd98] ;  /* 0x000d980001137983 */ /* 0x000f220000300800 */
[----:B------:R-:W-:-:S05]  /*2ad80*/  IMAD.MOV.U32 R11, RZ, RZ, R22 ;  /* 0x000000ffff0b7224 */ /* 0x000fca00078e0016 */
[----:B------:R1:W-:Y:S01]  /*2ad90*/  LDGSTS.E [R6+0xa980], desc[UR8][R10.64], P5 ;  /* 0x0a9800000a067fae */ /* 0x0003e2000a921848 */
[----:B--2---:R-:W-:-:S05]  /*2ada0*/  IADD3 R14, P0, R14, R0, RZ ;  /* 0x000000000e0e7210 */ /* 0x004fca0007f1e0ff */
[----:B------:R-:W-:Y:S04]  /*2adb0*/  STL [R1+0x1094], R14 ;  /* 0x0010940e01007387 */ /* 0x000fe80000100800 */
[----:B------:R2:W-:Y:S04]  /*2adc0*/  STL [R1+0x1050], R25 ;  /* 0x0010501901007387 */ /* 0x0005e80000100800 */
[----:B------:R-:W4:Y:S04]  /*2add0*/  LDL.LU R27, [R1+0xdd8] ;  /* 0x000dd800011b7983 */ /* 0x000f280000300800 */
[----:B------:R-:W4:Y:S01]  /*2ade0*/  LDL.LU R22, [R1+0xe1c] ;  /* 0x000e1c0001167983 */ /* 0x000f220000300800 */
[----:B------:R-:W-:Y:S01]  /*2adf0*/  IADD3 R12, P1, R12, R0, RZ ;  /* 0x000000000c0c7210 */ /* 0x000fe20007f3e0ff */
[----:B-1----:R-:W-:-:S02]  /*2ae00*/  IMAD.MOV.U32 R10, RZ, RZ, R13 ;  /* 0x000000ffff0a7224 */ /* 0x002fc400078e000d */
[----:B------:R-:W-:Y:S02]  /*2ae10*/  IMAD.MOV.U32 R11, RZ, RZ, R25 ;  /* 0x000000ffff0b7224 */ /* 0x000fe400078e0019 */
[----:B--2---:R-:W2:Y:S04]  /*2ae20*/  LDL.LU R25, [R1+0xe18] ;  /* 0x000e180001197983 */ /* 0x004ea80000300800 */
[----:B------:R-:W-:Y:S04]  /*2ae30*/  STL [R1+0x10d4], R12 ;  /* 0x0010d40c01007387 */ /* 0x000fe80000100800 */
[----:B------:R1:W-:Y:S02]  /*2ae40*/  LDGSTS.E [R6+0xad80], desc[UR8][R10.64], P5 ;  /* 0x0ad800000a067fae */ /* 0x0003e4000a921848 */
[----:B-1----:R-:W-:Y:S01]  /*2ae50*/  IMAD.MOV.U32 R10, RZ, RZ, R14 ;  /* 0x000000ffff0a7224 */ /* 0x002fe200078e000e */
[----:B------:R-:W-:-:S05]  /*2ae60*/  IADD3.X R26, R26, R5, RZ, P0, !PT ;  /* 0x000000051a1a7210 */ /* 0x000fca00007fe4ff */
[----:B------:R1:W-:Y:S01]  /*2ae70*/  STL [R1+0x1090], R26 ;  /* 0x0010901a01007387 */ /* 0x0003e20000100800 */
[----:B------:R-:W-:-:S03]  /*2ae80*/  IMAD.MOV.U32 R11, RZ, RZ, R26 ;  /* 0x000000ffff0b7224 */ /* 0x000fc600078e001a */
[----:B------:R-:W2:Y:S01]  /*2ae90*/  LDL.LU R13, [R1+0xe5c] ;  /* 0x000e5c00010d7983 */ /* 0x000ea20000300800 */
[----:B---3--:R-:W-:-:S03]  /*2aea0*/  IADD3 R15, P0, R15, R0, RZ ;  /* 0x000000000f0f7210 */ /* 0x008fc60007f1e0ff */
[----:B------:R3:W-:Y:S04]  /*2aeb0*/  LDGSTS.E [R6+0xb180], desc[UR8][R10.64], P5 ;  /* 0x0b1800000a067fae */ /* 0x0007e8000a921848 */
[----:B-1----:R-:W2:Y:S01]  /*2aec0*/  LDL.LU R26, [R1+0xe58] ;  /* 0x000e5800011a7983 */ /* 0x002ea20000300800 */
[----:B------:R-:W-:-:S03]  /*2aed0*/  IADD3.X R21, R21, R5, RZ, P1, !PT ;  /* 0x0000000515157210 */ /* 0x000fc60000ffe4ff */
[----:B------:R-:W-:Y:S04]  /*2aee0*/  STL [R1+0x1114], R15 ;  /* 0x0011140f01007387 */ /* 0x000fe80000100800 */
[----:B------:R1:W-:Y:S04]  /*2aef0*/  STL [R1+0x10d0], R21 ;  /* 0x0010d01501007387 */ /* 0x0003e80000100800 */
[----:B------:R-:W2:Y:S01]  /*2af00*/  LDL.LU R14, [R1+0xe9c] ;  /* 0x000e9c00010e7983 */ /* 0x000ea20000300800 */
[----:B---3--:R-:W-:Y:S02]  /*2af10*/  IMAD.MOV.U32 R10, RZ, RZ, R12 ;  /* 0x000000ffff0a7224 */ /* 0x008fe400078e000c */
[----:B------:R-:W-:-:S02]  /*2af20*/  IMAD.MOV.U32 R11, RZ, RZ, R21 ;  /* 0x000000ffff0b7224 */ /* 0x000fc400078e0015 */
[----:B-1----:R-:W3:Y:S04]  /*2af30*/  LDL.LU R21, [R1+0xe98] ;  /* 0x000e980001157983 */ /* 0x002ee80000300800 */
[----:B------:R1:W-:Y:S01]  /*2af40*/  LDGSTS.E [R6+0xb580], desc[UR8][R10.64], P5 ;  /* 0x0b5800000a067fae */ /* 0x0003e2000a921848 */
[----:B----4-:R-:W-:Y:S02]  /*2af50*/  IADD3 R18, P1, R18, R0, RZ ;  /* 0x0000000012127210 */ /* 0x010fe40007f3e0ff */
[----:B------:R-:W-:Y:S01]  /*2af60*/  IADD3.X R23, R23, R5, RZ, P0, !PT ;  /* 0x0000000517177210 */ /* 0x000fe200007fe4ff */
[----:B-1----:R-:W-:Y:S02]  /*2af70*/  IMAD.MOV.U32 R10, RZ, RZ, R15 ;  /* 0x000000ffff0a7224 */ /* 0x002fe400078e000f */
[----:B------:R-:W-:Y:S02]  /*2af80*/  STL [R1+0x1154], R18 ;  /* 0x0011541201007387 */ /* 0x000fe40000100800 */
[----:B------:R-:W-:-:S02]  /*2af90*/  IMAD.MOV.U32 R11, RZ, RZ, R23 ;  /* 0x000000ffff0b7224 */ /* 0x000fc400078e0017 */
[----:B------:R1:W-:Y:S04]  /*2afa0*/  STL [R1+0x1110], R23 ;  /* 0x0011101701007387 */ /* 0x0003e80000100800 */
[----:B------:R-:W4:Y:S04]  /*2afb0*/  LDL.LU R12, [R1+0xedc] ;  /* 0x000edc00010c7983 */ /* 0x000f280000300800 */
[----:B------:R1:W-:Y:S04]  /*2afc0*/  LDGSTS.E [R6+0xb980], desc[UR8][R10.64], P5 ;  /* 0x0b9800000a067fae */ /* 0x0003e8000a921848 */
[----:B-1----:R-:W4:Y:S01]  /*2afd0*/  LDL.LU R23, [R1+0xed8] ;  /* 0x000ed80001177983 */ /* 0x002f220000300800 */
[----:B------:R-:W-:-:S02]  /*2afe0*/  IADD3 R7, P0, R7, R0, RZ ;  /* 0x0000000007077210 */ /* 0x000fc40007f1e0ff */
[----:B------:R-:W-:-:S03]  /*2aff0*/  IADD3.X R28, R28, R5, RZ, P1, !PT ;  /* 0x000000051c1c7210 */ /* 0x000fc60000ffe4ff */
[----:B------:R1:W-:Y:S01]  /*2b000*/  STL [R1+0xd9c], R7 ;  /* 0x000d9c0701007387 */ /* 0x0003e20000100800 */
[----:B------:R-:W-:-:S03]  /*2b010*/  IMAD.MOV.U32 R10, RZ, RZ, R18 ;  /* 0x000000ffff0a7224 */ /* 0x000fc600078e0012 */
[----:B------:R-:W-:Y:S01]  /*2b020*/  STL [R1+0x1150], R28 ;  /* 0x0011501c01007387 */ /* 0x000fe20000100800 */
[----:B------:R-:W-:-:S03]  /*2b030*/  IMAD.MOV.U32 R11, RZ, RZ, R28 ;  /* 0x000000ffff0b7224 */ /* 0x000fc600078e001c */
[----:B------:R-:W4:Y:S04]  /*2b040*/  LDL.LU R15, [R1+0xf1c] ;  /* 0x000f1c00010f7983 */ /* 0x000f280000300800 */
[----:B------:R-:W4:Y:S01]  /*2b050*/  LDL.LU R18, [R1+0xf5c] ;  /* 0x000f5c0001127983 */ /* 0x000f220000300800 */
[----:B------:R-:W-:-:S03]  /*2b060*/  IADD3 R20, P1, R20, R0, RZ ;  /* 0x0000000014147210 */ /* 0x000fc60007f3e0ff */
[----:B------:R1:W-:Y:S01]  /*2b070*/  LDGSTS.E [R6+0xbd80], desc[UR8][R10.64], P5 ;  /* 0x0bd800000a067fae */ /* 0x0003e2000a921848 */
[----:B------:R-:W-:-:S03]  /*2b080*/  IADD3.X R19, R19, R5, RZ, P0, !PT ;  /* 0x0000000513137210 */ /* 0x000fc600007fe4ff */
[----:B------:R-:W-:Y:S04]  /*2b090*/  STL [R1+0xddc], R20 ;  /* 0x000ddc1401007387 */ /* 0x000fe80000100800 */
[----:B------:R1:W-:Y:S02]  /*2b0a0*/  STL [R1+0xd98], R19 ;  /* 0x000d981301007387 */ /* 0x0003e40000100800 */
[----:B-1----:R-:W-:Y:S02]  /*2b0b0*/  IMAD.MOV.U32 R6, RZ, RZ, R7 ;  /* 0x000000ffff067224 */ /* 0x002fe400078e0007 */
[----:B------:R-:W-:Y:S02]  /*2b0c0*/  IMAD.MOV.U32 R7, RZ, RZ, R19 ;  /* 0x000000ffff077224 */ /* 0x000fe400078e0013 */
[----:B------:R-:W4:Y:S04]  /*2b0d0*/  LDL.LU R19, [R1+0xf18] ;  /* 0x000f180001137983 */ /* 0x000f280000300800 */
[----:B------:R1:W-:Y:S01]  /*2b0e0*/  LDGSTS.E [R8+0x8200], desc[UR8][R6.64], P5 ;  /* 0x0820000006087fae */ /* 0x0003e2000a921848 */
[----:B------:R-:W-:-:S02]  /*2b0f0*/  IADD3.X R27, R27, R5, RZ, P1, !PT ;  /* 0x000000051b1b7210 */ /* 0x000fc40000ffe4ff */
[----:B------:R-:W-:-:S05]  /*2b100*/  IADD3 R22, P0, R22, R0, RZ ;  /* 0x0000000016167210 */ /* 0x000fca0007f1e0ff */
[----:B------:R1:W-:Y:S04]  /*2b110*/  STL [R1+0xe1c], R22 ;  /* 0x000e1c1601007387 */ /* 0x0003e80000100800 */
[----:B------:R-:W-:Y:S04]  /*2b120*/  STL [R1+0xdd8], R27 ;  /* 0x000dd81b01007387 */ /* 0x000fe80000100800 */
[----:B------:R-:W4:Y:S04]  /*2b130*/  LDL.LU R11, [R1+0xf9c] ;  /* 0x000f9c00010b7983 */ /* 0x000f280000300800 */
[----:B------:R-:W4:Y:S01]  /*2b140*/  LDL.LU R10, [R1+0xf58] ;  /* 0x000f5800010a7983 */ /* 0x000f220000300800 */
[----:B--2---:R-:W-:Y:S01]  /*2b150*/  IADD3.X R25, R25, R5, RZ, P0, !PT ;  /* 0x0000000519197210 */ /* 0x004fe200007fe4ff */
[----:B-1----:R-:W-:-:S02]  /*2b160*/  IMAD.MOV.U32 R6, RZ, RZ, R20 ;  /* 0x000000ffff067224 */ /* 0x002fc400078e0014 */
[----:B------:R-:W-:-:S05]  /*2b170*/  IMAD.MOV.U32 R7, RZ, RZ, R27 ;  /* 0x000000ffff077224 */ /* 0x000fca00078e001b */
[----:B------:R1:W-:Y:S02]  /*2b180*/  LDGSTS.E [R8+0x8600], desc[UR8][R6.64], P5 ;  /* 0x0860000006087fae */ /* 0x0003e4000a921848 */
[----:B-1----:R-:W-:Y:S01]  /*2b190*/  IMAD.MOV.U32 R6, RZ, RZ, R22 ;  /* 0x000000ffff067224 */ /* 0x002fe200078e0016 */
[----:B------:R-:W-:-:S05]  /*2b1a0*/  IADD3 R13, P1, R13, R0, RZ ;  /* 0x000000000d0d7210 */ /* 0x000fca0007f3e0ff */
[----:B------:R-:W-:Y:S01]  /*2b1b0*/  STL [R1+0xe5c], R13 ;  /* 0x000e5c0d01007387 */ /* 0x000fe20000100800 */
[----:B------:R-:W-:-:S03]  /*2b1c0*/  IADD3.X R26, R26, R5, RZ, P1, !PT ;  /* 0x000000051a1a7210 */ /* 0x000fc60000ffe4ff */
[----:B------:R1:W-:Y:S04]  /*2b1d0*/  STL [R1+0xe18], R25 ;  /* 0x000e181901007387 */ /* 0x0003e80000100800 */
[----:B------:R-:W2:Y:S01]  /*2b1e0*/  LDL.LU R20, [R1+0xfdc] ;  /* 0x000fdc0001147983 */ /* 0x000ea20000300800 */
[----:B------:R-:W-:-:S03]  /*2b1f0*/  IMAD.MOV.U32 R7, RZ, RZ, R25 ;  /* 0x000000ffff077224 */ /* 0x000fc600078e0019 */
[----:B------:R-:W2:Y:S01]  /*2b200*/  LDL.LU R22, [R1+0xf98] ;  /* 0x000f980001167983 */ /* 0x000ea20000300800 */
[----:B------:R-:W-:-:S03]  /*2b210*/  IADD3 R14, P0, R14, R0, RZ ;  /* 0x000000000e0e7210 */ /* 0x000fc60007f1e0ff */
[----:B------:R3:W-:Y:S04]  /*2b220*/  LDGSTS.E [R8+0x8a00], desc[UR8][R6.64], P5 ;  /* 0x08a0000006087fae */ /* 0x0007e8000a921848 */
[----:B------:R-:W-:Y:S04]  /*2b230*/  STL [R1+0xe9c], R14 ;  /* 0x000e9c0e01007387 */ /* 0x000fe80000100800 */
[----:B------:R4:W-:Y:S04]  /*2b240*/  STL [R1+0xe58], R26 ;  /* 0x000e581a01007387 */ /* 0x0009e80000100800 */
[----:B-1----:R-:W2:Y:S04]  /*2b250*/  LDL.LU R25, [R1+0x101c] ;  /* 0x00101c0001197983 */ /* 0x002ea80000300800 */
[----:B------:R-:W2:Y:S01]  /*2b260*/  LDL.LU R27, [R1+0xfd8] ;  /* 0x000fd800011b7983 */ /* 0x000ea20000300800 */
[----:B---3--:R-:W-:Y:S01]  /*2b270*/  IMAD.MOV.U32 R6, RZ, RZ, R13 ;  /* 0x000000ffff067224 */ /* 0x008fe200078e000d */
[----:B------:R-:W-:Y:S01]  /*2b280*/  IADD3.X R21, R21, R5, RZ, P0, !PT ;  /* 0x0000000515157210 */ /* 0x000fe200007fe4ff */
[----:B------:R-:W-:-:S05]  /*2b290*/  IMAD.MOV.U32 R7, RZ, RZ, R26 ;  /* 0x000000ffff077224 */ /* 0x000fca00078e001a */
[----:B------:R1:W-:Y:S01]  /*2b2a0*/  LDGSTS.E [R8+0x8e00], desc[UR8][R6.64], P5 ;  /* 0x08e0000006087fae */ /* 0x0003e2000a921848 */
[----:B----4-:R-:W-:-:S05]  /*2b2b0*/  IADD3 R12, P1, R12, R0, RZ ;  /* 0x000000000c0c7210 */ /* 0x010fca0007f3e0ff */
[----:B------:R-:W-:Y:S01]  /*2b2c0*/  STL [R1+0xedc], R12 ;  /* 0x000edc0c01007387 */ /* 0x000fe20000100800 */
[----:B-1----:R-:W-:Y:S01]  /*2b2d0*/  IMAD.MOV.U32 R6, RZ, RZ, R14 ;  /* 0x000000ffff067224 */ /* 0x002fe200078e000e */
[----:B------:R-:W-:Y:S01]  /*2b2e0*/  IADD3.X R23, R23, R5, RZ, P1, !PT ;  /* 0x0000000517177210 */ /* 0x000fe20000ffe4ff */
[----:B------:R-:W-:Y:S01]  /*2b2f0*/  IMAD.MOV.U32 R7, RZ, RZ, R21 ;  /* 0x000000ffff077224 */ /* 0x000fe200078e0015 */
[----:B------:R1:W-:Y:S04]  /*2b300*/  STL [R1+0xe98], R21 ;  /* 0x000e981501007387 */ /* 0x0003e80000100800 */
[----:B------:R-:W3:Y:S04]  /*2b310*/  LDL.LU R13, [R1+0x105c] ;  /* 0x00105c00010d7983 */ /* 0x000ee80000300800 */
[----:B------:R-:W4:Y:S04]  /*2b320*/  LDL.LU R26, [R1+0x1018] ;  /* 0x00101800011a7983 */ /* 0x000f280000300800 */
[----:B------:R1:W-:Y:S01]  /*2b330*/  LDGSTS.E [R8+0x9200], desc[UR8][R6.64], P5 ;  /* 0x0920000006087fae */ /* 0x0003e2000a921848 */
[----:B------:R-:W-:-:S02]  /*2b340*/  IADD3 R15, P0, R15, R0, RZ ;  /* 0x000000000f0f7210 */ /* 0x000fc40007f1e0ff */
[----:B------:R-:W-:-:S03]  /*2b350*/  IADD3 R18, P1, R18, R0, RZ ;  /* 0x0000000012127210 */ /* 0x000fc60007f3e0ff */
[----:B------:R-:W-:Y:S04]  /*2b360*/  STL [R1+0xf1c], R15 ;  /* 0x000f1c0f01007387 */ /* 0x000fe80000100800 */
[----:B------:R1:W-:Y:S02]  /*2b370*/  STL [R1+0xed8], R23 ;  /* 0x000ed81701007387 */ /* 0x0003e40000100800 */
[----:B-1----:R-:W-:Y:S02]  /*2b380*/  IMAD.MOV.U32 R6, RZ, RZ, R12 ;  /* 0x000000ffff067224 */ /* 0x002fe400078e000c */
[----:B------:R-:W-:Y:S01]  /*2b390*/  IMAD.MOV.U32 R7, RZ, RZ, R23 ;  /* 0x000000ffff077224 */ /* 0x000fe200078e0017 */
[----:B------:R-:W4:Y:S04]  /*2b3a0*/  LDL.LU R21, [R1+0x1058] ;  /* 0x0010580001157983 */ /* 0x000f280000300800 */
[----:B------:R-:W4:Y:S04]  /*2b3b0*/  LDL.LU R14, [R1+0x109c] ;  /* 0x00109c00010e7983 */ /* 0x000f280000300800 */
[----:B------:R-:W4:Y:S01]  /*2b3c0*/  LDL.LU R23, [R1+0x1098] ;  /* 0x0010980001177983 */ /* 0x000f220000300800 */
[----:B------:R-:W-:-:S03]  /*2b3d0*/  IADD3.X R19, R19, R5, RZ, P0, !PT ;  /* 0x0000000513137210 */ /* 0x000fc600007fe4ff */
[----:B------:R-:W-:Y:S04]  /*2b3e0*/  STL [R1+0xf5c], R18 ;  /* 0x000f5c1201007387 */ /* 0x000fe80000100800 */
[----:B------:R1:W-:Y:S04]  /*2b3f0*/  STL [R1+0xf18], R19 ;  /* 0x000f181301007387 */ /* 0x0003e80000100800 */
[----:B------:R1:W-:Y:S04]  /*2b400*/  LDGSTS.E [R8+0x9600], desc[UR8][R6.64], P5 ;  /* 0x0960000006087fae */ /* 0x0003e8000a921848 */
[----:B------:R-:W4:Y:S01]  /*2b410*/  LDL.LU R12, [R1+0x10dc] ;  /* 0x0010dc00010c7983 */ /* 0x000f220000300800 */
[----:B-1----:R-:W-:-:S03]  /*2b420*/  IMAD.MOV.U32 R7, RZ, RZ, R19 ;  /* 0x000000ffff077224 */ /* 0x002fc600078e0013 */
[----:B------:R-:W4:Y:S01]  /*2b430*/  LDL.LU R19, [R1+0x10d8] ;  /* 0x0010d80001137983 */ /* 0x000f220000300800 */
[----:B------:R-:W-:-:S05]  /*2b440*/  IMAD.MOV.U32 R6, RZ, RZ, R15 ;  /* 0x000000ffff067224 */ /* 0x000fca00078e000f */
[----:B------:R1:W-:Y:S01]  /*2b450*/  LDGSTS.E [R8+0x9a00], desc[UR8][R6.64], P5 ;  /* 0x09a0000006087fae */ /* 0x0003e2000a921848 */
[----:B------:R-:W-:Y:S02]  /*2b460*/  IADD3 R11, P0, R11, R0, RZ ;  /* 0x000000000b0b7210 */ /* 0x000fe40007f1e0ff */
[----:B------:R-:W-:-:S03]  /*2b470*/  IADD3.X R10, R10, R5, RZ, P1, !PT ;  /* 0x000000050a0a7210 */ /* 0x000fc60000ffe4ff */
[----:B------:R-:W-:Y:S04]  /*2b480*/  STL [R1+0xf9c], R11 ;  /* 0x000f9c0b01007387 */ /* 0x000fe80000100800 */
[----:B------:R2:W-:Y:S04]  /*2b490*/  STL [R1+0xf58], R10 ;  /* 0x000f580a01007387 */ /* 0x0005e80000100800 */
[----:B------:R-:W4:Y:S01]  /*2b4a0*/  LDL.LU R15, [R1+0x111c] ;  /* 0x00111c00010f7983 */ /* 0x000f220000300800 */
[----:B-1----:R-:W-:Y:S02]  /*2b4b0*/  IMAD.MOV.U32 R6, RZ, RZ, R18 ;  /* 0x000000ffff067224 */ /* 0x002fe400078e0012 */
[----:B------:R-:W-:Y:S01]  /*2b4c0*/  IMAD.MOV.U32 R7, RZ, RZ, R10 ;  /* 0x000000ffff077224 */ /* 0x000fe200078e000a */
[----:B------:R-:W4:Y:S04]  /*2b4d0*/  LDL.LU R18, [R1+0x1118] ;  /* 0x0011180001127983 */ /* 0x000f280000300800 */
[----:B------:R1:W-:Y:S02]  /*2b4e0*/  LDGSTS.E [R8+0x9e00], desc[UR8][R6.64], P5 ;  /* 0x09e0000006087fae */ /* 0x0003e4000a921848 */
[----:B-1----:R-:W-:Y:S01]  /*2b4f0*/  IMAD.MOV.U32 R6, RZ, RZ, R11 ;  /* 0x000000ffff067224 */ /* 0x002fe200078e000b */
[----:B--2---:R-:W-:-:S02]  /*2b500*/  IADD3 R20, P1, R20, R0, RZ ;  /* 0x0000000014147210 */ /* 0x004fc40007f3e0ff */
[----:B------:R-:W-:-:S03]  /*2b510*/  IADD3.X R22, R22, R5, RZ, P0, !PT ;  /* 0x0000000516167210 */ /* 0x000fc600007fe4ff */
[----:B------:R-:W-:Y:S04]  /*2b520*/  STL [R1+0xfdc], R20 ;  /* 0x000fdc1401007387 */ /* 0x000fe80000100800 */
[----:B------:R1:W-:Y:S04]  /*2b530*/  STL [R1+0xf98], R22 ;  /* 0x000f981601007387 */ /* 0x0003e80000100800 */
[----:B------:R-:W2:Y:S01]  /*2b540*/  LDL.LU R10, [R1+0x115c] ;  /* 0x00115c00010a7983 */ /* 0x000ea20000300800 */
[----:B------:R-:W-:-:S03]  /*2b550*/  IMAD.MOV.U32 R7, RZ, RZ, R22 ;  /* 0x000000ffff077224 */ /* 0x000fc600078e0016 */
[----:B------:R-:W2:Y:S01]  /*2b560*/  LDL.LU R11, [R1+0x1158] ;  /* 0x00115800010b7983 */ /* 0x000ea20000300800 */
[----:B------:R-:W-:-:S03]  /*2b570*/  IADD3 R25, P0, R25, R0, RZ ;  /* 0x0000000019197210 */ /* 0x000fc60007f1e0ff */
[----:B------:R1:W-:Y:S01]  /*2b580*/  LDGSTS.E [R8+0xa200], desc[UR8][R6.64], P5 ;  /* 0x0a20000006087fae */ /* 0x0003e2000a921848 */
[----:B------:R-:W-:-:S03]  /*2b590*/  IADD3.X R27, R27, R5, RZ, P1, !PT ;  /* 0x000000051b1b7210 */ /* 0x000fc60000ffe4ff */
[----:B------:R4:W-:Y:S04]  /*2b5a0*/  STL [R1+0x101c], R25 ;  /* 0x00101c1901007387 */ /* 0x0009e80000100800 */
[----:B------:R-:W-:Y:S04]  /*2b5b0*/  STL [R1+0xfd8], R27 ;  /* 0x000fd81b01007387 */ /* 0x000fe80000100800 */
[----:B-1----:R-:W2:Y:S01]  /*2b5c0*/  LDL.LU R22, [R1+0xda4] ;  /* 0x000da40001167983 */ /* 0x002ea20000300800 */
[----:B------:R-:W-:Y:S02]  /*2b5d0*/  IMAD.MOV.U32 R6, RZ, RZ, R20 ;  /* 0x000000ffff067224 */ /* 0x000fe400078e0014 */
[----:B------:R-:W-:Y:S01]  /*2b5e0*/  IMAD.MOV.U32 R7, RZ, RZ, R27 ;  /* 0x000000ffff077224 */ /* 0x000fe200078e001b */
[----:B------:R-:W2:Y:S04]  /*2b5f0*/  LDL.LU R20, [R1+0xde4] ;  /* 0x000de40001147983 */ /* 0x000ea80000300800 */
[----:B------:R1:W-:Y:S01]  /*2b600*/  LDGSTS.E [R8+0xa600], desc[UR8][R6.64], P5 ;  /* 0x0a60000006087fae */ /* 0x0003e2000a921848 */
[----:B---3--:R-:W-:-:S02]  /*2b610*/  IADD3 R13, P1, R13, R0, RZ ;  /* 0x000000000d0d7210 */ /* 0x008fc40007f3e0ff */
[----:B----4-:R-:W-:-:S03]  /*2b620*/  IADD3.X R26, R26, R5, RZ, P0, !PT ;  /* 0x000000051a1a7210 */ /* 0x010fc600007fe4ff */
[----:B------:R-:W-:Y:S01]  /*2b630*/  STL [R1+0x105c], R13 ;  /* 0x00105c0d01007387 */ /* 0x000fe20000100800 */
[----:B-1----:R-:W-:-:S03]  /*2b640*/  IMAD.MOV.U32 R6, RZ, RZ, R25 ;  /* 0x000000ffff067224 */ /* 0x002fc600078e0019 */
[----:B------:R-:W-:Y:S01]  /*2b650*/  STL [R1+0x1018], R26 ;  /* 0x0010181a01007387 */ /* 0x000fe20000100800 */
[----:B------:R-:W-:-:S03]  /*2b660*/  IMAD.MOV.U32 R7, RZ, RZ, R26 ;  /* 0x000000ffff077224 */ /* 0x000fc600078e001a */
[----:B------:R-:W3:Y:S04]  /*2b670*/  LDL.LU R28, [R1+0xda0] ;  /* 0x000da000011c7983 */ /* 0x000ee80000300800 */
[----:B------:R1:W-:Y:S01]  /*2b680*/  LDGSTS.E [R8+0xaa00], desc[UR8][R6.64], P5 ;  /* 0x0aa0000006087fae */ /* 0x0003e2000a921848 */
[----:B------:R-:W-:Y:S02]  /*2b690*/  IADD3.X R21, R21, R5, RZ, P1, !PT ;  /* 0x0000000515157210 */ /* 0x000fe40000ffe4ff */
[----:B------:R-:W-:-:S03]  /*2b6a0*/  IADD3 R14, P0, R14, R0, RZ ;  /* 0x000000000e0e7210 */ /* 0x000fc60007f1e0ff */
[----:B-1----:R-:W-:Y:S01]  /*2b6b0*/  IMAD.MOV.U32 R7, RZ, RZ, R21 ;  /* 0x000000ffff077224 */ /* 0x002fe200078e0015 */
[----:B------:R-:W-:Y:S01]  /*2b6c0*/  IADD3.X R23, R23, R5, RZ, P0, !PT ;  /* 0x0000000517177210 */ /* 0x000fe200007fe4ff */
[----:B------:R-:W-:Y:S01]  /*2b6d0*/  STL [R1+0x109c], R14 ;  /* 0x00109c0e01007387 */ /* 0x000fe20000100800 */
[----:B------:R-:W-:-:S03]  /*2b6e0*/  IMAD.MOV.U32 R6, RZ, RZ, R13 ;  /* 0x000000ffff067224 */ /* 0x000fc600078e000d */
[----:B------:R1:W-:Y:S04]  /*2b6f0*/  STL [R1+0x1058], R21 ;  /* 0x0010581501007387 */ /* 0x0003e80000100800 */
[----:B------:R-:W4:Y:S04]  /*2b700*/  LDL.LU R25, [R1+0xe24] ;  /* 0x000e240001197983 */ /* 0x000f280000300800 */
[----:B------:R1:W-:Y:S04]  /*2b710*/  LDGSTS.E [R8+0xae00], desc[UR8][R6.64], P5 ;  /* 0x0ae0000006087fae */ /* 0x0003e8000a921848 */
[----:B-1----:R-:W4:Y:S01]  /*2b720*/  LDL.LU R21, [R1+0xde0] ;  /* 0x000de00001157983 */ /* 0x002f220000300800 */
[----:B------:R-:W-:-:S05]  /*2b730*/  IADD3 R12, P1, R12, R0, RZ ;  /* 0x000000000c0c7210 */ /* 0x000fca0007f3e0ff */
[----:B------:R1:W-:Y:S04]  /*2b740*/  STL [R1+0x10dc], R12 ;  /* 0x0010dc0c01007387 */ /* 0x0003e80000100800 */
[----:B------:R-:W-:Y:S01]  /*2b750*/  STL [R1+0x1098], R23 ;  /* 0x0010981701007387 */ /* 0x000fe20000100800 */
[----:B------:R-:W-:-:S03]  /*2b760*/  IADD3.X R19, R19, R5, RZ, P1, !PT ;  /* 0x0000000513137210 */ /* 0x000fc60000ffe4ff */
[----:B------:R-:W4:Y:S01]  /*2b770*/  LDL.LU R13, [R1+0xe64] ;  /* 0x000e6400010d7983 */ /* 0x000f220000300800 */
[----:B------:R-:W-:-:S03]  /*2b780*/  IMAD.MOV.U32 R6, RZ, RZ, R14 ;  /* 0x000000ffff067224 */ /* 0x000fc600078e000e */
[----:B------:R-:W4:Y:S01]  /*2b790*/  LDL.LU R27, [R1+0xe20] ;  /* 0x000e2000011b7983 */ /* 0x000f220000300800 */
[----:B------:R-:W-:-:S05]  /*2b7a0*/  IADD3 R15, P0, R15, R0, RZ ;  /* 0x000000000f0f7210 */ /* 0x000fca0007f1e0ff */
[----:B------:R-:W-:Y:S04]  /*2b7b0*/  STL [R1+0x111c], R15 ;  /* 0x00111c0f01007387 */ /* 0x000fe80000100800 */
[----:B------:R1:W-:Y:S04]  /*2b7c0*/  STL [R1+0x10d8], R19 ;  /* 0x0010d81301007387 */ /* 0x0003e80000100800 */
[----:B------:R-:W4:Y:S04]  /*2b7d0*/  LDL.LU R14, [R1+0xea4] ;  /* 0x000ea400010e7983 */ /* 0x000f280000300800 */
[----:B------:R-:W4:Y:S01]  /*2b7e0*/  LDL.LU R26, [R1+0xe60] ;  /* 0x000e6000011a7983 */ /* 0x000f220000300800 */
[----:B------:R-:W-:Y:S01]  /*2b7f0*/  IMAD.MOV.U32 R7, RZ, RZ, R23 ;  /* 0x000000ffff077224 */ /* 0x000fe200078e0017 */
[----:B------:R-:W-:-:S04]  /*2b800*/  IADD3.X R18, R18, R5, RZ, P0, !PT ;  /* 0x0000000512127210 */ /* 0x000fc800007fe4ff */
[----:B------:R1:W-:Y:S02]  /*2b810*/  LDGSTS.E [R8+0xb200], desc[UR8][R6.64], P5 ;  /* 0x0b20000006087fae */ /* 0x0003e4000a921848 */
[----:B-1----:R-:W-:Y:S02]  /*2b820*/  IMAD.MOV.U32 R6, RZ, RZ, R12 ;  /* 0x000000ffff067224 */ /* 0x002fe400078e000c */
[----:B------:R-:W-:-:S05]  /*2b830*/  IMAD.MOV.U32 R7, RZ, RZ, R19 ;  /* 0x000000ffff077224 */ /* 0x000fca00078e0013 */
[----:B------:R1:W-:Y:S01]  /*2b840*/  LDGSTS.E [R8+0xb600], desc[UR8][R6.64], P5 ;  /* 0x0b60000006087fae */ /* 0x0003e2000a921848 */
[----:B--2---:R-:W-:-:S04]  /*2b850*/  IADD3 R10, P1, R10, R0, RZ ;  /* 0x000000000a0a7210 */ /* 0x004fc80007f3e0ff */
[----:B------:R-:W-:Y:S01]  /*2b860*/  IADD3.X R11, R11, R5, RZ, P1, !PT ;  /* 0x000000050b0b7210 */ /* 0x000fe20000ffe4ff */
[----:B------:R2:W-:Y:S04]  /*2b870*/  STL [R1+0x115c], R10 ;  /* 0x00115c0a01007387 */ /* 0x0005e80000100800 */
[----:B------:R-:W-:Y:S04]  /*2b880*/  STL [R1+0x1118], R18 ;  /* 0x0011181201007387 */ /* 0x000fe80000100800 */
[----:B------:R-:W4:Y:S01]  /*2b890*/  LDL.LU R12, [R1+0xee4] ;  /* 0x000ee400010c7983 */ /* 0x000f220000300800 */
[----:B-1----:R-:W-:-:S03]  /*2b8a0*/  IMAD.MOV.U32 R6, RZ, RZ, R15 ;  /* 0x000000ffff067224 */ /* 0x002fc600078e000f */
[----:B------:R-:W4:Y:S01]  /*2b8b0*/  LDL.LU R19, [R1+0xea0] ;  /* 0x000ea00001137983 */ /* 0x000f220000300800 */
[----:B------:R-:W-:Y:S01]  /*2b8c0*/  IADD3 R22, P0, R22, R0, RZ ;  /* 0x0000000016167210 */ /* 0x000fe20007f1e0ff */
[----:B------:R-:W-:-:S04]  /*2b8d0*/  IMAD.MOV.U32 R7, RZ, RZ, R18 ;  /* 0x000000ffff077224 */ /* 0x000fc800078e0012 */
[----:B------:R-:W-:Y:S04]  /*2b8e0*/  STL [R1+0xda4], R22 ;  /* 0x000da41601007387 */ /* 0x000fe80000100800 */
[----:B------:R1:W-:Y:S04]  /*2b8f0*/  STL [R1+0x1158], R11 ;  /* 0x0011580b01007387 */ /* 0x0003e80000100800 */
[----:B------:R-:W4:Y:S04]  /*2b900*/  LDL.LU R15, [R1+0xf24] ;  /* 0x000f2400010f7983 */ /* 0x000f280000300800 */
[----:B------:R-:W4:Y:S01]  /*2b910*/  LDL.LU R23, [R1+0xee0] ;  /* 0x000ee00001177983 */ /* 0x000f220000300800 */
[----:B------:R-:W-:-:S03]  /*2b920*/  IADD3 R20, P1, R20, R0, RZ ;  /* 0x0000000014147210 */ /* 0x000fc60007f3e0ff */
[----:B------:R2:W-:Y:S04]  /*2b930*/  LDGSTS.E [R8+0xba00], desc[UR8][R6.64], P5 ;  /* 0x0ba0000006087fae */ /* 0x0005e8000a921848 */
[----:B------:R4:W-:Y:S04]  /*2b940*/  STL [R1+0xde4], R20 ;  /* 0x000de41401007387 */ /* 0x0009e80000100800 */
[----:B------:R1:W-:Y:S01]  /*2b950*/  LDGSTS.E [R8+0xbe00], desc[UR8][R10.64], P5 ;  /* 0x0be000000a087fae */ /* 0x0003e2000a921848 */
[----:B---3--:R-:W-:Y:S02]  /*2b960*/  IADD3.X R28, R28, R5, RZ, P0, !PT ;  /* 0x000000051c1c7210 */ /* 0x008fe400007fe4ff */
[----:B--2---:R-:W-:-:S03]  /*2b970*/  LOP3.LUT R6, R24, 0x50, RZ, 0x3c, !PT ;  /* 0x0000005018067812 */ /* 0x004fc600078e3cff */
[----:B------:R-:W-:Y:S02]  /*2b980*/  STL [R1+0xda0], R28 ;  /* 0x000da01c01007387 */ /* 0x000fe40000100800 */
[----:B------:R-:W-:Y:S01]  /*2b990*/  VIADD R6, R6, UR7 ;  /* 0x0000000706067c36 */ /* 0x000fe20008000000 */
[----:B-1----:R-:W-:Y:S01]  /*2b9a0*/  MOV R10, R22 ;  /* 0x00000016000a7202 */ /* 0x002fe20000000f00 */
[----:B------:R-:W-:Y:S01]  /*2b9b0*/  IMAD.MOV.U32 R11, RZ, RZ, R28 ;  /* 0x000000ffff0b7224 */ /* 0x000fe200078e001c */
[----:B------:R-:W2:Y:S04]  /*2b9c0*/  LDL.LU R18, [R1+0xf64] ;  /* 0x000f640001127983 */ /* 0x000ea80000300800 */
[----:B------:R-:W3:Y:S04]  /*2b9d0*/  LDL.LU R22, [R1+0xf20] ;  /* 0x000f200001167983 */ /* 0x000ee80000300800 */
[----:B------:R1:W-:Y:S01]  /*2b9e0*/  LDGSTS.E [R6+0x8280], desc[UR8][R10.64], P5 ;  /* 0x082800000a067fae */ /* 0x0003e2000a921848 */
[----:B----4-:R-:W-:-:S02]  /*2b9f0*/  IADD3 R25, P0, R25, R0, RZ ;  /* 0x0000000019197210 */ /* 0x010fc40007f1e0ff */
[----:B-1----:R-:W-:Y:S01]  /*2ba00*/  MOV R10, R20 ;  /* 0x00000014000a7202 */ /* 0x002fe20000000f00 */
[----:B------:R-:W-:Y:S02]  /*2ba10*/  IMAD.X R21, R21, 0x1, R5, P1 ;  /* 0x0000000115157824 */ /* 0x000fe400008e0605 */
[----:B------:R-:W-:Y:S02]  /*2ba20*/  STL [R1+0xe24], R25 ;  /* 0x000e241901007387 */ /* 0x000fe40000100800 */
[----:B------:R-:W-:Y:S02]  /*2ba30*/  IMAD.MOV.U32 R11, RZ, RZ, R21 ;  /* 0x000000ffff0b7224 */ /* 0x000fe400078e0015 */
[----:B------:R1:W-:Y:S04]  /*2ba40*/  STL [R1+0xde0], R21 ;  /* 0x000de01501007387 */ /* 0x0003e80000100800 */
[----:B------:R-:W4:Y:S04]  /*2ba50*/  LDL.LU R7, [R1+0xfa4] ;  /* 0x000fa40001077983 */ /* 0x000f280000300800 */
[----:B------:R-:W4:Y:S01]  /*2ba60*/  LDL.LU R20, [R1+0xf60] ;  /* 0x000f600001147983 */ /* 0x000f220000300800 */
[----:B------:R-:W-:-:S03]  /*2ba70*/  IADD3 R13, P1, R13, R0, RZ ;  /* 0x000000000d0d7210 */ /* 0x000fc60007f3e0ff */
[----:B------:R1:W-:Y:S01]  /*2ba80*/  LDGSTS.E [R6+0x8680], desc[UR8][R10.64], P5 ;  /* 0x086800000a067fae */ /* 0x0003e2000a921848 */
[----:B------:R-:W-:-:S03]  /*2ba90*/  IMAD.X R27, R27, 0x1, R5, P0 ;  /* 0x000000011b1b7824 */ /* 0x000fc600000e0605 */
[----:B------:R-:W-:Y:S04]  /*2baa0*/  STL [R1+0xe64], R13 ;  /* 0x000e640d01007387 */ /* 0x000fe80000100800 */
[----:B------:R1:W-:Y:S04]  /*2bab0*/  STL [R1+0xe20], R27 ;  /* 0x000e201b01007387 */ /* 0x0003e80000100800 */
[----:B-1----:R-:W4:Y:S01]  /*2bac0*/  LDL.LU R21, [R1+0xfe4] ;  /* 0x000fe40001157983 */ /* 0x002f220000300800 */
[----:B------:R-:W-:-:S03]  /*2bad0*/  MOV R10, R25 ;  /* 0x00000019000a7202 */ /* 0x000fc60000000f00 */
[----:B------:R-:W4:Y:S01]  /*2bae0*/  LDL.LU R25, [R1+0xfa0] ;  /* 0x000fa00001197983 */ /* 0x000f220000300800 */
[----:B------:R-:W-:-:S05]  /*2baf0*/  IMAD.MOV.U32 R11, RZ, RZ, R27 ;  /* 0x000000ffff0b7224 */ /* 0x000fca00078e001b */
[----:B------:R1:W-:Y:S01]  /*2bb00*/  LDGSTS.E [R6+0x8a80], desc[UR8][R10.64], P5 ;  /* 0x08a800000a067fae */ /* 0x0003e2000a921848 */
[----:B------:R-:W-:Y:S01]  /*2bb10*/  IADD3 R14, P0, R14, R0, RZ ;  /* 0x000000000e0e7210 */ /* 0x000fe20007f1e0ff */
[----:B------:R-:W-:-:S04]  /*2bb20*/  IMAD.X R26, R26, 0x1, R5, P1 ;  /* 0x000000011a1a7824 */ /* 0x000fc800008e0605 */
[----:B------:R-:W-:Y:S04]  /*2bb30*/  STL [R1+0xea4], R14 ;  /* 0x000ea40e01007387 */ /* 0x000fe80000100800 */
[----:B------:R-:W-:Y:S04]  /*2bb40*/  STL [R1+0xe60], R26 ;  /* 0x000e601a01007387 */ /* 0x000fe80000100800 */
[----:B------:R-:W4:Y:S04]  /*2bb50*/  LDL.LU R8, [R1+0x1024] ;  /* 0x0010240001087983 */ /* 0x000f280000300800 */
[----:B------:R-:W4:Y:S01]  /*2bb60*/  LDL.LU R27, [R1+0xfe0] ;  /* 0x000fe000011b7983 */ /* 0x000f220000300800 */
[----:B-1----:R-:W-:Y:S01]  /*2bb70*/  MOV R10, R13 ;  /* 0x0000000d000a7202 */ /* 0x002fe20000000f00 */
[----:B------:R-:W-:-:S05]  /*2bb80*/  IMAD.MOV.U32 R11, RZ, RZ, R26 ;  /* 0x000000ffff0b7224 */ /* 0x000fca00078e001a */
[----:B------:R1:W-:Y:S02]  /*2bb90*/  LDGSTS.E [R6+0x8e80], desc[UR8][R10.64], P5 ;  /* 0x08e800000a067fae */ /* 0x0003e4000a921848 */
[----:B-1----:R-:W-:Y:S02]  /*2bba0*/  MOV R10, R14 ;  /* 0x0000000e000a7202 */ /* 0x002fe40000000f00 */
[----:B------:R-:W-:Y:S01]  /*2bbb0*/  IADD3 R12, P1, R12, R0, RZ ;  /* 0x000000000c0c7210 */ /* 0x000fe20007f3e0ff */
[----:B------:R-:W-:-:S04]  /*2bbc0*/  IMAD.X R19, R19, 0x1, R5, P0 ;  /* 0x0000000113137824 */ /* 0x000fc800000e0605 */
[----:B------:R-:W-:Y:S01]  /*2bbd0*/  STL [R1+0xee4], R12 ;  /* 0x000ee40c01007387 */ /* 0x000fe20000100800 */
[----:B------:R-:W-:-:S03]  /*2bbe0*/  IMAD.MOV.U32 R11, RZ, RZ, R19 ;  /* 0x000000ffff0b7224 */ /* 0x000fc600078e0013 */
[----:B------:R1:W-:Y:S04]  /*2bbf0*/  STL [R1+0xea0], R19 ;  /* 0x000ea01301007387 */ /* 0x0003e80000100800 */
[----:B------:R-:W4:Y:S04]  /*2bc00*/  LDL.LU R13, [R1+0x1064] ;  /* 0x00106400010d7983 */ /* 0x000f280000300800 */
[----:B------:R1:W-:Y:S01]  /*2bc10*/  LDGSTS.E [R6+0x9280], desc[UR8][R10.64], P5 ;  /* 0x092800000a067fae */ /* 0x0003e2000a921848 */
[----:B------:R-:W-:-:S03]  /*2bc20*/  IADD3 R15, P0, R15, R0, RZ ;  /* 0x000000000f0f7210 */ /* 0x000fc60007f1e0ff */
[----:B-1----:R-:W4:Y:S01]  /*2bc30*/  LDL.LU R19, [R1+0x1020] ;  /* 0x0010200001137983 */ /* 0x002f220000300800 */
[----:B------:R-:W-:-:S03]  /*2bc40*/  IMAD.X R23, R23, 0x1, R5, P1 ;  /* 0x0000000117177824 */ /* 0x000fc600008e0605 */
[----:B------:R-:W-:Y:S04]  /*2bc50*/  STL [R1+0xf24], R15 ;  /* 0x000f240f01007387 */ /* 0x000fe80000100800 */
[----:B------:R1:W-:Y:S04]  /*2bc60*/  STL [R1+0xee0], R23 ;  /* 0x000ee01701007387 */ /* 0x0003e80000100800 */
[----:B------:R-:W4:Y:S04]  /*2bc70*/  LDL.LU R26, [R1+0x1060] ;  /* 0x00106000011a7983 */ /* 0x000f280000300800 */
[----:B------:R-:W4:Y:S01]  /*2bc80*/  LDL.LU R14, [R1+0x10a4] ;  /* 0x0010a400010e7983 */ /* 0x000f220000300800 */
[----:B------:R-:W-:Y:S01]  /*2bc90*/  MOV R10, R12 ;  /* 0x0000000c000a7202 */ /* 0x000fe20000000f00 */
[----:B------:R-:W-:-:S02]  /*2bca0*/  IMAD.MOV.U32 R11, RZ, RZ, R23 ;  /* 0x000000ffff0b7224 */ /* 0x000fc400078e0017 */
[----:B-1----:R-:W4:Y:S04]  /*2bcb0*/  LDL.LU R23, [R1+0x10a0] ;  /* 0x0010a00001177983 */ /* 0x002f280000300800 */
[----:B------:R1:W-:Y:S01]  /*2bcc0*/  LDGSTS.E [R6+0x9680], desc[UR8][R10.64], P5 ;  /* 0x096800000a067fae */ /* 0x0003e2000a921848 */
[----:B--2---:R-:W-:Y:S01]  /*2bcd0*/  IADD3 R18, P1, R18, R0, RZ ;  /* 0x0000000012127210 */ /* 0x004fe20007f3e0ff */
[----:B---3--:R-:W-:-:S04]  /*2bce0*/  IMAD.X R22, R22, 0x1, R5, P0 ;  /* 0x0000000116167824 */ /* 0x008fc800000e0605 */
[----:B------:R-:W-:Y:S01]  /*2bcf0*/  STL [R1+0xf64], R18 ;  /* 0x000f641201007387 */ /* 0x000fe20000100800 */
[----:B-1----:R-:W-:Y:S01]  /*2bd00*/  MOV R10, R15 ;  /* 0x0000000f000a7202 */ /* 0x002fe20000000f00 */
[----:B------:R-:W-:Y:S02]  /*2bd10*/  IMAD.MOV.U32 R11, RZ, RZ, R22 ;  /* 0x000000ffff0b7224 */ /* 0x000fe400078e0016 */
[----:B------:R1:W-:Y:S04]  /*2bd20*/  STL [R1+0xf20], R22 ;  /* 0x000f201601007387 */ /* 0x0003e80000100800 */
[----:B------:R-:W2:Y:S04]  /*2bd30*/  LDL.LU R12, [R1+0x10e4] ;  /* 0x0010e400010c7983 */ /* 0x000ea80000300800 */
[----:B------:R3:W-:Y:S04]  /*2bd40*/  LDGSTS.E [R6+0x9a80], desc[UR8][R10.64], P5 ;  /* 0x09a800000a067fae */ /* 0x0007e8000a921848 */
[----:B-1----:R-:W2:Y:S01]  /*2bd50*/  LDL.LU R22, [R1+0x10e0] ;  /* 0x0010e00001167983 */ /* 0x002ea20000300800 */
[----:B----4-:R-:W-:Y:S01]  /*2bd60*/  IADD3 R7, P0, R7, R0, RZ ;  /* 0x0000000007077210 */ /* 0x010fe20007f1e0ff */
[----:B------:R-:W-:-:S04]  /*2bd70*/  IMAD.X R20, R20, 0x1, R5, P1 ;  /* 0x0000000114147824 */ /* 0x000fc800008e0605 */
[----:B------:R-:W-:Y:S01]  /*2bd80*/  STL [R1+0xfa4], R7 ;  /* 0x000fa40701007387 */ /* 0x000fe20000100800 */
[----:B---3--:R-:W-:Y:S01]  /*2bd90*/  MOV R10, R18 ;  /* 0x00000012000a7202 */ /* 0x008fe20000000f00 */
[----:B------:R-:W-:Y:S02]  /*2bda0*/  IMAD.MOV.U32 R11, RZ, RZ, R20 ;  /* 0x000000ffff0b7224 */ /* 0x000fe400078e0014 */
[----:B------:R1:W-:Y:S04]  /*2bdb0*/  STL [R1+0xf60], R20 ;  /* 0x000f601401007387 */ /* 0x0003e80000100800 */
[----:B------:R-:W3:Y:S04]  /*2bdc0*/  LDL.LU R15, [R1+0x1124] ;  /* 0x00112400010f7983 */ /* 0x000ee80000300800 */
[----:B------:R4:W-:Y:S01]  /*2bdd0*/  LDGSTS.E [R6+0x9e80], desc[UR8][R10.64], P5 ;  /* 0x09e800000a067fae */ /* 0x0009e2000a921848 */
[----:B------:R-:W-:-:S03]  /*2bde0*/  IADD3 R21, P1, R21, R0, RZ ;  /* 0x0000000015157210 */ /* 0x000fc60007f3e0ff */
[----:B-1----:R-:W3:Y:S01]  /*2bdf0*/  LDL.LU R20, [R1+0x1120] ;  /* 0x0011200001147983 */ /* 0x002ee20000300800 */
[----:B------:R-:W-:-:S03]  /*2be00*/  IMAD.X R25, R25, 0x1, R5, P0 ;  /* 0x0000000119197824 */ /* 0x000fc600000e0605 */
[----:B------:R-:W-:Y:S04]  /*2be10*/  STL [R1+0xfe4], R21 ;  /* 0x000fe41501007387 */ /* 0x000fe80000100800 */
[----:B------:R1:W-:Y:S01]  /*2be20*/  STL [R1+0xfa0], R25 ;  /* 0x000fa01901007387 */ /* 0x0003e20000100800 */
[----:B----4-:R-:W-:-:S03]  /*2be30*/  IMAD.MOV.U32 R11, RZ, RZ, R25 ;  /* 0x000000ffff0b7224 */ /* 0x010fc600078e0019 */
[----:B------:R-:W4:Y:S01]  /*2be40*/  LDL.LU R18, [R1+0x1164] ;  /* 0x0011640001127983 */ /* 0x000f220000300800 */
[----:B------:R-:W-:-:S03]  /*2be50*/  MOV R10, R7 ;  /* 0x00000007000a7202 */ /* 0x000fc60000000f00 */
[----:B-1----:R-:W4:Y:S04]  /*2be60*/  LDL.LU R25, [R1+0x1160] ;  /* 0x0011600001197983 */ /* 0x002f280000300800 */
[----:B------:R1:W-:Y:S01]  /*2be70*/  LDGSTS.E [R6+0xa280], desc[UR8][R10.64], P5 ;  /* 0x0a2800000a067fae */ /* 0x0003e2000a921848 */
[----:B------:R-:W-:Y:S01]  /*2be80*/  IADD3 R8, P0, R8, R0, RZ ;  /* 0x0000000008087210 */ /* 0x000fe20007f1e0ff */
[----:B------:R-:W-:-:S04]  /*2be90*/  IMAD.X R27, R27, 0x1, R5, P1 ;  /* 0x000000011b1b7824 */ /* 0x000fc800008e0605 */
[----:B------:R1:W-:Y:S04]  /*2bea0*/  STL [R1+0x1024], R8 ;  /* 0x0010240801007387 */ /* 0x0003e80000100800 */
[----:B------:R-:W-:Y:S04]  /*2beb0*/  STL [R1+0xfe0], R27 ;  /* 0x000fe01b01007387 */ /* 0x000fe80000100800 */
[----:B------:R-:W4:Y:S01]  /*2bec0*/  LDL.LU R7, [R1+0xdac] ;  /* 0x000dac0001077983 */ /* 0x000f220000300800 */
[----:B-1----:R-:W-:Y:S01]  /*2bed0*/  MOV R10, R21 ;  /* 0x00000015000a7202 */ /* 0x002fe20000000f00 */
[----:B------:R-:W-:-:S02]  /*2bee0*/  IMAD.MOV.U32 R11, RZ, RZ, R27 ;  /* 0x000000ffff0b7224 */ /* 0x000fc400078e001b */
[----:B------:R-:W4:Y:S04]  /*2bef0*/  LDL.LU R21, [R1+0xdec] ;  /* 0x000dec0001157983 */ /* 0x000f280000300800 */
[----:B------:R1:W-:Y:S02]  /*2bf00*/  LDGSTS.E [R6+0xa680], desc[UR8][R10.64], P5 ;  /* 0x0a6800000a067fae */ /* 0x0003e4000a921848 */
[----:B-1----:R-:W-:Y:S02]  /*2bf10*/  MOV R10, R8 ;  /* 0x00000008000a7202 */ /* 0x002fe40000000f00 */
[----:B------:R-:W-:Y:S01]  /*2bf20*/  IADD3 R13, P1, R13, R0, RZ ;  /* 0x000000000d0d7210 */ /* 0x000fe20007f3e0ff */
[----:B------:R-:W-:-:S04]  /*2bf30*/  IMAD.X R19, R19, 0x1, R5, P0 ;  /* 0x0000000113137824 */ /* 0x000fc800000e0605 */
[----:B------:R-:W-:Y:S04]  /*2bf40*/  STL [R1+0x1064], R13 ;  /* 0x0010640d01007387 */ /* 0x000fe80000100800 */
[----:B------:R1:W-:Y:S04]  /*2bf50*/  STL [R1+0x1020], R19 ;  /* 0x0010201301007387 */ /* 0x0003e80000100800 */
[----:B------:R-:W4:Y:S01]  /*2bf60*/  LDL.LU R8, [R1+0xda8] ;  /* 0x000da80001087983 */ /* 0x000f220000300800 */
[----:B------:R-:W-:Y:S01]  /*2bf70*/  IMAD.X R26, R26, 0x1, R5, P1 ;  /* 0x000000011a1a7824 */ /* 0x000fe200008e0605 */
[----:B------:R-:W-:Y:S01]  /*2bf80*/  IADD3 R14, P0, R14, R0, RZ ;  /* 0x000000000e0e7210 */ /* 0x000fe20007f1e0ff */
[----:B------:R-:W-:-:S04]  /*2bf90*/  IMAD.MOV.U32 R11, RZ, RZ, R19 ;  /* 0x000000ffff0b7224 */ /* 0x000fc800078e0013 */
[----:B------:R-:W-:Y:S04]  /*2bfa0*/  STL [R1+0x10a4], R14 ;  /* 0x0010a40e01007387 */ /* 0x000fe80000100800 */
[----:B------:R-:W-:Y:S04]  /*2bfb0*/  STL [R1+0x1060], R26 ;  /* 0x0010601a01007387 */ /* 0x000fe80000100800 */
[----:B-1----:R-:W4:Y:S04]  /*2bfc0*/  LDL.LU R19, [R1+0xe2c] ;  /* 0x000e2c0001137983 */ /* 0x002f280000300800 */
[----:B------:R-:W4:Y:S01]  /*2bfd0*/  LDL.LU R27, [R1+0xde8] ;  /* 0x000de800011b7983 */ /* 0x000f220000300800 */
[----:B------:R-:W-:-:S03]  /*2bfe0*/  IMAD.X R23, R23, 0x1, R5, P0 ;  /* 0x0000000117177824 */ /* 0x000fc600000e0605 */
[----:B------:R1:W-:Y:S01]  /*2bff0*/  LDGSTS.E [R6+0xaa80], desc[UR8][R10.64], P5 ;  /* 0x0aa800000a067fae */ /* 0x0003e2000a921848 */
[----:B--2---:R-:W-:Y:S02]  /*2c000*/  IADD3 R12, P1, R12, R0, RZ ;  /* 0x000000000c0c7210 */ /* 0x004fe40007f3e0ff */
[----:B-1----:R-:W-:Y:S01]  /*2c010*/  MOV R10, R13 ;  /* 0x0000000d000a7202 */ /* 0x002fe20000000f00 */
[----:B------:R-:W-:Y:S02]  /*2c020*/  IMAD.MOV.U32 R11, RZ, RZ, R26 ;  /* 0x000000ffff0b7224 */ /* 0x000fe400078e001a */
[----:B------:R-:W-:Y:S01]  /*2c030*/  STL [R1+0x10e4], R12 ;  /* 0x0010e40c01007387 */ /* 0x000fe20000100800 */
[----:B------:R-:W-:-:S03]  /*2c040*/  IMAD.X R22, R22, 0x1, R5, P1 ;  /* 0x0000000116167824 */ /* 0x000fc600008e0605 */
[----:B------:R1:W-:Y:S04]  /*2c050*/  STL [R1+0x10a0], R23 ;  /* 0x0010a01701007387 */ /* 0x0003e80000100800 */
[----:B------:R2:W-:Y:S04]  /*2c060*/  LDGSTS.E [R6+0xae80], desc[UR8][R10.64], P5 ;  /* 0x0ae800000a067fae */ /* 0x0005e8000a921848 */
[----:B------:R-:W4:Y:S01]  /*2c070*/  LDL.LU R13, [R1+0xe6c] ;  /* 0x000e6c00010d7983 */ /* 0x000f220000300800 */
[----:B--2---:R-:W-:Y:S01]  /*2c080*/  IMAD.MOV.U32 R11, RZ, RZ, R23 ;  /* 0x000000ffff0b7224 */ /* 0x004fe200078e0017 */
[----:B------:R-:W-:-:S02]  /*2c090*/  MOV R10, R14 ;  /* 0x0000000e000a7202 */ /* 0x000fc40000000f00 */
[----:B-1----:R-:W2:Y:S01]  /*2c0a0*/  LDL.LU R23, [R1+0xe28] ;  /* 0x000e280001177983 */ /* 0x002ea20000300800 */
[----:B---3--:R-:W-:-:S03]  /*2c0b0*/  IADD3 R15, P0, R15, R0, RZ ;  /* 0x000000000f0f7210 */ /* 0x008fc60007f1e0ff */
[----:B------:R1:W-:Y:S04]  /*2c0c0*/  LDGSTS.E [R6+0xb280], desc[UR8][R10.64], P5 ;  /* 0x0b2800000a067fae */ /* 0x0003e8000a921848 */
[----:B------:R-:W-:Y:S01]  /*2c0d0*/  STL [R1+0x1124], R15 ;  /* 0x0011240f01007387 */ /* 0x000fe20000100800 */
[----:B------:R-:W-:-:S03]  /*2c0e0*/  IMAD.X R20, R20, 0x1, R5, P0 ;  /* 0x0000000114147824 */ /* 0x000fc600000e0605 */
[----:B------:R3:W-:Y:S04]  /*2c0f0*/  STL [R1+0x10e0], R22 ;  /* 0x0010e01601007387 */ /* 0x0007e80000100800 */
[----:B------:R-:W2:Y:S01]  /*2c100*/  LDL.LU R14, [R1+0xeac] ;  /* 0x000eac00010e7983 */ /* 0x000ea20000300800 */
[----:B-1----:R-:W-:Y:S01]  /*2c110*/  MOV R10, R12 ;  /* 0x0000000c000a7202 */ /* 0x002fe20000000f00 */
[----:B------:R-:W-:Y:S02]  /*2c120*/  IMAD.MOV.U32 R11, RZ, RZ, R22 ;  /* 0x000000ffff0b7224 */ /* 0x000fe400078e0016 */
[----:B------:R-:W2:Y:S01]  /*2c130*/  LDL.LU R26, [R1+0xe68] ;  /* 0x000e6800011a7983 */ /* 0x000ea20000300800 */
[----:B----4-:R-:W-:-:S03]  /*2c140*/  IADD3 R18, P1, R18, R0, RZ ;  /* 0x0000000012127210 */ /* 0x010fc60007f3e0ff */
[----:B------:R1:W-:Y:S04]  /*2c150*/  LDGSTS.E [R6+0xb680], desc[UR8][R10.64], P5 ;  /* 0x0b6800000a067fae */ /* 0x0003e8000a921848 */
[----:B------:R-:W-:Y:S01]  /*2c160*/  STL [R1+0x1164], R18 ;  /* 0x0011641201007387 */ /* 0x000fe20000100800 */
[----:B------:R-:W-:-:S03]  /*2c170*/  IMAD.X R25, R25, 0x1, R5, P1 ;  /* 0x0000000119197824 */ /* 0x000fc600008e0605 */
[----:B------:R4:W-:Y:S04]  /*2c180*/  STL [R1+0x1120], R20 ;  /* 0x0011201401007387 */ /* 0x0009e80000100800 */
[----:B------:R-:W2:Y:S01]  /*2c190*/  LDL.LU R12, [R1+0xeec] ;  /* 0x000eec00010c7983 */ /* 0x000ea20000300800 */
[----:B-1----:R-:W-:-:S03]  /*2c1a0*/  IMAD.MOV.U32 R11, RZ, RZ, R20 ;  /* 0x000000ffff0b7224 */ /* 0x002fc600078e0014 */
[----:B---3--:R-:W3:Y:S01]  /*2c1b0*/  LDL.LU R22, [R1+0xea8] ;  /* 0x000ea80001167983 */ /* 0x008ee20000300800 */
[----:B------:R-:W-:-:S05]  /*2c1c0*/  MOV R10, R15 ;  /* 0x0000000f000a7202 */ /* 0x000fca0000000f00 */
[----:B------:R1:W-:Y:S01]  /*2c1d0*/  LDGSTS.E [R6+0xba80], desc[UR8][R10.64], P5 ;  /* 0x0ba800000a067fae */ /* 0x0003e2000a921848 */
[----:B------:R-:W-:-:S05]  /*2c1e0*/  IADD3 R7, P0, R7, R0, RZ ;  /* 0x0000000007077210 */ /* 0x000fca0007f1e0ff */
[----:B------:R-:W-:Y:S04]  /*2c1f0*/  STL [R1+0xdac], R7 ;  /* 0x000dac0701007387 */ /* 0x000fe80000100800 */
[----:B------:R1:W-:Y:S04]  /*2c200*/  STL [R1+0x1160], R25 ;  /* 0x0011601901007387 */ /* 0x0003e80000100800 */
[----:B----4-:R-:W4:Y:S04]  /*2c210*/  LDL.LU R20, [R1+0xee8] ;  /* 0x000ee80001147983 */ /* 0x010f280000300800 */
[----:B------:R-:W4:Y:S01]  /*2c220*/  LDL.LU R15, [R1+0xf2c] ;  /* 0x000f2c00010f7983 */ /* 0x000f220000300800 */
[----:B------:R-:W-:-:S02]  /*2c230*/  IADD3 R21, P1, R21, R0, RZ ;  /* 0x0000000015157210 */ /* 0x000fc40007f3e0ff */
[----:B-1----:R-:W-:Y:S01]  /*2c240*/  MOV R10, R18 ;  /* 0x00000012000a7202 */ /* 0x002fe20000000f00 */
[----:B------:R-:W-:Y:S01]  /*2c250*/  IMAD.MOV.U32 R11, RZ, RZ, R25 ;  /* 0x000000ffff0b7224 */ /* 0x000fe200078e0019 */
[----:B------:R-:W4:Y:S04]  /*2c260*/  LDL.LU R18, [R1+0xf28] ;  /* 0x000f280001127983 */ /* 0x000f280000300800 */
[----:B------:R-:W-:Y:S04]  /*2c270*/  STL [R1+0xdec], R21 ;  /* 0x000dec1501007387 */ /* 0x000fe80000100800 */
[----:B------:R1:W-:Y:S02]  /*2c280*/  LDGSTS.E [R6+0xbe80], desc[UR8][R10.64], P5 ;  /* 0x0be800000a067fae */ /* 0x0003e4000a921848 */
[----:B-1----:R-:W-:Y:S01]  /*2c290*/  MOV R6, R7 ;  /* 0x0000000700067202 */ /* 0x002fe20000000f00 */
[----:B------:R-:W-:-:S05]  /*2c2a0*/  IMAD.X R8, R8, 0x1, R5, P0 ;  /* 0x0000000108087824 */ /* 0x000fca00000e0605 */
[----:B------:R1:W-:Y:S04]  /*2c2b0*/  STL [R1+0xda8], R8 ;  /* 0x000da80801007387 */ /* 0x0003e80000100800 */
[----:B------:R-:W4:Y:S01]  /*2c2c0*/  LDL.LU R25, [R1+0xf6c] ;  /* 0x000f6c0001197983 */ /* 0x000f220000300800 */
[----:B------:R-:W-:-:S03]  /*2c2d0*/  IMAD.MOV.U32 R7, RZ, RZ, R8 ;  /* 0x000000ffff077224 */ /* 0x000fc600078e0008 */
[----:B------:R-:W4:Y:S04]  /*2c2e0*/  LDL.LU R10, [R1+0xf68] ;  /* 0x000f6800010a7983 */ /* 0x000f280000300800 */
[----:B------:R1:W-:Y:S01]  /*2c2f0*/  LDGSTS.E [R9+0x8300], desc[UR8][R6.64], P5 ;  /* 0x0830000006097fae */ /* 0x0003e2000a921848 */
[----:B------:R-:W-:Y:S01]  /*2c300*/  IADD3 R19, P0, R19, R0, RZ ;  /* 0x0000000013137210 */ /* 0x000fe20007f1e0ff */
[----:B------:R-:W-:-:S04]  /*2c310*/  IMAD.X R27, R27, 0x1, R5, P1 ;  /* 0x000000011b1b7824 */ /* 0x000fc800008e0605 */
[----:B------:R-:W-:Y:S04]  /*2c320*/  STL [R1+0xe2c], R19 ;  /* 0x000e2c1301007387 */ /* 0x000fe80000100800 */
[----:B------:R-:W-:Y:S04]  /*2c330*/  STL [R1+0xde8], R27 ;  /* 0x000de81b01007387 */ /* 0x000fe80000100800 */
[----:B-1----:R-:W4:Y:S01]  /*2c340*/  LDL.LU R8, [R1+0xfac] ;  /* 0x000fac0001087983 */ /* 0x002f220000300800 */
[----:B------:R-:W-:Y:S01]  /*2c350*/  MOV R6, R21 ;  /* 0x0000001500067202 */ /* 0x000fe20000000f00 */
[----:B------:R-:W-:-:S02]  /*2c360*/  IMAD.MOV.U32 R7, RZ, RZ, R27 ;  /* 0x000000ffff077224 */ /* 0x000fc400078e001b */
[----:B------:R-:W4:Y:S04]  /*2c370*/  LDL.LU R11, [R1+0xfa8] ;  /* 0x000fa800010b7983 */ /* 0x000f280000300800 */
[----:B------:R1:W-:Y:S01]  /*2c380*/  LDGSTS.E [R9+0x8700], desc[UR8][R6.64], P5 ;  /* 0x0870000006097fae */ /* 0x0003e2000a921848 */
[----:B------:R-:W-:Y:S02]  /*2c390*/  IADD3 R13, P1, R13, R0, RZ ;  /* 0x000000000d0d7210 */ /* 0x000fe40007f3e0ff */
[----:B-1----:R-:W-:-:S03]  /*2c3a0*/  MOV R6, R19 ;  /* 0x0000001300067202 */ /* 0x002fc60000000f00 */
[----:B------:R-:W-:Y:S01]  /*2c3b0*/  STL [R1+0xe6c], R13 ;  /* 0x000e6c0d01007387 */ /* 0x000fe20000100800 */
[----:B--2---:R-:W-:-:S04]  /*2c3c0*/  IMAD.X R23, R23, 0x1, R5, P0 ;  /* 0x0000000117177824 */ /* 0x004fc800000e0605 */
[----:B------:R-:W-:Y:S01]  /*2c3d0*/  IMAD.MOV.U32 R7, RZ, RZ, R23 ;  /* 0x000000ffff077224 */ /* 0x000fe200078e0017 */
[----:B------:R1:W-:Y:S04]  /*2c3e0*/  STL [R1+0xe28], R23 ;  /* 0x000e281701007387 */ /* 0x0003e80000100800 */
[----:B------:R-:W2:Y:S04]  /*2c3f0*/  LDL.LU R21, [R1+0xfec] ;  /* 0x000fec0001157983 */ /* 0x000ea80000300800 */
[----:B------:R1:W-:Y:S01]  /*2c400*/  LDGSTS.E [R9+0x8b00], desc[UR8][R6.64], P5 ;  /* 0x08b0000006097fae */ /* 0x0003e2000a921848 */
[----:B------:R-:W-:-:S03]  /*2c410*/  IADD3 R14, P0, R14, R0, RZ ;  /* 0x000000000e0e7210 */ /* 0x000fc60007f1e0ff */
[----:B-1----:R-:W2:Y:S01]  /*2c420*/  LDL.LU R23, [R1+0xfe8] ;  /* 0x000fe80001177983 */ /* 0x002ea20000300800 */
[----:B------:R-:W-:-:S03]  /*2c430*/  IMAD.X R26, R26, 0x1, R5, P1 ;  /* 0x000000011a1a7824 */ /* 0x000fc600008e0605 */
[----:B------:R-:W-:Y:S01]  /*2c440*/  STL [R1+0xeac], R14 ;  /* 0x000eac0e01007387 */ /* 0x000fe20000100800 */
[----:B------:R-:W-:Y:S01]  /*2c450*/  MOV R6, R13 ;  /* 0x0000000d00067202 */ /* 0x000fe20000000f00 */
[----:B------:R-:W-:Y:S02]  /*2c460*/  IMAD.MOV.U32 R7, RZ, RZ, R26 ;  /* 0x000000ffff077224 */ /* 0x000fe400078e001a */
[----:B------:R-:W-:Y:S04]  /*2c470*/  STL [R1+0xe68], R26 ;  /* 0x000e681a01007387 */ /* 0x000fe80000100800 */
[----:B------:R-:W2:Y:S04]  /*2c480*/  LDL.LU R19, [R1+0x102c] ;  /* 0x00102c0001137983 */ /* 0x000ea80000300800 */
[----:B------:R1:W-:Y:S01]  /*2c490*/  LDGSTS.E [R9+0x8f00], desc[UR8][R6.64], P5 ;  /* 0x08f0000006097fae */ /* 0x0003e2000a921848 */
[----:B------:R-:W-:-:S03]  /*2c4a0*/  IADD3 R12, P1, R12, R0, RZ ;  /* 0x000000000c0c7210 */ /* 0x000fc60007f3e0ff */
[----:B------:R-:W2:Y:S01]  /*2c4b0*/  LDL.LU R13, [R1+0x106c] ;  /* 0x00106c00010d7983 */ /* 0x000ea20000300800 */
[----:B---3--:R-:W-:-:S03]  /*2c4c0*/  IMAD.X R22, R22, 0x1, R5, P0 ;  /* 0x0000000116167824 */ /* 0x008fc600000e0605 */
[----:B------:R-:W-:Y:S01]  /*2c4d0*/  STL [R1+0xeec], R12 ;  /* 0x000eec0c01007387 */ /* 0x000fe20000100800 */
[----:B-1----:R-:W-:Y:S01]  /*2c4e0*/  MOV R6, R14 ;  /* 0x0000000e00067202 */ /* 0x002fe20000000f00 */
[----:B------:R-:W-:Y:S02]  /*2c4f0*/  IMAD.MOV.U32 R7, RZ, RZ, R22 ;  /* 0x000000ffff077224 */ /* 0x000fe400078e0016 */
[----:B------:R1:W-:Y:S04]  /*2c500*/  STL [R1+0xea8], R22 ;  /* 0x000ea81601007387 */ /* 0x0003e80000100800 */
[----:B------:R3:W-:Y:S04]  /*2c510*/  LDGSTS.E [R9+0x9300], desc[UR8][R6.64], P5 ;  /* 0x0930000006097fae */ /* 0x0007e8000a921848 */
[----:B-1----:R-:W2:Y:S01]  /*2c520*/  LDL.LU R22, [R1+0x1028] ;  /* 0x0010280001167983 */ /* 0x002ea20000300800 */
[----:B----4-:R-:W-:Y:S01]  /*2c530*/  IMAD.X R20, R20, 0x1, R5, P1 ;  /* 0x0000000114147824 */ /* 0x010fe200008e0605 */
[----:B------:R-:W-:-:S03]  /*2c540*/  IADD3 R15, P0, R15, R0, RZ ;  /* 0x000000000f0f7210 */ /* 0x000fc60007f1e0ff */
[----:B---3--:R-:W-:Y:S02]  /*2c550*/  IMAD.MOV.U32 R7, RZ, RZ, R20 ;  /* 0x000000ffff077224 */ /* 0x008fe400078e0014 */
[----:B------:R-:W-:Y:S04]  /*2c560*/  STL [R1+0xf2c], R15 ;  /* 0x000f2c0f01007387 */ /* 0x000fe80000100800 */
[----:B------:R1:W-:Y:S04]  /*2c570*/  STL [R1+0xee8], R20 ;  /* 0x000ee81401007387 */ /* 0x0003e80000100800 */
[----:B------:R-:W3:Y:S04]  /*2c580*/  LDL.LU R14, [R1+0x10ac] ;  /* 0x0010ac00010e7983 */ /* 0x000ee80000300800 */
[----:B-1----:R-:W4:Y:S01]  /*2c590*/  LDL.LU R20, [R1+0x1068] ;  /* 0x0010680001147983 */ /* 0x002f220000300800 */
[----:B------:R-:W-:Y:S01]  /*2c5a0*/  IMAD.X R18, R18, 0x1, R5, P0 ;  /* 0x0000000112127824 */ /* 0x000fe200000e0605 */
[----:B------:R-:W-:-:S05]  /*2c5b0*/  MOV R6, R12 ;  /* 0x0000000c00067202 */ /* 0x000fca0000000f00 */
[----:B------:R1:W-:Y:S02]  /*2c5c0*/  LDGSTS.E [R9+0x9700], desc[UR8][R6.64], P5 ;  /* 0x0970000006097fae */ /* 0x0003e4000a921848 */
[----:B-1----:R-:W-:Y:S02]  /*2c5d0*/  MOV R6, R15 ;  /* 0x0000000f00067202 */ /* 0x002fe40000000f00 */
[----:B------:R-:W-:-:S05]  /*2c5e0*/  IADD3 R25, P1, R25, R0, RZ ;  /* 0x0000000019197210 */ /* 0x000fca0007f3e0ff */
[----:B------:R-:W-:Y:S01]  /*2c5f0*/  STL [R1+0xf6c], R25 ;  /* 0x000f6c1901007387 */ /* 0x000fe20000100800 */
[----:B------:R-:W-:-:S03]  /*2c600*/  IMAD.X R10, R10, 0x1, R5, P1 ;  /* 0x000000010a0a7824 */ /* 0x000fc600008e0605 */
[----:B------:R1:W-:Y:S04]  /*2c610*/  STL [R1+0xf28], R18 ;  /* 0x000f281201007387 */ /* 0x0003e80000100800 */
[----:B------:R-:W4:Y:S04]  /*2c620*/  LDL.LU R12, [R1+0x10ec] ;  /* 0x0010ec00010c7983 */ /* 0x000f280000300800 */
[----:B------:R-:W4:Y:S01]  /*2c630*/  LDL.LU R15, [R1+0x10a8] ;  /* 0x0010a800010f7983 */ /* 0x000f220000300800 */
[----:B------:R-:W-:-:S05]  /*2c640*/  IMAD.MOV.U32 R7, RZ, RZ, R18 ;  /* 0x000000ffff077224 */ /* 0x000fca00078e0012 */
[----:B------:R1:W-:Y:S01]  /*2c650*/  LDGSTS.E [R9+0x9b00], desc[UR8][R6.64], P5 ;  /* 0x09b0000006097fae */ /* 0x0003e2000a921848 */
[----:B------:R-:W-:-:S05]  /*2c660*/  IADD3 R8, P0, R8, R0, RZ ;  /* 0x0000000008087210 */ /* 0x000fca0007f1e0ff */
[----:B------:R-:W-:Y:S04]  /*2c670*/  STL [R1+0xfac], R8 ;  /* 0x000fac0801007387 */ /* 0x000fe80000100800 */
[----:B------:R2:W-:Y:S04]  /*2c680*/  STL [R1+0xf68], R10 ;  /* 0x000f680a01007387 */ /* 0x0005e80000100800 */
[----:B-1----:R-:W4:Y:S04]  /*2c690*/  LDL.LU R18, [R1+0x112c] ;  /* 0x00112c0001127983 */ /* 0x002f280000300800 */
[----:B------:R-:W4:Y:S01]  /*2c6a0*/  LDL.LU R26, [R1+0x10e8] ;  /* 0x0010e800011a7983 */ /* 0x000f220000300800 */
[----:B------:R-:W-:Y:S01]  /*2c6b0*/  IMAD.X R11, R11, 0x1, R5, P0 ;  /* 0x000000010b0b7824 */ /* 0x000fe200000e0605 */
[----:B------:R-:W-:Y:S01]  /*2c6c0*/  MOV R6, R25 ;  /* 0x0000001900067202 */ /* 0x000fe20000000f00 */
[----:B------:R-:W-:-:S05]  /*2c6d0*/  IMAD.MOV.U32 R7, RZ, RZ, R10 ;  /* 0x000000ffff077224 */ /* 0x000fca00078e000a */
[----:B------:R1:W-:Y:S01]  /*2c6e0*/  LDGSTS.E [R9+0x9f00], desc[UR8][R6.64], P5 ;  /* 0x09f0000006097fae */ /* 0x0003e2000a921848 */
[----:B--2---:R-:W-:Y:S01]  /*2c6f0*/  IADD3 R21, P1, R21, R0, RZ ;  /* 0x0000000015157210 */ /* 0x004fe20007f3e0ff */
[----:B-1----:R-:W-:Y:S01]  /*2c700*/  IMAD.MOV.U32 R7, RZ, RZ, R11 ;  /* 0x000000ffff077224 */ /* 0x002fe200078e000b */
[----:B------:R-:W-:-:S03]  /*2c710*/  MOV R6, R8 ;  /* 0x0000000800067202 */ /* 0x000fc60000000f00 */
[----:B------:R-:W-:Y:S04]  /*2c720*/  STL [R1+0xfec], R21 ;  /* 0x000fec1501007387 */ /* 0x000fe80000100800 */
[----:B------:R1:W-:Y:S01]  /*2c730*/  STL [R1+0xfa8], R11 ;  /* 0x000fa80b01007387 */ /* 0x0003e20000100800 */
[----:B------:R-:W-:-:S03]  /*2c740*/  IMAD.X R23, R23, 0x1, R5, P1 ;  /* 0x0000000117177824 */ /* 0x000fc600008e0605 */
[----:B------:R-:W2:Y:S04]  /*2c750*/  LDL.LU R10, [R1+0x116c] ;  /* 0x00116c00010a7983 */ /* 0x000ea80000300800 */
[----:B------:R-:W2:Y:S04]  /*2c760*/  LDL.LU R25, [R1+0x1128] ;  /* 0x0011280001197983 */ /* 0x000ea80000300800 */
[----:B------:R1:W-:Y:S01]  /*2c770*/  LDGSTS.E [R9+0xa300], desc[UR8][R6.64], P5 ;  /* 0x0a30000006097fae */ /* 0x0003e2000a921848 */
[----:B------:R-:W-:-:S05]  /*2c780*/  IADD3 R19, P0, R19, R0, RZ ;  /* 0x0000000013137210 */ /* 0x000fca0007f1e0ff */
[----:B------:R-:W-:Y:S01]  /*2c790*/  STL [R1+0x102c], R19 ;  /* 0x00102c1301007387 */ /* 0x000fe20000100800 */
[----:B------:R-:W-:-:S03]  /*2c7a0*/  IADD3 R13, P1, R13, R0, RZ ;  /* 0x000000000d0d7210 */ /* 0x000fc60007f3e0ff */
[----:B------:R1:W-:Y:S02]  /*2c7b0*/  STL [R1+0xfe8], R23 ;  /* 0x000fe81701007387 */ /* 0x0003e40000100800 */
[----:B-1----:R-:W-:Y:S01]  /*2c7c0*/  MOV R6, R21 ;  /* 0x0000001500067202 */ /* 0x002fe20000000f00 */
[----:B------:R-:W-:Y:S01]  /*2c7d0*/  IMAD.MOV.U32 R7, RZ, RZ, R23 ;  /* 0x000000ffff077224 */ /* 0x000fe200078e0017 */
[----:B------:R-:W2:Y:S04]  /*2c7e0*/  LDL.LU R11, [R1+0x1168] ;  /* 0x00116800010b7983 */ /* 0x000ea80000300800 */
[----:B------:R-:W2:Y:S04]  /*2c7f0*/  LDL.LU R8, [R1+0xdb4] ;  /* 0x000db40001087983 */ /* 0x000ea80000300800 */
[----:B------:R-:W2:Y:S01]  /*2c800*/  LDL.LU R23, [R1+0xdb0] ;  /* 0x000db00001177983 */ /* 0x000ea20000300800 */
[----:B------:R-:W-:-:S03]  /*2c810*/  IMAD.X R22, R22, 0x1, R5, P0 ;  /* 0x0000000116167824 */ /* 0x000fc600000e0605 */
[----:B------:R-:W-:Y:S04]  /*2c820*/  STL [R1+0x106c], R13 ;  /* 0x00106c0d01007387 */ /* 0x000fe80000100800 */
[----:B------:R1:W-:Y:S04]  /*2c830*/  STL [R1+0x1028], R22 ;  /* 0x0010281601007387 */ /* 0x0003e80000100800 */
[----:B------:R1:W-:Y:S04]  /*2c840*/  LDGSTS.E [R9+0xa700], desc[UR8][R6.64], P5 ;  /* 0x0a70000006097fae */ /* 0x0003e8000a921848 */
[----:B------:R-:W2:Y:S01]  /*2c850*/  LDL.LU R21, [R1+0xdf4] ;  /* 0x000df40001157983 */ /* 0x000ea20000300800 */
[----:B-1----:R-:W-:-:S03]  /*2c860*/  IMAD.MOV.U32 R7, RZ, RZ, R22 ;  /* 0x000000ffff077224 */ /* 0x002fc600078e0016 */
[----:B------:R-:W2:Y:S01]  /*2c870*/  LDL.LU R22, [R1+0xdf0] ;  /* 0x000df00001167983 */ /* 0x000ea20000300800 */
[----:B------:R-:W-:-:S05]  /*2c880*/  MOV R6, R19 ;  /* 0x0000001300067202 */ /* 0x000fca0000000f00 */
[----:B------:R1:W-:Y:S01]  /*2c890*/  LDGSTS.E [R9+0xab00], desc[UR8][R6.64], P5 ;  /* 0x0ab0000006097fae */ /* 0x0003e2000a921848 */
[----:B---3--:R-:W-:Y:S01]  /*2c8a0*/  IADD3 R14, P0, R14, R0, RZ ;  /* 0x000000000e0e7210 */ /* 0x008fe20007f1e0ff */
[----:B----4-:R-:W-:-:S04]  /*2c8b0*/  IMAD.X R20, R20, 0x1, R5, P1 ;  /* 0x0000000114147824 */ /* 0x010fc800008e0605 */
[----:B------:R-:W-:Y:S04]  /*2c8c0*/  STL [R1+0x10ac], R14 ;  /* 0x0010ac0e01007387 */ /* 0x000fe80000100800 */
[----:B------:R3:W-:Y:S04]  /*2c8d0*/  STL [R1+0x1068], R20 ;  /* 0x0010681401007387 */ /* 0x0007e80000100800 */
[----:B------:R-:W4:Y:S01]  /*2c8e0*/  LDL.LU R19, [R1+0xe34] ;  /* 0x000e340001137983 */ /* 0x000f220000300800 */
[----:B-1----:R-:W-:Y:S01]  /*2c8f0*/  IMAD.MOV.U32 R7, RZ, RZ, R20 ;  /* 0x000000ffff077224 */ /* 0x002fe200078e0014 */
[----:B------:R-:W-:-:S02]  /*2c900*/  MOV R6, R13 ;  /* 0x0000000d00067202 */ /* 0x000fc40000000f00 */
[----:B---3--:R-:W3:Y:S04]  /*2c910*/  LDL.LU R20, [R1+0xe30] ;  /* 0x000e300001147983 */ /* 0x008ee80000300800 */
[----:B------:R1:W-:Y:S01]  /*2c920*/  LDGSTS.E [R9+0xaf00], desc[UR8][R6.64], P5 ;  /* 0x0af0000006097fae */ /* 0x0003e2000a921848 */
[----:B------:R-:W-:Y:S01]  /*2c930*/  IADD3 R12, P1, R12, R0, RZ ;  /* 0x000000000c0c7210 */ /* 0x000fe20007f3e0ff */
[----:B------:R-:W-:-:S04]  /*2c940*/  IMAD.X R15, R15, 0x1, R5, P0 ;  /* 0x000000010f0f7824 */ /* 0x000fc800000e0605 */
[----:B------:R-:W-:Y:S04]  /*2c950*/  STL [R1+0x10ec], R12 ;  /* 0x0010ec0c01007387 */ /* 0x000fe80000100800 */
[----:B------:R1:W-:Y:S02]  /*2c960*/  STL [R1+0x10a8], R15 ;  /* 0x0010a80f01007387 */ /* 0x0003e40000100800 */
[----:B-1----:R-:W-:Y:S02]  /*2c970*/  IMAD.MOV.U32 R7, RZ, RZ, R15 ;  /* 0x000000ffff077224 */ /* 0x002fe400078e000f */
[----:B------:R-:W3:Y:S01]  /*2c980*/  LDL.LU R13, [R1+0xe74] ;  /* 0x000e7400010d7983 */ /* 0x000ee20000300800 */
[----:B------:R-:W-:-:S03]  /*2c990*/  MOV R6, R14 ;  /* 0x0000000e00067202 */ /* 0x000fc60000000f00 */
[----:B------:R-:W3:Y:S04]  /*2c9a0*/  LDL.LU R15, [R1+0xe70] ;  /* 0x000e7000010f7983 */ /* 0x000ee80000300800 */
[----:B------:R1:W-:Y:S01]  /*2c9b0*/  LDGSTS.E [R9+0xb300], desc[UR8][R6.64], P5 ;  /* 0x0b30000006097fae */ /* 0x0003e2000a921848 */
[----:B------:R-:W-:Y:S01]  /*2c9c0*/  IADD3 R18, P0, R18, R0, RZ ;  /* 0x0000000012127210 */ /* 0x000fe20007f1e0ff */
[----:B------:R-:W-:-:S04]  /*2c9d0*/  IMAD.X R26, R26, 0x1, R5, P1 ;  /* 0x000000011a1a7824 */ /* 0x000fc800008e0605 */
[----:B------:R2:W-:Y:S04]  /*2c9e0*/  STL [R1+0x112c], R18 ;  /* 0x00112c1201007387 */ /* 0x0005e80000100800 */
[----:B------:R-:W-:Y:S04]  /*2c9f0*/  STL [R1+0x10e8], R26 ;  /* 0x0010e81a01007387 */ /* 0x000fe80000100800 */
[----:B------:R-:W3:Y:S01]  /*2ca00*/  LDL.LU R14, [R1+0xeb4] ;  /* 0x000eb400010e7983 */ /* 0x000ee20000300800 */
[----:B-1----:R-:W-:Y:S01]  /*2ca10*/  MOV R6, R12 ;  /* 0x0000000c00067202 */ /* 0x002fe20000000f00 */
[----:B------:R-:W-:-:S02]  /*2ca20*/  IMAD.MOV.U32 R7, RZ, RZ, R26 ;  /* 0x000000ffff077224 */ /* 0x000fc400078e001a */
[----:B------:R-:W3:Y:S04]  /*2ca30*/  LDL.LU R12, [R1+0xef4] ;  /* 0x000ef400010c7983 */ /* 0x000ee80000300800 */
[----:B------:R1:W-:Y:S02]  /*2ca40*/  LDGSTS.E [R9+0xb700], desc[UR8][R6.64], P5 ;  /* 0x0b70000006097fae */ /* 0x0003e4000a921848 */
[----:B-1----:R-:W-:Y:S02]  /*2ca50*/  MOV R6, R18 ;  /* 0x0000001200067202 */ /* 0x002fe40000000f00 */
[----:B--2---:R-:W-:Y:S01]  /*2ca60*/  IADD3 R10, P1, R10, R0, RZ ;  /* 0x000000000a0a7210 */ /* 0x004fe20007f3e0ff */
[----:B------:R-:W-:-:S04]  /*2ca70*/  IMAD.X R25, R25, 0x1, R5, P0 ;  /* 0x0000000119197824 */ /* 0x000fc800000e0605 */
[----:B------:R1:W-:Y:S04]  /*2ca80*/  STL [R1+0x116c], R10 ;  /* 0x00116c0a01007387 */ /* 0x0003e80000100800 */
[----:B------:R2:W-:Y:S04]  /*2ca90*/  STL [R1+0x1128], R25 ;  /* 0x0011281901007387 */ /* 0x0005e80000100800 */
[----:B------:R-:W2:Y:S01]  /*2caa0*/  LDL.LU R18, [R1+0xeb0] ;  /* 0x000eb00001127983 */ /* 0x000ea20000300800 */
[----:B------:R-:W-:-:S05]  /*2cab0*/  IMAD.MOV.U32 R7, RZ, RZ, R25 ;  /* 0x000000ffff077224 */ /* 0x000fca00078e0019 */
[----:B------:R3:W-:Y:S01]  /*2cac0*/  LDGSTS.E [R9+0xbb00], desc[UR8][R6.64], P5 ;  /* 0x0bb0000006097fae */ /* 0x0007e2000a921848 */
[----:B------:R-:W-:Y:S01]  /*2cad0*/  IMAD.X R11, R11, 0x1, R5, P1 ;  /* 0x000000010b0b7824 */ /* 0x000fe200008e0605 */
[----:B------:R-:W-:-:S04]  /*2cae0*/  IADD3 R8, P0, R8, R0, RZ ;  /* 0x0000000008087210 */ /* 0x000fc80007f1e0ff */
[----:B------:R3:W-:Y:S01]  /*2caf0*/  LDGSTS.E [R9+0xbf00], desc[UR8][R10.64], P5 ;  /* 0x0bf000000a097fae */ /* 0x0007e2000a921848 */
[----:B------:R-:W-:-:S03]  /*2cb00*/  IMAD.X R23, R23, 0x1, R5, P0 ;  /* 0x0000000117177824 */ /* 0x000fc600000e0605 */
[----:B------:R2:W-:Y:S04]  /*2cb10*/  STL [R1+0xdb4], R8 ;  /* 0x000db40801007387 */ /* 0x0005e80000100800 */
[----:B------:R-:W-:Y:S04]  /*2cb20*/  STL [R1+0x1168], R11 ;  /* 0x0011680b01007387 */ /* 0x000fe80000100800 */
[----:B------:R-:W2:Y:S01]  /*2cb30*/  LDL.LU R29, [R1+0xf34] ;  /* 0x000f3400011d7983 */ /* 0x000ea20000300800 */
[----:B------:R-:W-:-:S05]  /*2cb40*/  IADD3 R21, P1, R21, R0, RZ ;  /* 0x0000000015157210 */ /* 0x000fca0007f3e0ff */
[----:B------:R-:W-:Y:S01]  /*2cb50*/  STL [R1+0xdf4], R21 ;  /* 0x000df41501007387 */ /* 0x000fe20000100800 */
[----:B------:R-:W-:-:S03]  /*2cb60*/  IMAD.X R22, R22, 0x1, R5, P1 ;  /* 0x0000000116167824 */ /* 0x000fc600008e0605 */
[----:B------:R2:W-:Y:S04]  /*2cb70*/  STL [R1+0xdb0], R23 ;  /* 0x000db01701007387 */ /* 0x0005e80000100800 */
[----:B-1----:R-:W2:Y:S01]  /*2cb80*/  LDL.LU R10, [R1+0xef0] ;  /* 0x000ef000010a7983 */ /* 0x002ea20000300800 */
[----:B----4-:R-:W-:-:S05]  /*2cb90*/  IADD3 R19, P0, R19, R0, RZ ;  /* 0x0000000013137210 */ /* 0x010fca0007f1e0ff */
[----:B------:R-:W-:Y:S04]  /*2cba0*/  STL [R1+0xe34], R19 ;  /* 0x000e341301007387 */ /* 0x000fe80000100800 */
[----:B------:R1:W-:Y:S04]  /*2cbb0*/  STL [R1+0xdf0], R22 ;  /* 0x000df01601007387 */ /* 0x0003e80000100800 */
[----:B------:R-:W4:Y:S04]  /*2cbc0*/  LDL.LU R27, [R1+0xf74] ;  /* 0x000f7400011b7983 */ /* 0x000f280000300800 */
[----:B------:R-:W4:Y:S01]  /*2cbd0*/  LDL.LU R30, [R1+0xf30] ;  /* 0x000f3000011e7983 */ /* 0x000f220000300800 */
[----:B---3--:R-:W-:-:S02]  /*2cbe0*/  IADD3.X R20, R20, R5, RZ, P0, !PT ;  /* 0x0000000514147210 */ /* 0x008fc400007fe4ff */
[----:B------:R-:W-:Y:S01]  /*2cbf0*/  LOP3.LUT R6, R24, 0x70, RZ, 0x3c, !PT ;  /* 0x0000007018067812 */ /* 0x000fe200078e3cff */
[----:B------:R-:W-:-:S03]  /*2cc00*/  IMAD.MOV.U32 R9, RZ, RZ, R23 ;  /* 0x000000ffff097224 */ /* 0x000fc600078e0017 */
[----:B------:R-:W-:-:S05]  /*2cc10*/  IADD3 R6, R6, UR7, RZ ;  /* 0x0000000706067c10 */ /* 0x000fca000fffe0ff */
[----:B------:R3:W-:Y:S01]  /*2cc20*/  LDGSTS.E [R6+0x8380], desc[UR8][R8.64], P5 ;  /* 0x0838000008067fae */ /* 0x0007e2000a921848 */
[----:B------:R-:W-:-:S05]  /*2cc30*/  IADD3 R13, P1, R13, R0, RZ ;  /* 0x000000000d0d7210 */ /* 0x000fca0007f3e0ff */
[----:B------:R-:W-:Y:S01]  /*2cc40*/  STL [R1+0xe74], R13 ;  /* 0x000e740d01007387 */ /* 0x000fe20000100800 */
[----:B------:R-:W-:-:S03]  /*2cc50*/  IADD3.X R15, R15, R5, RZ, P1, !PT ;  /* 0x000000050f0f7210 */ /* 0x000fc60000ffe4ff */
[----:B------:R1:W-:Y:S04]  /*2cc60*/  STL [R1+0xe30], R20 ;  /* 0x000e301401007387 */ /* 0x0003e80000100800 */
[----:B--2---:R-:W2:Y:S04]  /*2cc70*/  LDL.LU R25, [R1+0xfb4] ;  /* 0x000fb40001197983 */ /* 0x004ea80000300800 */
[----:B------:R-:W2:Y:S01]  /*2cc80*/  LDL.LU R28, [R1+0xf70] ;  /* 0x000f7000011c7983 */ /* 0x000ea20000300800 */
[----:B------:R-:W-:-:S05]  /*2cc90*/  IADD3 R14, P0, R14, R0, RZ ;  /* 0x000000000e0e7210 */ /* 0x000fca0007f1e0ff */
[----:B------:R-:W-:Y:S04]  /*2cca0*/  STL [R1+0xeb4], R14 ;  /* 0x000eb40e01007387 */ /* 0x000fe80000100800 */
[----:B------:R1:W-:Y:S01]  /*2ccb0*/  STL [R1+0xe70], R15 ;  /* 0x000e700f01007387 */ /* 0x0003e20000100800 */
[----:B---3--:R-:W-:-:S03]  /*2ccc0*/  IMAD.MOV.U32 R8, RZ, RZ, R21 ;  /* 0x000000ffff087224 */ /* 0x008fc600078e0015 */
[----:B------:R-:W3:Y:S01]  /*2ccd0*/  LDL.LU R26, [R1+0xfb0] ;  /* 0x000fb000011a7983 */ /* 0x000ee20000300800 */
[----:B------:R-:W-:-:S03]  /*2cce0*/  IMAD.MOV.U32 R9, RZ, RZ, R22 ;  /* 0x000000ffff097224 */ /* 0x000fc600078e0016 */
[----:B------:R-:W3:Y:S01]  /*2ccf0*/  LDL.LU R23, [R1+0xff4] ;  /* 0x000ff40001177983 */ /* 0x000ee20000300800 */
[----:B------:R-:W-:-:S03]  /*2cd00*/  IADD3 R12, P1, R12, R0, RZ ;  /* 0x000000000c0c7210 */ /* 0x000fc60007f3e0ff */
[----:B------:R-:W3:Y:S04]  /*2cd10*/  LDL.LU R21, [R1+0x1034] ;  /* 0x0010340001157983 */ /* 0x000ee80000300800 */
[----:B------:R-:W3:Y:S04]  /*2cd20*/  LDL.LU R24, [R1+0xff0] ;  /* 0x000ff00001187983 */ /* 0x000ee80000300800 */
[----:B------:R1:W-:Y:S04]  /*2cd30*/  LDGSTS.E [R6+0x8780], desc[UR8][R8.64], P5 ;  /* 0x0878000008067fae */ /* 0x0003e8000a921848 */
[----:B------:R-:W-:Y:S01]  /*2cd40*/  STL [R1+0xef4], R12 ;  /* 0x000ef40c01007387 */ /* 0x000fe20000100800 */
[----:B------:R-:W-:Y:S01]  /*2cd50*/  IADD3.X R18, R18, R5, RZ, P0, !PT ;  /* 0x0000000512127210 */ /* 0x000fe200007fe4ff */
[----:B-1----:R-:W-:-:S02]  /*2cd60*/  IMAD.MOV.U32 R8, RZ, RZ, R19 ;  /* 0x000000ffff087224 */ /* 0x002fc400078e0013 */
[----:B------:R-:W-:Y:S02]  /*2cd70*/  IMAD.MOV.U32 R9, RZ, RZ, R20 ;  /* 0x000000ffff097224 */ /* 0x000fe400078e0014 */
[----:B------:R1:W-:Y:S04]  /*2cd80*/  STL [R1+0xeb0], R18 ;  /* 0x000eb01201007387 */ /* 0x0003e80000100800 */
[----:B------:R-:W3:Y:S04]  /*2cd90*/  LDL.LU R22, [R1+0x1030] ;  /* 0x0010300001167983 */ /* 0x000ee80000300800 */
[----:B------:R-:W3:Y:S04]  /*2cda0*/  LDL.LU R20, [R1+0x1070] ;  /* 0x0010700001147983 */ /* 0x000ee80000300800 */
[----:B------:R1:W-:Y:S04]  /*2cdb0*/  LDGSTS.E [R6+0x8b80], desc[UR8][R8.64], P5 ;  /* 0x08b8000008067fae */ /* 0x0003e8000a921848 */
[----:B------:R-:W3:Y:S01]  /*2cdc0*/  LDL.LU R19, [R1+0x1074] ;  /* 0x0010740001137983 */ /* 0x000ee20000300800 */
[----:B-1----:R-:W-:-:S02]  /*2cdd0*/  IMAD.MOV.U32 R8, RZ, RZ, R13 ;  /* 0x000000ffff087224 */ /* 0x002fc400078e000d */
[----:B------:R-:W-:Y:S01]  /*2cde0*/  IMAD.MOV.U32 R9, RZ, RZ, R15 ;  /* 0x000000ffff097224 */ /* 0x000fe200078e000f */
[----:B------:R-:W-:Y:S01]  /*2cdf0*/  IADD3 R29, P0, R29, R0, RZ ;  /* 0x000000001d1d7210 */ /* 0x000fe20007f1e0ff */
[----:B------:R-:W3:Y:S04]  /*2ce00*/  LDL.LU R15, [R1+0x10b4] ;  /* 0x0010b400010f7983 */ /* 0x000ee80000300800 */
[----:B------:R-:W3:Y:S04]  /*2ce10*/  LDL.LU R13, [R1+0x10f4] ;  /* 0x0010f400010d7983 */ /* 0x000ee80000300800 */
[----:B------:R1:W-:Y:S04]  /*2ce20*/  LDGSTS.E [R6+0x8f80], desc[UR8][R8.64], P5 ;  /* 0x08f8000008067fae */ /* 0x0003e8000a921848 */
[----:B------:R-:W3:Y:S01]  /*2ce30*/  LDL.LU R11, [R1+0x1134] ;  /* 0x00113400010b7983 */ /* 0x000ee20000300800 */
[----:B------:R-:W-:Y:S01]  /*2ce40*/  IADD3.X R10, R10, R5, RZ, P1, !PT ;  /* 0x000000050a0a7210 */ /* 0x000fe20000ffe4ff */
[----:B-1----:R-:W-:-:S02]  /*2ce50*/  IMAD.MOV.U32 R9, RZ, RZ, R18 ;  /* 0x000000ffff097224 */ /* 0x002fc400078e0012 */
[----:B------:R-:W-:Y:S01]  /*2ce60*/  IMAD.MOV.U32 R8, RZ, RZ, R14 ;  /* 0x000000ffff087224 */ /* 0x000fe200078e000e */
[----:B------:R-:W3:Y:S04]  /*2ce70*/  LDL.LU R18, [R1+0x10b0] ;  /* 0x0010b00001127983 */ /* 0x000ee80000300800 */
[----:B------:R-:W-:Y:S04]  /*2ce80*/  STL [R1+0xf34], R29 ;  /* 0x000f341d01007387 */ /* 0x000fe80000100800 */
[----:B------:R1:W-:Y:S04]  /*2ce90*/  STL [R1+0xef0], R10 ;  /* 0x000ef00a01007387 */ /* 0x0003e80000100800 */
[----:B------:R-:W3:Y:S04]  /*2cea0*/  LDL.LU R7, [R1+0x1174] ;  /* 0x0011740001077983 */ /* 0x000ee80000300800 */
[----:B------:R-:W3:Y:S04]  /*2ceb0*/  LDL.LU R14, [R1+0x10f0] ;  /* 0x0010f000010e7983 */ /* 0x000ee80000300800 */
[----:B------:R1:W-:Y:S02]  /*2cec0*/  LDGSTS.E [R6+0x9380], desc[UR8][R8.64], P5 ;  /* 0x0938000008067fae */ /* 0x0003e4000a921848 */
[----:B-1----:R-:W-:-:S02]  /*2ced0*/  IMAD.MOV.U32 R8, RZ, RZ, R12 ;  /* 0x000000ffff087224 */ /* 0x002fc400078e000c */
[----:B------:R-:W-:-:S05]  /*2cee0*/  IMAD.MOV.U32 R9, RZ, RZ, R10 ;  /* 0x000000ffff097224 */ /* 0x000fca00078e000a */
[----:B------:R1:W-:Y:S01]  /*2cef0*/  LDGSTS.E [R6+0x9780], desc[UR8][R8.64], P5 ;  /* 0x0978000008067fae */ /* 0x0003e2000a921848 */
[----:B----4-:R-:W-:Y:S02]  /*2cf00*/  IADD3 R27, P1, R27, R0, RZ ;  /* 0x000000001b1b7210 */ /* 0x010fe40007f3e0ff */
[----:B------:R-:W-:-:S03]  /*2cf10*/  IADD3.X R30, R30, R5, RZ, P0, !PT ;  /* 0x000000051e1e7210 */ /* 0x000fc600007fe4ff */
[----:B------:R4:W-:Y:S04]  /*2cf20*/  STL [R1+0xf74], R27 ;  /* 0x000f741b01007387 */ /* 0x0009e80000100800 */
[----:B------:R4:W-:Y:S04]  /*2cf30*/  STL [R1+0xf30], R30 ;  /* 0x000f301e01007387 */ /* 0x0009e80000100800 */
[----:B------:R-:W4:Y:S04]  /*2cf40*/  LDL.LU R12, [R1+0x1130] ;  /* 0x00113000010c7983 */ /* 0x000f280000300800 */
[----:B------:R-:W4:Y:S01]  /*2cf50*/  LDL.LU R10, [R1+0x1170] ;  /* 0x00117000010a7983 */ /* 0x000f220000300800 */
[----:B-1----:R-:W-:-:S02]  /*2cf60*/  IMAD.MOV.U32 R8, RZ, RZ, R29 ;  /* 0x000000ffff087224 */ /* 0x002fc400078e001d */
[----:B------:R-:W-:-:S05]  /*2cf70*/  IMAD.MOV.U32 R9, RZ, RZ, R30 ;  /* 0x000000ffff097224 */ /* 0x000fca00078e001e */
[----:B------:R1:W-:Y:S02]  /*2cf80*/  LDGSTS.E [R6+0x9b80], desc[UR8][R8.64], P5 ;  /* 0x09b8000008067fae */ /* 0x0003e4000a921848 */
[----:B-1----:R-:W-:Y:S01]  /*2cf90*/  IMAD.MOV.U32 R8, RZ, RZ, R27 ;  /* 0x000000ffff087224 */ /* 0x002fe200078e001b */
[----:B--2---:R-:W-:Y:S02]  /*2cfa0*/  IADD3 R25, P0, R25, R0, RZ ;  /* 0x0000000019197210 */ /* 0x004fe40007f1e0ff */
[----:B------:R-:W-:-:S05]  /*2cfb0*/  IADD3.X R28, R28, R5, RZ, P1, !PT ;  /* 0x000000051c1c7210 */ /* 0x000fca0000ffe4ff */
[----:B------:R-:W-:-:S05]  /*2cfc0*/  IMAD.MOV.U32 R9, RZ, RZ, R28 ;  /* 0x000000ffff097224 */ /* 0x000fca00078e001c */
[----:B------:R1:W-:Y:S01]  /*2cfd0*/  LDGSTS.E [R6+0x9f80], desc[UR8][R8.64], P5 ;  /* 0x09f8000008067fae */ /* 0x0003e2000a921848 */
[-C--:B---3--:R-:W-:Y:S02]  /*2cfe0*/  IADD3.X R26, R26, R5.reuse, RZ, P0, !PT ;  /* 0x000000051a1a7210 */ /* 0x088fe400007fe4ff */
[-C--:B------:R-:W-:Y:S01]  /*2cff0*/  IADD3 R23, P1, R23, R0.reuse, RZ ;  /* 0x0000000017177210 */ /* 0x080fe20007f3e0ff */
[----:B-1----:R-:W-:Y:S02]  /*2d000*/  IMAD.MOV.U32 R8, RZ, RZ, R25 ;  /* 0x000000ffff087224 */ /* 0x002fe400078e0019 */
[----:B------:R-:W-:Y:S01]  /*2d010*/  IMAD.MOV.U32 R9, RZ, RZ, R26 ;  /* 0x000000ffff097224 */ /* 0x000fe200078e001a */
[----:B------:R-:W-:Y:S02]  /*2d020*/  IADD3 R21, P0, R21, R0, RZ ;  /* 0x0000000015157210 */ /* 0x000fe40007f1e0ff */
[----:B------:R-:W-:Y:S02]  /*2d030*/  IADD3.X R24, R24, R5, RZ, P1, !PT ;  /* 0x0000000518187210 */ /* 0x000fe40000ffe4ff */
[----:B------:R1:W-:Y:S04]  /*2d040*/  LDGSTS.E [R6+0xa380], desc[UR8][R8.64], P5 ;  /* 0x0a38000008067fae */ /* 0x0003e8000a921848 */
[----:B------:R2:W-:Y:S01]  /*2d050*/  STL [R1+0xfb4], R25 ;  /* 0x000fb41901007387 */ /* 0x0005e20000100800 */
[----:B-1----:R-:W-:-:S02]  /*2d060*/  IMAD.MOV.U32 R8, RZ, RZ, R23 ;  /* 0x000000ffff087224 */ /* 0x002fc400078e0017 */
[----:B------:R-:W-:Y:S01]  /*2d070*/  IMAD.MOV.U32 R9, RZ, RZ, R24 ;  /* 0x000000ffff097224 */ /* 0x000fe200078e0018 */
[----:B------:R2:W-:Y:S04]  /*2d080*/  STL [R1+0xf70], R28 ;  /* 0x000f701c01007387 */ /* 0x0005e80000100800 */
[----:B------:R1:W-:Y:S01]  /*2d090*/  LDGSTS.E [R6+0xa780], desc[UR8][R8.64], P5 ;  /* 0x0a78000008067fae */ /* 0x0003e2000a921848 */
[----:B------:R-:W-:-:S03]  /*2d0a0*/  IADD3.X R22, R22, R5, RZ, P0, !PT ;  /* 0x0000000516167210 */ /* 0x000fc600007fe4ff */
[----:B------:R2:W-:Y:S01]  /*2d0b0*/  STL [R1+0xff4], R23 ;  /* 0x000ff41701007387 */ /* 0x0005e20000100800 */
[----:B-1----:R-:W-:Y:S01]  /*2d0c0*/  IMAD.MOV.U32 R8, RZ, RZ, R21 ;  /* 0x000000ffff087224 */ /* 0x002fe200078e0015 */
[----:B------:R-:W-:Y:S01]  /*2d0d0*/  IADD3 R19, P1, R19, R0, RZ ;  /* 0x0000000013137210 */ /* 0x000fe20007f3e0ff */
[----:B------:R-:W-:-:S03]  /*2d0e0*/  IMAD.MOV.U32 R9, RZ, RZ, R22 ;  /* 0x000000ffff097224 */ /* 0x000fc600078e0016 */
[----:B------:R-:W-:Y:S01]  /*2d0f0*/  IADD3.X R20, R20, R5, RZ, P1, !PT ;  /* 0x0000000514147210 */ /* 0x000fe20000ffe4ff */
[----:B------:R2:W-:Y:S04]  /*2d100*/  STL [R1+0xfb0], R26 ;  /* 0x000fb01a01007387 */ /* 0x0005e80000100800 */
[----:B------:R1:W-:Y:S01]  /*2d110*/  LDGSTS.E [R6+0xab80], desc[UR8][R8.64], P5 ;  /* 0x0ab8000008067fae */ /* 0x0003e2000a921848 */
[----:B------:R-:W-:-:S03]  /*2d120*/  IADD3 R15, P0, R15, R0, RZ ;  /* 0x000000000f0f7210 */ /* 0x000fc60007f1e0ff */
[----:B------:R2:W-:Y:S01]  /*2d130*/  STL [R1+0x1034], R21 ;  /* 0x0010341501007387 */ /* 0x0005e20000100800 */
[----:B------:R-:W-:-:S03]  /*2d140*/  IADD3 R13, P1, R13, R0, RZ ;  /* 0x000000000d0d7210 */ /* 0x000fc60007f3e0ff */
[----:B------:R2:W-:Y:S01]  /*2d150*/  STL [R1+0xff0], R24 ;  /* 0x000ff01801007387 */ /* 0x0005e20000100800 */
[----:B-1----:R-:W-:Y:S02]  /*2d160*/  IMAD.MOV.U32 R8, RZ, RZ, R19 ;  /* 0x000000ffff087224 */ /* 0x002fe400078e0013 */
[----:B------:R-:W-:Y:S01]  /*2d170*/  IMAD.MOV.U32 R9, RZ, RZ, R20 ;  /* 0x000000ffff097224 */ /* 0x000fe200078e0014 */
[----:B------:R-:W-:Y:S01]  /*2d180*/  IADD3 R11, P2, R11, R0, RZ ;  /* 0x000000000b0b7210 */ /* 0x000fe20007f5e0ff */
[----:B------:R2:W-:Y:S04]  /*2d190*/  STL [R1+0x1074], R19 ;  /* 0x0010741301007387 */ /* 0x0005e80000100800 */
[----:B------:R2:W-:Y:S01]  /*2d1a0*/  STL [R1+0x1030], R22 ;  /* 0x0010301601007387 */ /* 0x0005e20000100800 */
[----:B------:R-:W-:-:S03]  /*2d1b0*/  IADD3.X R18, R18, R5, RZ, P0, !PT ;  /* 0x0000000512127210 */ /* 0x000fc600007fe4ff */
[----:B------:R2:W-:Y:S01]  /*2d1c0*/  STL [R1+0x10b4], R15 ;  /* 0x0010b40f01007387 */ /* 0x0005e20000100800 */
[----:B------:R-:W-:-:S03]  /*2d1d0*/  VIADD R16, R16, 0x1 ;  /* 0x0000000110107836 */ /* 0x000fc60000000000 */
[----:B------:R2:W-:Y:S04]  /*2d1e0*/  STL [R1+0x1070], R20 ;  /* 0x0010701401007387 */ /* 0x0005e80000100800 */
[----:B------:R1:W-:Y:S01]  /*2d1f0*/  LDGSTS.E [R6+0xaf80], desc[UR8][R8.64], P5 ;  /* 0x0af8000008067fae */ /* 0x0003e2000a921848 */
[----:B------:R-:W-:-:S03]  /*2d200*/  IADD3 R7, P0, R7, R0, RZ ;  /* 0x0000000007077210 */ /* 0x000fc60007f1e0ff */
[----:B------:R2:W-:Y:S01]  /*2d210*/  STL [R1+0x10f4], R13 ;  /* 0x0010f40d01007387 */ /* 0x0005e20000100800 */
[----:B------:R-:W-:-:S03]  /*2d220*/  IADD3.X R14, R14, R5, RZ, P1, !PT ;  /* 0x000000050e0e7210 */ /* 0x000fc60000ffe4ff */
[----:B------:R2:W-:Y:S01]  /*2d230*/  STL [R1+0x10b0], R18 ;  /* 0x0010b01201007387 */ /* 0x0005e20000100800 */
[----:B-1----:R-:W-:Y:S01]  /*2d240*/  IMAD.MOV.U32 R8, RZ, RZ, R15 ;  /* 0x000000ffff087224 */ /* 0x002fe200078e000f */
[----:B------:R-:W-:Y:S02]  /*2d250*/  MOV R9, R18 ;  /* 0x0000001200097202 */ /* 0x000fe40000000f00 */
[----:B------:R2:W-:Y:S04]  /*2d260*/  STL [R1+0x1134], R11 ;  /* 0x0011340b01007387 */ /* 0x0005e80000100800 */
[----:B------:R2:W-:Y:S04]  /*2d270*/  STL [R1+0x1174], R7 ;  /* 0x0011740701007387 */ /* 0x0005e80000100800 */
[----:B------:R2:W-:Y:S04]  /*2d280*/  STL [R1+0x10f0], R14 ;  /* 0x0010f00e01007387 */ /* 0x0005e80000100800 */
[----:B------:R1:W-:Y:S02]  /*2d290*/  LDGSTS.E [R6+0xb380], desc[UR8][R8.64], P5 ;  /* 0x0b38000008067fae */ /* 0x0003e4000a921848 */
[----:B-1----:R-:W-:Y:S01]  /*2d2a0*/  IMAD.MOV.U32 R8, RZ, RZ, R13 ;  /* 0x000000ffff087224 */ /* 0x002fe200078e000d */
[----:B------:R-:W-:-:S05]  /*2d2b0*/  MOV R9, R14 ;  /* 0x0000000e00097202 */ /* 0x000fca0000000f00 */
[----:B------:R1:W-:Y:S02]  /*2d2c0*/  LDGSTS.E [R6+0xb780], desc[UR8][R8.64], P5 ;  /* 0x0b78000008067fae */ /* 0x0003e4000a921848 */
[----:B-1----:R-:W-:Y:S02]  /*2d2d0*/  IMAD.MOV.U32 R8, RZ, RZ, R11 ;  /* 0x000000ffff087224 */ /* 0x002fe400078e000b */
[--C-:B----4-:R-:W-:Y:S02]  /*2d2e0*/  IMAD.X R12, R12, 0x1, R5.reuse, P2 ;  /* 0x000000010c0c7824 */ /* 0x110fe400010e0605 */
[----:B------:R-:W-:-:S03]  /*2d2f0*/  IMAD.X R10, R10, 0x1, R5, P0 ;  /* 0x000000010a0a7824 */ /* 0x000fc600000e0605 */
[----:B------:R2:W-:Y:S04]  /*2d300*/  STL [R1+0x1130], R12 ;  /* 0x0011300c01007387 */ /* 0x0005e80000100800 */
[----:B------:R2:W-:Y:S04]  /*2d310*/  STL [R1+0x1170], R10 ;  /* 0x0011700a01007387 */ /* 0x0005e80000100800 */
[----:B------:R2:W-:Y:S01]  /*2d320*/  STL [R1+0x974], R16 ;  /* 0x0009741001007387 */ /* 0x0005e20000100800 */
[----:B------:R-:W-:Y:S01]  /*2d330*/  IMAD.MOV.U32 R9, RZ, RZ, R12 ;  /* 0x000000ffff097224 */ /* 0x000fe200078e000c */
[----:B------:R-:W-:-:S04]  /*2d340*/  ISETP.NE.U32.AND P0, PT, R16, R17, PT ;  /* 0x000000111000720c */ /* 0x000fc80003f05070 */
[----:B------:R1:W-:Y:S02]  /*2d350*/  LDGSTS.E [R6+0xbb80], desc[UR8][R8.64], P5 ;  /* 0x0bb8000008067fae */ /* 0x0003e4000a921848 */
[----:B-1----:R-:W-:Y:S01]  /*2d360*/  MOV R8, R7 ;  /* 0x0000000700087202 */ /* 0x002fe20000000f00 */
[----:B------:R-:W-:-:S05]  /*2d370*/  IMAD.MOV.U32 R9, RZ, RZ, R10 ;  /* 0x000000ffff097224 */ /* 0x000fca00078e000a */
[----:B------:R2:W-:Y:S04]  /*2d380*/  LDGSTS.E [R6+0xbf80], desc[UR8][R8.64], P5 ;  /* 0x0bf8000008067fae */ /* 0x0005e8000a921848 */
[----:B------:R-:W0:Y:S01]  /*2d390*/  LDGDEPBAR ;  /* 0x00000000000079af */ /* 0x000e220000000000 */
[----:B------:R-:W-:Y:S05]  /*2d3a0*/  @P0 BRA `(.L_x_1) ;  /* 0xfffffe8c00240947 */ /* 0x000fea000383ffff */
.L_x_0:
[----:B--2---:R-:W2:Y:S01]  /*2d3b0*/  LDL.LU R6, [R1+0x118c] ;  /* 0x00118c0001067983 */ /* 0x004ea20000300800 */
[----:B------:R-:W-:-:S04]  /*2d3c0*/  DEPBAR.LE SB0, 0x0 ;  /* 0x000080000000791a */ /* 0x000fc80000000000 */
[----:B------:R-:W2:Y:S01]  /*2d3d0*/  LDL R7, [R1+0x960] ;  /* 0x0009600001077983 */ /* 0x000ea20000100800 */
[----:B------:R-:W-:Y:S01]  /*2d3e0*/  MOV R16, R133 ;  /* 0x0000008500107202 */ /* 0x000fe20000000f00 */
[----:B------:R-:W-:Y:S01]  /*2d3f0*/  IMAD.MOV.U32 R17, RZ, RZ, R135 ;  /* 0x000000ffff117224 */ /* 0x000fe200078e0087 */
[----:B------:R-:W-:Y:S01]  /*2d400*/  MOV R40, R136 ;  /* 0x0000008800287202 */ /* 0x000fe20000000f00 */
[----:B------:R-:W3:Y:S01]  /*2d410*/  LDL.LU R4, [R1+0x420] ;  /* 0x0004200001047983 */ /* 0x000ee20000300800 */
[----:B------:R-:W-:Y:S01]  /*2d420*/  IMAD.MOV.U32 R41, RZ, RZ, R138 ;  /* 0x000000ffff297224 */ /* 0x000fe200078e008a */
[----:B-----5:R-:W-:Y:S01]  /*2d430*/  MOV R45, R231 ;  /* 0x000000e7002d7202 */ /* 0x020fe20000000f00 */
[----:B------:R-:W-:Y:S01]  /*2d440*/  IMAD.MOV.U32 R44, RZ, RZ, R229 ;  /* 0x000000ffff2c7224 */ /* 0x000fe200078e00e5 */
[----:B------:R-:W3:Y:S01]  /*2d450*/  LDL.LU R5, [R1+0x428] ;  /* 0x0004280001057983 */ /* 0x000ee20000300800 */
[----:B------:R-:W-:Y:S01]  /*2d460*/  IMAD.MOV.U32 R46, RZ, RZ, R153 ;  /* 0x000000ffff2e7224 */ /* 0x000fe200078e0099 */
[----:B------:R-:W-:Y:S01]  /*2d470*/  ULDC UR5, c[0x0][0x22c] ;  /* 0x00008b0000057ab9 */ /* 0x000fe20000000800 */
[----:B------:R-:W-:Y:S01]  /*2d480*/  IMAD.MOV.U32 R47, RZ, RZ, R155 ;  /* 0x000000ffff2f7224 */ /* 0x000fe200078e009b */
[----:B------:R-:W-:Y:S01]  /*2d490*/  MOV R48, R137 ;  /* 0x0000008900307202 */ /* 0x000fe20000000f00 */
[----:B------:R-:W-:Y:S01]  /*2d4a0*/  IMAD.MOV.U32 R49, RZ, RZ, R139 ;  /* 0x000000ffff317224 */ /* 0x000fe200078e008b */
[----:B------:R-:W-:Y:S01]  /*2d4b0*/  MOV R197, R238 ;  /* 0x000000ee00c57202 */ /* 0x000fe20000000f00 */
[----:B------:R-:W-:Y:S01]  /*2d4c0*/  IMAD.MOV.U32 R196, RZ, RZ, R236 ;  /* 0x000000ffffc47224 */ /* 0x000fe200078e00ec */
[----:B------:R-:W-:Y:S01]  /*2d4d0*/  ULDC UR6, c[0x0][0x22c] ;  /* 0x00008b0000067ab9 */ /* 0x000fe20000000800 */
[----:B------:R-:W-:-:S02]  /*2d4e0*/  IMAD.MOV.U32 R198, RZ, RZ, R148 ;  /* 0x000000ffffc67224 */ /* 0x000fc400078e0094 */
[----:B------:R-:W-:Y:S01]  /*2d4f0*/  IMAD.MOV.U32 R199, RZ, RZ, R150 ;  /* 0x000000ffffc77224 */ /* 0x000fe200078e0096 */
[----:B------:R-:W-:Y:S01]  /*2d500*/  MOV R212, R52 ;  /* 0x0000003400d47202 */ /* 0x000fe20000000f00 */
[----:B------:R-:W-:Y:S01]  /*2d510*/  IMAD.MOV.U32 R213, RZ, RZ, R54 ;  /* 0x000000ffffd57224 */ /* 0x000fe200078e0036 */
[----:B------:R-:W-:Y:S01]  /*2d520*/  MOV R221, R239 ;  /* 0x000000ef00dd7202 */ /* 0x000fe20000000f00 */
[----:B------:R-:W-:Y:S01]  /*2d530*/  IMAD.MOV.U32 R222, RZ, RZ, R149 ;  /* 0x000000ffffde7224 */ /* 0x000fe200078e0095 */
[----:B------:R-:W4:Y:S01]  /*2d540*/  LDC R3, c[0x0][0x244] ;  /* 0x00009100ff037b82 */ /* 0x000f220000000800 */
[----:B------:R-:W-:Y:S01]  /*2d550*/  IMAD.MOV.U32 R223, RZ, RZ, R151 ;  /* 0x000000ffffdf7224 */ /* 0x000fe200078e0097 */
[----:B------:R-:W-:Y:S01]  /*2d560*/  ULDC.64 UR28, c[0x0][0x228] ;  /* 0x00008a00001c7ab9 */ /* 0x000fe20000000a00 */
[----:B------:R-:W-:Y:S01]  /*2d570*/  IMAD.MOV.U32 R220, RZ, RZ, R237 ;  /* 0x000000ffffdc7224 */ /* 0x000fe200078e00ed */
[----:B------:R-:W-:Y:S01]  /*2d580*/  ULDC.64 UR10, c[0x0][0x220] ;  /* 0x00008800000a7ab9 */ /* 0x000fe20000000a00 */
[----:B------:R-:W-:Y:S01]  /*2d590*/  ULDC.64 UR12, c[0x0][0x220] ;  /* 0x00008800000c7ab9 */ /* 0x000fe20000000a00 */
[----:B------:R-:W-:Y:S01]  /*2d5a0*/  ULDC UR15, c[0x0][0x22c] ;  /* 0x00008b00000f7ab9 */ /* 0x000fe20000000800 */
[----:B------:R-:W-:Y:S01]  /*2d5b0*/  ULDC UR14, c[0x0][0x248] ;  /* 0x00009200000e7ab9 */ /* 0x000fe20000000800 */
[----:B------:R-:W-:Y:S01]  /*2d5c0*/  ULDC.64 UR20, c[0x0][0x228] ;  /* 0x00008a0000147ab9 */ /* 0x000fe20000000a00 */
[----:B------:R-:W-:Y:S01]  /*2d5d0*/  ULDC.64 UR18, c[0x0][0x228] ;  /* 0x00008a0000127ab9 */ /* 0x000fe20000000a00 */
[----:B------:R-:W-:Y:S01]  /*2d5e0*/  ULDC.64 UR16, c[0x0][0x228] ;  /* 0x00008a0000107ab9 */ /* 0x000fe20000000a00 */
[----:B------:R-:W-:Y:S01]  /*2d5f0*/  ULDC.64 UR26, c[0x0][0x228] ;  /* 0x00008a00001a7ab9 */ /* 0x000fe20000000a00 */
[----:B------:R-:W-:Y:S01]  /*2d600*/  ULDC.64 UR24, c[0x0][0x228] ;  /* 0x00008a0000187ab9 */ /* 0x000fe20000000a00 */
[----:B------:R-:W-:Y:S01]  /*2d610*/  ULDC.64 UR22, c[0x0][0x228] ;  /* 0x00008a0000167ab9 */ /* 0x000fe20000000a00 */
[----:B------:R-:W-:Y:S01]  /*2d620*/  BAR.SYNC.DEFER_BLOCKING 0x0 ;  /* 0x0000000000007b1d */ /* 0x000fe20000010000 */
[C---:B--2---:R-:W-:Y:S01]  /*2d630*/  ISETP.GE.AND P1, PT, R7.reuse, R6, PT ;  /* 0x000000060700720c */ /* 0x044fe20003f26270 */
[----:B------:R-:W-:-:S04]  /*2d640*/  VIADD R2, R7, 0x2 ;  /* 0x0000000207027836 */ /* 0x000fc80000000000 */
[----:B------:R-:W2:Y:S01]  /*2d650*/  S2R R6, SR_TID.X ;  /* 0x0000000000067919 */ /* 0x000ea20000002100 */
[----:B------:R-:W-:Y:S01]  /*2d660*/  IADD3 R0, R7, 0x1, RZ ;  /* 0x0000000107007810 */ /* 0x000fe20007ffe0ff */
[----:B------:R-:W-:Y:S01]  /*2d670*/  IMAD.MOV.U32 R153, RZ, RZ, R162 ;  /* 0x000000ffff997224 */ /* 0x000fe200078e00a2 */
[----:B------:R-:W-:Y:S02]  /*2d680*/  MOV R52, R53 ;  /* 0x0000003500347202 */ /* 0x000fe40000000f00 */
[----:B------:R-:W-:Y:S02]  /*2d690*/  ISETP.GE.AND P0, PT, R2, UR6, PT ;  /* 0x0000000602007c0c */ /* 0x000fe4000bf06270 */
[----:B--2---:R-:W-:Y:S01]  /*2d6a0*/  LOP3.LUT R6, R6, 0x1f, RZ, 0xc0, !PT ;  /* 0x0000001f06067812 */ /* 0x004fe200078ec0ff */
[----:B------:R-:W-:Y:S01]  /*2d6b0*/  IMAD.MOV.U32 R53, RZ, RZ, R55 ;  /* 0x000000ffff357224 */ /* 0x000fe200078e0037 */
[----:B------:R-:W-:Y:S01]  /*2d6c0*/  ISETP.GE.AND P2, PT, R0, UR5, PT ;  /* 0x0000000500007c0c */ /* 0x000fe2000bf46270 */
[----:B------:R-:W-:Y:S01]  /*2d6d0*/  ULDC.64 UR6, c[0x0][0x220] ;  /* 0x0000880000067ab9 */ /* 0x000fe20000000a00 */
[----:B------:R-:W-:Y:S01]  /*2d6e0*/  LEA R252, R6, UR4, 0x4 ;  /* 0x0000000406fc7c11 */ /* 0x000fe2000f8e20ff */
[----:B------:R-:W-:Y:S01]  /*2d6f0*/  ULDC UR4, c[0x0][0x244] ;  /* 0x0000910000047ab9 */ /* 0x000fe20000000800 */
[----:B------:R-:W3:Y:S04]  /*2d700*/  LDL.LU R6, [R1+0x250] ;  /* 0x0002500001067983 */ /* 0x000ee80000300800 */
[----:B------:R-:W3:Y:S04]  /*2d710*/  LDL.LU R7, [R1+0x258] ;  /* 0x0002580001077983 */ /* 0x000ee80000300800 */
[----:B---3--:R2:W-:Y:S01]  /*2d720*/  STSM.16.M88.4 [R252], R4 ;  /* 0x00000004fc007844 */ /* 0x0085e20000000200 */
[----:B------:R-:W-:-:S03]  /*2d730*/  NOP ;  /* 0x0000000000007918 */ /* 0x000fc60000000000 */
[----:B------:R-:W3:Y:S04]  /*2d740*/  LDS.128 R8, [R252] ;  /* 0x00000000fc087984 */ /* 0x000ee80000000c00 */
[----:B--2---:R-:W2:Y:S04]  /*2d750*/  LDL.LU R4, [R1+0x80] ;  /* 0x0000800001047983 */ /* 0x004ea80000300800 */
[----:B------:R-:W2:Y:S01]  /*2d760*/  LDL.LU R5, [R1+0x88] ;  /* 0x0000880001057983 */ /* 0x000ea20000300800 */
[----:B------:R-:W-:Y:S01]  /*2d770*/  IMAD.MOV.U32 R6, RZ, RZ, R92 ;  /* 0x000000ffff067224 */ /* 0x000fe200078e005c */
[----:B------:R-:W-:Y:S01]  /*2d780*/  MOV R7, R94 ;  /* 0x0000005e00077202 */ /* 0x000fe20000000f00 */
[----:B------:R-:W-:Y:S01]  /*2d790*/  NOP ;  /* 0x0000000000007918 */ /* 0x000fe20000000000 */
[----:B---3--:R-:W-:Y:S04]  /*2d7a0*/  STL.64 [R1+0x150], R8 ;  /* 0x0001500801007387 */ /* 0x008fe80000100a00 */
[----:B------:R3:W-:Y:S04]  /*2d7b0*/  STL.64 [R1+0x158], R10 ;  /* 0x0001580a01007387 */ /* 0x0007e80000100a00 */
[----:B---3--:R-:W3:Y:S04]  /*2d7c0*/  LDL.LU R10, [R1] ;  /* 0x00000000010a7983 */ /* 0x008ee80000300800 */
[----:B------:R-:W3:Y:S04]  /*2d7d0*/  LDL.LU R11, [R1+0x8] ;  /* 0x00000800010b7983 */ /* 0x000ee80000300800 */
[----:B--2---:R-:W-:Y:S01]  /*2d7e0*/  STSM.16.M88.4 [R252], R4 ;  /* 0x00000004fc007844 */ /* 0x004fe20000000200 */
[----:B------:R-:W-:-:S03]  /*2d7f0*/  NOP ;  /* 0x0000000000007918 */ /* 0x000fc60000000000 */
[----:B------:R-:W2:Y:S04]  /*2d800*/  LDS.128 R4, [R252] ;  /* 0x00000000fc047984 */ /* 0x000ea80000000c00 */
[----:B--2---:R2:W-:Y:S04]  /*2d810*/  STL.64 [R1+0x170], R4 ;  /* 0x0001700401007387 */ /* 0x0045e80000100a00 */
[----:B------:R1:W-:Y:S04]  /*2d820*/  STL.64 [R1+0x178], R6 ;  /* 0x0001780601007387 */ /* 0x0003e80000100a00 */
[----:B--2---:R-:W2:Y:S04]  /*2d830*/  LDL.LU R4, [R1+0x4f0] ;  /* 0x0004f00001047983 */ /* 0x004ea80000300800 */
[----:B------:R-:W2:Y:S04]  /*2d840*/  LDL.LU R5, [R1+0x4f8] ;  /* 0x0004f80001057983 */ /* 0x000ea80000300800 */
[----:B-1----:R-:W2:Y:S04]  /*2d850*/  LDL.LU R6, [R1+0x600] ;  /* 0x0006000001067983 */ /* 0x002ea80000300800 */
[----:B------:R-:W2:Y:S01]  /*2d860*/  LDL.LU R7, [R1+0x608] ;  /* 0x0006080001077983 */ /* 0x000ea20000300800 */
[----:B------:R-:W-:Y:S01]  /*2d870*/  IMAD.MOV.U32 R8, RZ, RZ, R164 ;  /* 0x000000ffff087224 */ /* 0x000fe200078e00a4 */
[----:B------:R-:W-:Y:S01]  /*2d880*/  NOP ;  /* 0x0000000000007918 */ /* 0x000fe20000000000 */
[----:B------:R-:W-:-:S05]  /*2d890*/  IMAD.MOV.U32 R9, RZ, RZ, R166 ;  /* 0x000000ffff097224 */ /* 0x000fca00078e00a6 */
[----:B---3--:R-:W-:Y:S01]  /*2d8a0*/  STSM.16.M88.4 [R252], R8 ;  /* 0x00000008fc007844 */ /* 0x008fe20000000200 */
[----:B------:R-:W-:-:S03]  /*2d8b0*/  NOP ;  /* 0x0000000000007918 */ /* 0x000fc60000000000 */
[----:B------:R-:W1:Y:S01]  /*2d8c0*/  LDS.128 R8, [R252] ;  /* 0x00000000fc087984 */ /* 0x000e620000000c00 */
[----:B------:R-:W-:-:S03]  /*2d8d0*/  NOP ;  /* 0x0000000000007918 */ /* 0x000fc60000000000 */
[----:B-1----:R-:W-:Y:S04]  /*2d8e0*/  STL.64 [R1+0x160], R8 ;  /* 0x0001600801007387 */ /* 0x002fe80000100a00 */
[----:B------:R-:W-:Y:S04]  /*2d8f0*/  STL.64 [R1+0x168], R10 ;  /* 0x0001680a01007387 */ /* 0x000fe80000100a00 */
[----:B--2---:R1:W-:Y:S01]  /*2d900*/  STSM.16.M88.4 [R252], R4 ;  /* 0x00000004fc007844 */ /* 0x0043e20000000200 */
[----:B------:R-:W-:-:S03]  /*2d910*/  NOP ;  /* 0x0000000000007918 */ /* 0x000fc60000000000 */
[----:B------:R-:W2:Y:S04]  /*2d920*/  LDS.128 R8, [R252] ;  /* 0x00000000fc087984 */ /* 0x000ea80000000c00 */
[----:B-1----:R-:W3:Y:S04]  /*2d930*/  LDL.LU R4, [R1+0x424] ;  /* 0x0004240001047983 */ /* 0x002ee80000300800 */
[----:B------:R-:W3:Y:S04]  /*2d940*/  LDL.LU R5, [R1+0x42c] ;  /* 0x00042c0001057983 */ /* 0x000ee80000300800 */
[----:B------:R-:W3:Y:S04]  /*2d950*/  LDL.LU R6, [R1+0x254] ;  /* 0x0002540001067983 */ /* 0x000ee80000300800 */
[----:B------:R-:W3:Y:S01]  /*2d960*/  LDL.LU R7, [R1+0x25c] ;  /* 0x00025c0001077983 */ /* 0x000ee20000300800 */
[----:B------:R-:W-:-:S03]  /*2d970*/  NOP ;  /* 0x0000000000007918 */ /* 0x000fc60000000000 */
[----:B--2---:R-:W-:Y:S04]  /*2d980*/  STL.64 [R1+0x140], R8 ;  /* 0x0001400801007387 */ /* 0x004fe80000100a00 */
[----:B------:R-:W-:Y:S04]  /*2d990*/  STL.64 [R1+0x148], R10 ;  /* 0x0001480a01007387 */ /* 0x000fe80000100a00 */
[----:B---3--:R1:W-:Y:S01]  /*2d9a0*/  STSM.16.M88.4 [R252], R4 ;  /* 0x00000004fc007844 */ /* 0x0083e20000000200 */
[----:B------:R-:W-:-:S03]  /*2d9b0*/  NOP ;  /* 0x0000000000007918 */ /* 0x000fc60000000000 */
[----:B------:R-:W2:Y:S04]  /*2d9c0*/  LDS.128 R8, [R252] ;  /* 0x00000000fc087984 */ /* 0x000ea80000000c00 */
[----:B-1----:R-:W3:Y:S04]  /*2d9d0*/  LDL.LU R4, [R1+0x84] ;  /* 0x0000840001047983 */ /* 0x002ee80000300800 */
[----:B------:R-:W3:Y:S01]  /*2d9e0*/  LDL.LU R5, [R1+0x8c] ;  /* 0x00008c0001057983 */ /* 0x000ee20000300800 */
[----:B------:R-:W-:Y:S01]  /*2d9f0*/  MOV R6, R93 ;  /* 0x0000005d00067202 */ /* 0x000fe20000000f00 */
[----:B------:R-:W-:Y:S01]  /*2da00*/  IMAD.MOV.U32 R7, RZ, RZ, R95 ;  /* 0x000000ffff077224 */ /* 0x000fe200078e005f */
[----:B------:R-:W-:Y:S01]  /*2da10*/  NOP ;  /* 0x0000000000007918 */ /* 0x000fe20000000000 */
[----:B--2---:R-:W-:Y:S04]  /*2da20*/  STL.64 [R1+0x80], R8 ;  /* 0x0000800801007387 */ /* 0x004fe80000100a00 */
[----:B------:R1:W-:Y:S04]  /*2da30*/  STL.64 [R1+0x88], R10 ;  /* 0x0000880a01007387 */ /* 0x0003e80000100a00 */
[----:B-1----:R-:W2:Y:S04]  /*2da40*/  LDL.LU R10, [R1+0x4] ;  /* 0x00000400010a7983 */ /* 0x002ea80000300800 */
[----:B------:R-:W2:Y:S04]  /*2da50*/  LDL.LU R11, [R1+0xc] ;  /* 0x00000c00010b7983 */ /* 0x000ea80000300800 */
[----:B---3--:R-:W-:Y:S01]  /*2da60*/  STSM.16.M88.4 [R252], R4 ;  /* 0x00000004fc007844 */ /* 0x008fe20000000200 */
[----:B------:R-:W-:-:S03]  /*2da70*/  NOP ;  /* 0x0000000000007918 */ /* 0x000fc60000000000 */
[----:B------:R-:W1:Y:S04]  /*2da80*/  LDS.128 R4, [R252] ;  /* 0x00000000fc047984 */ /* 0x000e680000000c00 */
[----:B-1----:R1:W-:Y:S04]  /*2da90*/  STL.64 [R1+0x120], R4 ;  /* 0x0001200401007387 */ /* 0x0023e80000100a00 */
[----:B------:R3:W-:Y:S04]  /*2daa0*/  STL.64 [R1+0x128], R6 ;  /* 0x0001280601007387 */ /* 0x0007e80000100a00 */
[----:B-1----:R-:W4:Y:S04]  /*2dab0*/  LDL.LU R4, [R1+0x4f4] ;  /* 0x0004f40001047983 */ /* 0x002f280000300800 */
[----:B------:R-:W4:Y:S04]  /*2dac0*/  LDL.LU R5, [R1+0x4fc] ;  /* 0x0004fc0001057983 */ /* 0x000f280000300800 */
[----:B---3--:R-:W4:Y:S04]  /*2dad0*/  LDL.LU R6, [R1+0x604] ;  /* 0x0006040001067983 */ /* 0x008f280000300800 */
[----:B------:R-:W4:Y:S01]  /*2dae0*/  LDL.LU R7, [R1+0x60c] ;  /* 0x00060c0001077983 */ /* 0x000f220000300800 */
[----:B------:R-:W-:Y:S01]  /*2daf0*/  IMAD.MOV.U32 R8, RZ, RZ, R165 ;  /* 0x000000ffff087224 */ /* 0x000fe200078e00a5 */
[----:B------:R-:W-:Y:S01]  /*2db00*/  MOV R9, R167 ;  /* 0x000000a700097202 */ /* 0x000fe20000000f00 */
[----:B------:R-:W-:-:S04]  /*2db10*/  NOP ;  /* 0x0000000000007918 */ /* 0x000fc80000000000 */
[----:B--2---:R-:W-:Y:S01]  /*2db20*/  STSM.16.M88.4 [R252], R8 ;  /* 0x00000008fc007844 */ /* 0x004fe20000000200 */
[----:B------:R-:W-:-:S03]  /*2db30*/  NOP ;  /* 0x0000000000007918 */ /* 0x000fc60000000000 */
[----:B------:R-:W1:Y:S01]  /*2db40*/  LDS.128 R8, [R252] ;  /* 0x00000000fc087984 */ /* 0x000e620000000c00 */
[----:B------:R-:W-:-:S03]  /*2db50*/  NOP ;  /* 0x0000000000007918 */ /* 0x000fc60000000000 */
[----:B-1----:R-:W-:Y:S04]  /*2db60*/  STL.64 [R1+0x70], R8 ;  /* 0x0000700801007387 */ /* 0x002fe80000100a00 */
[----:B------:R-:W-:Y:S04]  /*2db70*/  STL.64 [R1+0x78], R10 ;  /* 0x0000780a01007387 */ /* 0x000fe80000100a00 */
[----:B----4-:R1:W-:Y:S01]  /*2db80*/  STSM.16.M88.4 [R252], R4 ;  /* 0x00000004fc007844 */ /* 0x0103e20000000200 */
[----:B------:R-:W-:-:S03]  /*2db90*/  NOP ;  /* 0x0000000000007918 */ /* 0x000fc60000000000 */
[----:B------:R-:W2:Y:S04]  /*2dba0*/  LDS.128 R8, [R252] ;  /* 0x00000000fc087984 */ /* 0x000ea80000000c00 */
[----:B-1----:R-:W3:Y:S04]  /*2dbb0*/  LDL.LU R4, [R1+0x3f0] ;  /* 0x0003f00001047983 */ /* 0x002ee80000300800 */
[----:B------:R-:W3:Y:S04]  /*2dbc0*/  LDL.LU R5, [R1+0x3f8] ;  /* 0x0003f80001057983 */ /* 0x000ee80000300800 */
[----:B------:R-:W3:Y:S04]  /*2dbd0*/  LDL.LU R6, [R1+0x240] ;  /* 0x0002400001067983 */ /* 0x000ee80000300800 */
[----:B------:R-:W3:Y:S01]  /*2dbe0*/  LDL.LU R7, [R1+0x248] ;  /* 0x0002480001077983 */ /* 0x000ee20000300800 */
[----:B------:R-:W-:-:S03]  /*2dbf0*/  NOP ;  /* 0x0000000000007918 */ /* 0x000fc60000000000 */
[----:B--2---:R-:W-:Y:S04]  /*2dc00*/  STL.64 [R1], R8 ;  /* 0x0000000801007387 */ /* 0x004fe80000100a00 */
[----:B------:R-:W-:Y:S04]  /*2dc10*/  STL.64 [R1+0x8], R10 ;  /* 0x0000080a01007387 */ /* 0x000fe80000100a00 */
[----:B---3--:R1:W-:Y:S01]  /*2dc20*/  STSM.16.M88.4 [R252], R4 ;  /* 0x00000004fc007844 */ /* 0x0083e20000000200 */
[----:B------:R-:W-:-:S03]  /*2dc30*/  NOP ;  /* 0x0000000000007918 */ /* 0x000fc60000000000 */
[----:B------:R-:W2:Y:S04]  /*2dc40*/  LDS.128 R8, [R252] ;  /* 0x00000000fc087984 */ /* 0x000ea80000000c00 */
[----:B-1----:R-:W3:Y:S04]  /*2dc50*/  LDL.LU R4, [R1+0x50] ;  /* 0x0000500001047983 */ /* 0x002ee80000300800 */
[----:B------:R-:W3:Y:S01]  /*2dc60*/  LDL.LU R5, [R1+0x58] ;  /* 0x0000580001057983 */ /* 0x000ee20000300800 */
[----:B------:R-:W-:Y:S02]  /*2dc70*/  IMAD.MOV.U32 R6, RZ, RZ, R96 ;  /* 0x000000ffff067224 */ /* 0x000fe400078e0060 */
        /* <DEDUP_REMOVED lines=15> */
[----:B------:R-:W-:Y:S01]  /*2dd70*/  MOV R8, R156 ;  /* 0x0000009c00087202 */ /* 0x000fe20000000f00 */
[----:B------:R-:W-:Y:S01]  /*2dd80*/  IMAD.MOV.U32 R9, RZ, RZ, R158 ;  /* 0x000000ffff097224 */ /* 0x000fe200078e009e */
        /* <DEDUP_REMOVED lines=22> */
[----:B------:R-:W-:Y:S01]  /*2def0*/  IMAD.MOV.U32 R6, RZ, RZ, R97 ;  /* 0x000000ffff067224 */ /* 0x000fe200078e0061 */
[----:B------:R-:W-:Y:S01]  /*2df00*/  MOV R7, R99 ;  /* 0x0000006300077202 */ /* 0x000fe20000000f00 */
        /* <DEDUP_REMOVED lines=15> */
[----:B------:R-:W-:Y:S01]  /*2e000*/  NOP ;  /* 0x0000000000007918 */ /* 0x000fe20000000000 */
[----:B------:R-:W-:-:S05]  /*2e010*/  IMAD.MOV.U32 R9, RZ, RZ, R159 ;  /* 0x000000ffff097224 */ /* 0x000fca00078e009f */
        /* <DEDUP_REMOVED lines=338> */
[----:B------:R-:W2:Y:S01]  /*2f540*/  LDS.128 R8, [R252] ;  /* 0x00000000fc087984 */ /* 0x000ea20000000c00 */
[----:B-1----:R-:W-:Y:S01]  /*2f550*/  IMAD.MOV.U32 R4, RZ, RZ, R248 ;  /* 0x000000ffff047224 */ /* 0x002fe200078e00f8 */
[----:B------:R-:W-:Y:S01]  /*2f560*/  MOV R5, R250 ;  /* 0x000000fa00057202 */ /* 0x000fe20000000f00 */
[----:B------:R-:W-:Y:S02]  /*2f570*/  IMAD.MOV.U32 R6, RZ, RZ, R68 ;  /* 0x000000ffff067224 */ /* 0x000fe400078e0044 */
[----:B------:R-:W-:Y:S01]  /*2f580*/  IMAD.MOV.U32 R7, RZ, RZ, R70 ;  /* 0x000000ffff077224 */ /* 0x000fe200078e0046 */
[----:B------:R-:W-:-:S04]  /*2f590*/  NOP ;  /* 0x0000000000007918 */ /* 0x000fc80000000000 */
[----:B------:R-:W-:Y:S01]  /*2f5a0*/  STSM.16.M88.4 [R252], R4 ;  /* 0x00000004fc007844 */ /* 0x000fe20000000200 */
[----:B------:R-:W-:-:S03]  /*2f5b0*/  NOP ;  /* 0x0000000000007918 */ /* 0x000fc60000000000 */
[----:B------:R-:W1:Y:S04]  /*2f5c0*/  LDS.128 R4, [R252] ;  /* 0x00000000fc047984 */ /* 0x000e680000000c00 */
[----:B--2---:R-:W-:Y:S04]  /*2f5d0*/  STL.64 [R1+0x4d0], R8 ;  /* 0x0004d00801007387 */ /* 0x004fe80000100a00 */
[----:B------:R2:W-:Y:S04]  /*2f5e0*/  STL.64 [R1+0x4d8], R10 ;  /* 0x0004d80a01007387 */ /* 0x0005e80000100a00 */
[----:B--2---:R-:W2:Y:S04]  /*2f5f0*/  LDL.LU R10, [R1+0x1f0] ;  /* 0x0001f000010a7983 */ /* 0x004ea80000300800 */
[----:B------:R-:W2:Y:S04]  /*2f600*/  LDL.LU R11, [R1+0x1f8] ;  /* 0x0001f800010b7983 */ /* 0x000ea80000300800 */
        /* <DEDUP_REMOVED lines=13> */
[----:B----4-:R2:W-:Y:S04]  /*2f6e0*/  STSM.16.M88.4 [R252], R4 ;  /* 0x00000004fc007844 */ /* 0x0105e80000000200 */
[----:B-1----:R-:W-:Y:S04]  /*2f6f0*/  STL.64 [R1+0x500], R8 ;  /* 0x0005000801007387 */ /* 0x002fe80000100a00 */
[----:B------:R-:W-:Y:S01]  /*2f700*/  STL.64 [R1+0x508], R10 ;  /* 0x0005080a01007387 */ /* 0x000fe20000100a00 */
[----:B------:R-:W-:-:S03]  /*2f710*/  NOP ;  /* 0x0000000000007918 */ /* 0x000fc60000000000 */
[----:B--2---:R-:W2:Y:S04]  /*2f720*/  LDL.LU R4, [R1+0x384] ;  /* 0x0003840001047983 */ /* 0x004ea80000300800 */
[----:B------:R-:W2:Y:S04]  /*2f730*/  LDL.LU R5, [R1+0x38c] ;  /* 0x00038c0001057983 */ /* 0x000ea80000300800 */
[----:B------:R-:W2:Y:S04]  /*2f740*/  LDL.LU R6, [R1+0x1d4] ;  /* 0x0001d40001067983 */ /* 0x000ea80000300800 */
[----:B------:R-:W2:Y:S04]  /*2f750*/  LDL.LU R7, [R1+0x1dc] ;  /* 0x0001dc0001077983 */ /* 0x000ea80000300800 */
[----:B------:R-:W1:Y:S01]  /*2f760*/  LDS.128 R8, [R252] ;  /* 0x00000000fc087984 */ /* 0x000e620000000c00 */
[----:B------:R-:W-:-:S03]  /*2f770*/  NOP ;  /* 0x0000000000007918 */ /* 0x000fc60000000000 */
[----:B-1----:R-:W-:Y:S04]  /*2f780*/  STL.64 [R1+0x4f0], R8 ;  /* 0x0004f00801007387 */ /* 0x002fe80000100a00 */
[----:B------:R-:W-:Y:S04]  /*2f790*/  STL.64 [R1+0x4f8], R10 ;  /* 0x0004f80a01007387 */ /* 0x000fe80000100a00 */
[----:B--2---:R1:W-:Y:S01]  /*2f7a0*/  STSM.16.M88.4 [R252], R4 ;  /* 0x00000004fc007844 */ /* 0x0043e20000000200 */
[----:B------:R-:W-:-:S03]  /*2f7b0*/  NOP ;  /* 0x0000000000007918 */ /* 0x000fc60000000000 */
[----:B------:R-:W2:Y:S01]  /*2f7c0*/  LDS.128 R8, [R252] ;  /* 0x00000000fc087984 */ /* 0x000ea20000000c00 */
[----:B-1----:R-:W-:Y:S01]  /*2f7d0*/  IMAD.MOV.U32 R4, RZ, RZ, R249 ;  /* 0x000000ffff047224 */ /* 0x002fe200078e00f9 */
[----:B------:R-:W-:Y:S01]  /*2f7e0*/  MOV R5, R251 ;  /* 0x000000fb00057202 */ /* 0x000fe20000000f00 */
[----:B------:R-:W-:Y:S01]  /*2f7f0*/  IMAD.MOV.U32 R6, RZ, RZ, R69 ;  /* 0x000000ffff067224 */ /* 0x000fe200078e0045 */
[----:B------:R-:W-:Y:S01]  /*2f800*/  NOP ;  /* 0x0000000000007918 */ /* 0x000fe20000000000 */
[----:B------:R-:W-:-:S05]  /*2f810*/  IMAD.MOV.U32 R7, RZ, RZ, R71 ;  /* 0x000000ffff077224 */ /* 0x000fca00078e0047 */
        /* <DEDUP_REMOVED lines=20> */
[----:B----4-:R2:W-:Y:S01]  /*2f960*/  STSM.16.M88.4 [R252], R4 ;  /* 0x00000004fc007844 */ /* 0x0105e20000000200 */
[----:B------:R-:W-:-:S03]  /*2f970*/  NOP ;  /* 0x0000000000007918 */ /* 0x000fc60000000000 */
[----:B------:R-:W3:Y:S04]  /*2f980*/  LDS.128 R248, [R252] ;  /* 0x00000000fcf87984 */ /* 0x000ee80000000c00 */
[----:B-1----:R-:W-:Y:S04]  /*2f990*/  STL.64 [R1+0x1d0], R8 ;  /* 0x0001d00801007387 */ /* 0x002fe80000100a00 */
[----:B------:R-:W-:Y:S01]  /*2f9a0*/  STL.64 [R1+0x1d8], R10 ;  /* 0x0001d80a01007387 */ /* 0x000fe20000100a00 */
[----:B------:R-:W-:-:S03]  /*2f9b0*/  NOP ;  /* 0x0000000000007918 */ /* 0x000fc60000000000 */
[----:B--2---:R-:W2:Y:S04]  /*2f9c0*/  LDL.LU R4, [R1+0x370] ;  /* 0x0003700001047983 */ /* 0x004ea80000300800 */
[----:B------:R-:W2:Y:S04]  /*2f9d0*/  LDL.LU R5, [R1+0x378] ;  /* 0x0003780001057983 */ /* 0x000ea80000300800 */
[----:B------:R-:W2:Y:S04]  /*2f9e0*/  LDL.LU R6, [R1+0x1b0] ;  /* 0x0001b00001067983 */ /* 0x000ea80000300800 */
[----:B------:R-:W2:Y:S04]  /*2f9f0*/  LDL.LU R7, [R1+0x1b8] ;  /* 0x0001b80001077983 */ /* 0x000ea80000300800 */
[----:B---3--:R-:W-:Y:S04]  /*2fa00*/  STL [R1+0x11b0], R248 ;  /* 0x0011b0f801007387 */ /* 0x008fe80000100800 */
[----:B------:R-:W-:Y:S04]  /*2fa10*/  STL [R1+0x11ac], R249 ;  /* 0x0011acf901007387 */ /* 0x000fe80000100800 */
[----:B------:R-:W-:Y:S04]  /*2fa20*/  STL [R1+0x11a8], R250 ;  /* 0x0011a8fa01007387 */ /* 0x000fe80000100800 */
[----:B------:R-:W-:Y:S04]  /*2fa30*/  STL [R1+0x11a4], R251 ;  /* 0x0011a4fb01007387 */ /* 0x000fe80000100800 */
[----:B--2---:R1:W-:Y:S01]  /*2fa40*/  STSM.16.M88.4 [R252], R4 ;  /* 0x00000004fc007844 */ /* 0x0043e20000000200 */
        /* <DEDUP_REMOVED lines=69> */
[----:B------:R-:W-:Y:S04]  /*2fea0*/  LDS.128 R244, [R252] ;  /* 0x00000000fcf47984 */ /* 0x000fe80000000c00 */
[----:B-1----:R-:W-:Y:S04]  /*2feb0*/  STL.64 [R1+0x1b0], R8 ;  /* 0x0001b00801007387 */ /* 0x002fe80000100a00 */
[----:B------:R-:W-:Y:S01]  /*2fec0*/  STL.64 [R1+0x1b8], R10 ;  /* 0x0001b80a01007387 */ /* 0x000fe20000100a00 */
[----:B------:R-:W-:-:S03]  /*2fed0*/  NOP ;  /* 0x0000000000007918 */ /* 0x000fc60000000000 */
[----:B--2---:R-:W2:Y:S04]  /*2fee0*/  LDL.LU R4, [R1+0x340] ;  /* 0x0003400001047983 */ /* 0x004ea80000300800 */
[----:B------:R-:W2:Y:S04]  /*2fef0*/  LDL.LU R5, [R1+0x348] ;  /* 0x0003480001057983 */ /* 0x000ea80000300800 */
[----:B------:R-:W2:Y:S04]  /*2ff00*/  LDL.LU R6, [R1+0x190] ;  /* 0x0001900001067983 */ /* 0x000ea80000300800 */
[----:B------:R-:W2:Y:S04]  /*2ff10*/  LDL.LU R7, [R1+0x198] ;  /* 0x0001980001077983 */ /* 0x000ea80000300800 */
        /* <DEDUP_REMOVED lines=40> */
[----:B--2---:R-:W-:Y:S01]  /*301a0*/  STSM.16.M88.4 [R252], R4 ;  /* 0x00000004fc007844 */ /* 0x004fe20000000200 */
[----:B------:R-:W-:-:S03]  /*301b0*/  NOP ;  /* 0x0000000000007918 */ /* 0x000fc60000000000 */
[----:B------:R-:W1:Y:S04]  /*301c0*/  LDS.128 R8, [R252] ;  /* 0x00000000fc087984 */ /* 0x000e680000000c00 */
[----:B-1----:R-:W-:Y:S04]  /*301d0*/  STL.64 [R1+0x340], R8 ;  /* 0x0003400801007387 */ /* 0x002fe80000100a00 */
[----:B------:R1:W-:Y:S04]  /*301e0*/  STL.64 [R1+0x348], R10 ;  /* 0x0003480a01007387 */ /* 0x0003e80000100a00 */
[----:B-1----:R-:W2:Y:S04]  /*301f0*/  LDL.LU R10, [R1+0x274] ;  /* 0x00027400010a7983 */ /* 0x002ea80000300800 */
[----:B------:R-:W2:Y:S01]  /*30200*/  LDL.LU R11, [R1+0x27c] ;  /* 0x00027c00010b7983 */ /* 0x000ea20000300800 */
[----:B------:R-:W-:Y:S01]  /*30210*/  IMAD.MOV.U32 R4, RZ, RZ, R241 ;  /* 0x000000ffff047224 */ /* 0x000fe200078e00f1 */
[----:B------:R-:W-:Y:S01]  /*30220*/  MOV R5, R243 ;  /* 0x000000f300057202 */ /* 0x000fe20000000f00 */
[----:B------:R-:W-:Y:S01]  /*30230*/  IMAD.MOV.U32 R6, RZ, RZ, R77 ;  /* 0x000000ffff067224 */ /* 0x000fe200078e004d */
[----:B------:R-:W-:Y:S01]  /*30240*/  NOP ;  /* 0x0000000000007918 */ /* 0x000fe20000000000 */
[----:B------:R-:W-:Y:S01]  /*30250*/  IMAD.MOV.U32 R7, RZ, RZ, R79 ;  /* 0x000000ffff077224 */ /* 0x000fe200078e004f */
[----:B------:R-:W-:Y:S01]  /*30260*/  MOV R8, R129 ;  /* 0x0000008100087202 */ /* 0x000fe20000000f00 */
[----:B------:R-:W-:-:S03]  /*30270*/  IMAD.MOV.U32 R9, RZ, RZ, R131 ;  /* 0x000000ffff097224 */ /* 0x000fc600078e0083 */
[----:B------:R-:W-:Y:S01]  /*30280*/  STSM.16.M88.4 [R252], R4 ;  /* 0x00000004fc007844 */ /* 0x000fe20000000200 */
[----:B------:R-:W-:-:S03]  /*30290*/  NOP ;  /* 0x0000000000007918 */ /* 0x000fc60000000000 */
[----:B------:R-:W1:Y:S01]  /*302a0*/  LDS.128 R4, [R252] ;  /* 0x00000000fc047984 */ /* 0x000e620000000c00 */
[----:B------:R-:W-:-:S03]  /*302b0*/  NOP ;  /* 0x0000000000007918 */ /* 0x000fc60000000000 */
[----:B-1----:R1:W-:Y:S04]  /*302c0*/  STL.64 [R1+0x270], R4 ;  /* 0x0002700401007387 */ /* 0x0023e80000100a00 */
[----:B------:R3:W-:Y:S04]  /*302d0*/  STL.64 [R1+0x278], R6 ;  /* 0x0002780601007387 */ /* 0x0007e80000100a00 */
[----:B-1----:R-:W4:Y:S04]  /*302e0*/  LDL.LU R4, [R1+0x5c4] ;  /* 0x0005c40001047983 */ /* 0x002f280000300800 */
[----:B------:R-:W4:Y:S04]  /*302f0*/  LDL.LU R5, [R1+0x5cc] ;  /* 0x0005cc0001057983 */ /* 0x000f280000300800 */
[----:B---3--:R-:W4:Y:S04]  /*30300*/  LDL.LU R6, [R1+0x6c4] ;  /* 0x0006c40001067983 */ /* 0x008f280000300800 */
[----:B------:R-:W4:Y:S04]  /*30310*/  LDL.LU R7, [R1+0x6cc] ;  /* 0x0006cc0001077983 */ /* 0x000f280000300800 */
[----:B--2---:R-:W-:Y:S01]  /*30320*/  STSM.16.M88.4 [R252], R8 ;  /* 0x00000008fc007844 */ /* 0x004fe20000000200 */
[----:B------:R-:W-:-:S03]  /*30330*/  NOP ;  /* 0x0000000000007918 */ /* 0x000fc60000000000 */
[----:B------:R-:W1:Y:S01]  /*30340*/  LDS.128 R8, [R252] ;  /* 0x00000000fc087984 */ /* 0x000e620000000c00 */
[----:B------:R-:W-:-:S03]  /*30350*/  NOP ;  /* 0x0000000000007918 */ /* 0x000fc60000000000 */
[----:B-1----:R-:W-:Y:S04]  /*30360*/  STL.64 [R1+0x190], R8 ;  /* 0x0001900801007387 */ /* 0x002fe80000100a00 */
[----:B------:R1:W-:Y:S04]  /*30370*/  STL.64 [R1+0x198], R10 ;  /* 0x0001980a01007387 */ /* 0x0003e80000100a00 */
[----:B------:R-:W2:Y:S04]  /*30380*/  LDL.LU R12, [R1+0x310] ;  /* 0x00031000010c7983 */ /* 0x000ea80000300800 */
[----:B------:R-:W2:Y:S04]  /*30390*/  LDL.LU R13, [R1+0x318] ;  /* 0x00031800010d7983 */ /* 0x000ea80000300800 */
[----:B------:R-:W2:Y:S04]  /*303a0*/  LDL.LU R14, [R1+0x110] ;  /* 0x00011000010e7983 */ /* 0x000ea80000300800 */
[----:B------:R-:W2:Y:S04]  /*303b0*/  LDL.LU R15, [R1+0x118] ;  /* 0x00011800010f7983 */ /* 0x000ea80000300800 */
[----:B-1----:R-:W3:Y:S04]  /*303c0*/  LDL.LU R10, [R1+0x440] ;  /* 0x00044000010a7983 */ /* 0x002ee80000300800 */
[----:B------:R-:W3:Y:S04]  /*303d0*/  LDL.LU R11, [R1+0x448] ;  /* 0x00044800010b7983 */ /* 0x000ee80000300800 */
[----:B----4-:R1:W-:Y:S01]  /*303e0*/  STSM.16.M88.4 [R252], R4 ;  /* 0x00000004fc007844 */ /* 0x0103e20000000200 */
[----:B------:R-:W-:-:S03]  /*303f0*/  NOP ;  /* 0x0000000000007918 */ /* 0x000fc60000000000 */
[----:B------:R-:W-:Y:S01]  /*30400*/  LDS.128 R240, [R252] ;  /* 0x00000000fcf07984 */ /* 0x000fe20000000c00 */
[----:B------:R-:W-:Y:S01]  /*30410*/  NOP ;  /* 0x0000000000007918 */ /* 0x000fe20000000000 */
[----:B-1----:R-:W-:Y:S01]  /*30420*/  IMAD.MOV.U32 R4, RZ, RZ, R232 ;  /* 0x000000ffff047224 */ /* 0x002fe200078e00e8 */
[----:B------:R-:W-:Y:S01]  /*30430*/  MOV R5, R234 ;  /* 0x000000ea00057202 */ /* 0x000fe20000000f00 */
[----:B------:R-:W-:Y:S01]  /*30440*/  IMAD.MOV.U32 R6, RZ, RZ, R80 ;  /* 0x000000ffff067224 */ /* 0x000fe200078e0050 */
[----:B------:R-:W-:Y:S01]  /*30450*/  MOV R8, R132 ;  /* 0x0000008400087202 */ /* 0x000fe20000000f00 */
[----:B------:R-:W-:Y:S01]  /*30460*/  IMAD.MOV.U32 R7, RZ, RZ, R82 ;  /* 0x000000ffff077224 */ /* 0x000fe200078e0052 */
[----:B------:R-:W-:Y:S01]  /*30470*/  MOV R76, R116 ;  /* 0x00000074004c7202 */ /* 0x000fe20000000f00 */
[----:B--2---:R-:W-:Y:S01]  /*30480*/  STSM.16.M88.4 [R252], R12 ;  /* 0x0000000cfc007844 */ /* 0x004fe20000000200 */
[----:B------:R-:W-:-:S03]  /*30490*/  NOP ;  /* 0x0000000000007918 */ /* 0x000fc60000000000 */
[----:B------:R-:W-:Y:S01]  /*304a0*/  LDS.128 R224, [R252] ;  /* 0x00000000fce07984 */ /* 0x000fe20000000c00 */
[----:B------:R-:W-:-:S03]  /*304b0*/  NOP ;  /* 0x0000000000007918 */ /* 0x000fc60000000000 */
[----:B------:R1:W-:Y:S01]  /*304c0*/  STSM.16.M88.4 [R252], R4 ;  /* 0x00000004fc007844 */ /* 0x0003e20000000200 */
[----:B------:R-:W-:Y:S01]  /*304d0*/  IMAD.MOV.U32 R9, RZ, RZ, R134 ;  /* 0x000000ffff097224 */ /* 0x000fe200078e0086 */
[----:B------:R-:W-:Y:S02]  /*304e0*/  NOP ;  /* 0x0000000000007918 */ /* 0x000fe40000000000 */
[----:B------:R-:W-:Y:S01]  /*304f0*/  LDS.128 R216, [R252] ;  /* 0x00000000fcd87984 */ /* 0x000fe20000000c00 */
[----:B------:R-:W-:Y:S01]  /*30500*/  NOP ;  /* 0x0000000000007918 */ /* 0x000fe20000000000 */
[----:B------:R-:W-:Y:S02]  /*30510*/  IMAD.MOV.U32 R77, RZ, RZ, R118 ;  /* 0x000000ffff4d7224 */ /* 0x000fe400078e0076 */
[----:B-1----:R-:W2:Y:S01]  /*30520*/  LDL.LU R4, [R1+0x690] ;  /* 0x0006900001047983 */ /* 0x002ea20000300800 */
[----:B------:R-:W-:Y:S01]  /*30530*/  IMAD.MOV.U32 R120, RZ, RZ, R185 ;  /* 0x000000ffff787224 */ /* 0x000fe200078e00b9 */
[----:B------:R-:W-:Y:S01]  /*30540*/  MOV R121, R187 ;  /* 0x000000bb00797202 */ /* 0x000fe20000000f00 */
[----:B------:R-:W-:Y:S01]  /*30550*/  IMAD.MOV.U32 R122, RZ, RZ, R89 ;  /* 0x000000ffff7a7224 */ /* 0x000fe200078e0059 */
[----:B------:R-:W2:Y:S01]  /*30560*/  LDL.LU R5, [R1+0x698] ;  /* 0x0006980001057983 */ /* 0x000ea20000300800 */
[----:B------:R-:W-:Y:S01]  /*30570*/  IMAD.MOV.U32 R123, RZ, RZ, R91 ;  /* 0x000000ffff7b7224 */ /* 0x000fe200078e005b */
[----:B------:R-:W-:Y:S01]  /*30580*/  MOV R157, R191 ;  /* 0x000000bf009d7202 */ /* 0x000fe20000000f00 */
[----:B------:R-:W-:Y:S01]  /*30590*/  IMAD.MOV.U32 R156, RZ, RZ, R189 ;  /* 0x000000ffff9c7224 */ /* 0x000fe200078e00bd */
[----:B------:R-:W2:Y:S01]  /*305a0*/  LDL.LU R6, [R1+0x6b0] ;  /* 0x0006b00001067983 */ /* 0x000ea20000300800 */
[----:B------:R-:W-:Y:S01]  /*305b0*/  IMAD.MOV.U32 R158, RZ, RZ, R101 ;  /* 0x000000ffff9e7224 */ /* 0x000fe200078e0065 */
[----:B------:R-:W1:Y:S02]  /*305c0*/  LDC R232, c[0x0][0x244] ;  /* 0x00009100ffe87b82 */ /* 0x000e640000000800 */
[----:B------:R-:W2:Y:S04]  /*305d0*/  LDL.LU R7, [R1+0x6b8] ;  /* 0x0006b80001077983 */ /* 0x000ea80000300800 */
[----:B---3--:R-:W-:Y:S01]  /*305e0*/  STSM.16.M88.4 [R252], R8 ;  /* 0x00000008fc007844 */ /* 0x008fe20000000200 */
[----:B------:R-:W-:-:S03]  /*305f0*/  NOP ;  /* 0x0000000000007918 */ /* 0x000fc60000000000 */
[----:B------:R-:W-:Y:S01]  /*30600*/  LDS.128 R208, [R252] ;  /* 0x00000000fcd07984 */ /* 0x000fe20000000c00 */
[----:B------:R-:W-:-:S03]  /*30610*/  NOP ;  /* 0x0000000000007918 */ /* 0x000fc60000000000 */
[----:B--2---:R2:W-:Y:S01]  /*30620*/  STSM.16.M88.4 [R252], R4 ;  /* 0x00000004fc007844 */ /* 0x0045e20000000200 */
[----:B------:R-:W-:-:S03]  /*30630*/  NOP ;  /* 0x0000000000007918 */ /* 0x000fc60000000000 */
[----:B------:R-:W-:Y:S04]  /*30640*/  LDS.128 R8, [R252] ;  /* 0x00000000fc087984 */ /* 0x000fe80000000c00 */
[----:B--2---:R-:W2:Y:S04]  /*30650*/  LDL.LU R4, [R1+0x314] ;  /* 0x0003140001047983 */ /* 0x004ea80000300800 */
[----:B------:R-:W2:Y:S04]  /*30660*/  LDL.LU R5, [R1+0x31c] ;  /* 0x00031c0001057983 */ /* 0x000ea80000300800 */
[----:B------:R-:W2:Y:S04]  /*30670*/  LDL.LU R6, [R1+0x114] ;  /* 0x0001140001067983 */ /* 0x000ea80000300800 */
[----:B------:R-:W2:Y:S01]  /*30680*/  LDL.LU R7, [R1+0x11c] ;  /* 0x00011c0001077983 */ /* 0x000ea20000300800 */
[----:B------:R-:W-:-:S03]  /*30690*/  NOP ;  /* 0x0000000000007918 */ /* 0x000fc60000000000 */
[----:B------:R-:W3:Y:S04]  /*306a0*/  LDL.LU R18, [R1+0x444] ;  /* 0x0004440001127983 */ /* 0x000ee80000300800 */
[----:B------:R-:W3:Y:S01]  /*306b0*/  LDL.LU R19, [R1+0x44c] ;  /* 0x00044c0001137983 */ /* 0x000ee20000300800 */
[----:B------:R-:W-:Y:S01]  /*306c0*/  IMAD.MOV.U32 R12, RZ, RZ, R233 ;  /* 0x000000ffff0c7224 */ /* 0x000fe200078e00e9 */
[----:B------:R-:W-:Y:S01]  /*306d0*/  MOV R13, R235 ;  /* 0x000000eb000d7202 */ /* 0x000fe20000000f00 */
[----:B------:R-:W-:Y:S02]  /*306e0*/  IMAD.MOV.U32 R14, RZ, RZ, R81 ;  /* 0x000000ffff0e7224 */ /* 0x000fe400078e0051 */
[----:B------:R-:W-:Y:S01]  /*306f0*/  IMAD.MOV.U32 R15, RZ, RZ, R83 ;  /* 0x000000ffff0f7224 */ /* 0x000fe200078e0053 */
[----:B--2---:R-:W-:Y:S01]  /*30700*/  STSM.16.M88.4 [R252], R4 ;  /* 0x00000004fc007844 */ /* 0x004fe20000000200 */
[----:B------:R-:W-:-:S03]  /*30710*/  NOP ;  /* 0x0000000000007918 */ /* 0x000fc60000000000 */
[----:B------:R-:W-:Y:S01]  /*30720*/  LDS.128 R4, [R252] ;  /* 0x00000000fc047984 */ /* 0x000fe20000000c00 */
[----:B------:R-:W-:-:S03]  /*30730*/  NOP ;  /* 0x0000000000007918 */ /* 0x000fc60000000000 */
[----:B------:R-:W-:Y:S01]  /*30740*/  STSM.16.M88.4 [R252], R12 ;  /* 0x0000000cfc007844 */ /* 0x000fe20000000200 */
[----:B------:R-:W-:-:S03]  /*30750*/  NOP ;  /* 0x0000000000007918 */ /* 0x000fc60000000000 */
[----:B------:R-:W-:Y:S01]  /*30760*/  LDS.128 R12, [R252] ;  /* 0x00000000fc0c7984 */ /* 0x000fe20000000c00 */
[----:B------:R-:W-:-:S03]  /*30770*/  NOP ;  /* 0x0000000000007918 */ /* 0x000fc60000000000 */
[----:B---3--:R2:W-:Y:S01]  /*30780*/  STSM.16.M88.4 [R252], R16 ;  /* 0x00000010fc007844 */ /* 0x0085e20000000200 */
        /* <DEDUP_REMOVED lines=17> */
[----:B--2---:R2:W-:Y:S01]  /*308a0*/  STSM.16.M88.4 [R252], R16 ;  /* 0x00000010fc007844 */ /* 0x0045e20000000200 */
[----:B------:R-:W-:-:S03]  /*308b0*/  NOP ;  /* 0x0000000000007918 */ /* 0x000fc60000000000 */
[----:B------:R-:W-:Y:S01]  /*308c0*/  LDS.128 R32, [R252] ;  /* 0x00000000fc207984 */ /* 0x000fe20000000c00 */
[----:B------:R-:W-:Y:S01]  /*308d0*/  NOP ;  /* 0x0000000000007918 */ /* 0x000fe20000000000 */
[----:B--2---:R-:W-:Y:S01]  /*308e0*/  IMAD.MOV.U32 R16, RZ, RZ, R228 ;  /* 0x000000ffff107224 */ /* 0x004fe200078e00e4 */
[----:B------:R-:W-:Y:S01]  /*308f0*/  MOV R17, R230 ;  /* 0x000000e600117202 */ /* 0x000fe20000000f00 */
[----:B------:R-:W-:Y:S01]  /*30900*/  IMAD.MOV.U32 R18, RZ, RZ, R152 ;  /* 0x000000ffff127224 */ /* 0x000fe200078e0098 */
[----:B---3--:R-:W-:Y:S01]  /*30910*/  STSM.16.M88.4 [R252], R20 ;  /* 0x00000014fc007844 */ /* 0x008fe20000000200 */
[----:B------:R-:W-:Y:S01]  /*30920*/  IMAD.MOV.U32 R19, RZ, RZ, R154 ;  /* 0x000000ffff137224 */ /* 0x000fe200078e009a */
[----:B------:R-:W-:Y:S02]  /*30930*/  NOP ;  /* 0x0000000000007918 */ /* 0x000fe40000000000 */
[----:B------:R-:W-:Y:S01]  /*30940*/  LDS.128 R24, [R252] ;  /* 0x00000000fc187984 */ /* 0x000fe20000000c00 */
[----:B------:R-:W-:-:S03]  /*30950*/  NOP ;  /* 0x0000000000007918 */ /* 0x000fc60000000000 */
[----:B------:R-:W-:Y:S01]  /*30960*/  STSM.16.M88.4 [R252], R16 ;  /* 0x00000010fc007844 */ /* 0x000fe20000000200 */
[----:B------:R-:W-:-:S03]  /*30970*/  NOP ;  /* 0x0000000000007918 */ /* 0x000fc60000000000 */
[----:B------:R-:W-:Y:S01]  /*30980*/  LDS.128 R20, [R252] ;  /* 0x00000000fc147984 */ /* 0x000fe20000000c00 */
[----:B------:R-:W-:-:S03]  /*30990*/  NOP ;  /* 0x0000000000007918 */ /* 0x000fc60000000000 */
[----:B----4-:R-:W-:Y:S01]  /*309a0*/  STSM.16.M88.4 [R252], R40 ;  /* 0x00000028fc007844 */ /* 0x010fe20000000200 */
[----:B------:R-:W-:-:S03]  /*309b0*/  NOP ;  /* 0x0000000000007918 */ /* 0x000fc60000000000 */
[----:B------:R-:W-:Y:S01]  /*309c0*/  LDS.128 R16, [R252] ;  /* 0x00000000fc107984 */ /* 0x000fe20000000c00 */
[----:B------:R-:W-:-:S03]  /*309d0*/  NOP ;  /* 0x0000000000007918 */ /* 0x000fc60000000000 */
[----:B------:R2:W-:Y:S01]  /*309e0*/  STSM.16.M88.4 [R252], R36 ;  /* 0x00000024fc007844 */ /* 0x0005e20000000200 */
[----:B------:R-:W-:-:S03]  /*309f0*/  NOP ;  /* 0x0000000000007918 */ /* 0x000fc60000000000 */
[----:B------:R-:W-:Y:S01]  /*30a00*/  LDS.128 R40, [R252] ;  /* 0x00000000fc287984 */ /* 0x000fe20000000c00 */
[----:B------:R-:W-:Y:S01]  /*30a10*/  IMAD.MOV.U32 R83, RZ, RZ, R87 ;  /* 0x000000ffff537224 */ /* 0x000fe200078e0057 */
[----:B------:R-:W-:Y:S01]  /*30a20*/  MOV R81, R183 ;  /* 0x000000b700517202 */ /* 0x000fe20000000f00 */
[----:B------:R-:W-:Y:S02]  /*30a30*/  IMAD.MOV.U32 R80, RZ, RZ, R181 ;  /* 0x000000ffff507224 */ /* 0x000fe400078e00b5 */
[----:B------:R-:W-:Y:S01]  /*30a40*/  IMAD.MOV.U32 R82, RZ, RZ, R85 ;  /* 0x000000ffff527224 */ /* 0x000fe200078e0055 */
[----:B------:R-:W-:Y:S01]  /*30a50*/  NOP ;  /* 0x0000000000007918 */ /* 0x000fe20000000000 */
[----:B--2---:R-:W2:Y:S01]  /*30a60*/  LDL.LU R36, [R1+0x304] ;  /* 0x0003040001247983 */ /* 0x004ea20000300800 */
[----:B------:R-:W-:Y:S01]  /*30a70*/  MOV R116, R140 ;  /* 0x0000008c00747202 */ /* 0x000fe20000000f00 */
[----:B------:R-:W-:Y:S02]  /*30a80*/  IMAD.MOV.U32 R159, RZ, RZ, R103 ;  /* 0x000000ffff9f7224 */ /* 0x000fe400078e0067 */
[----:B------:R-:W-:Y:S01]  /*30a90*/  IMAD.MOV.U32 R185, RZ, RZ, R174 ;  /* 0x000000ffffb97224 */ /* 0x000fe200078e00ae */
[----:B------:R-:W2:Y:S01]  /*30aa0*/  LDL.LU R37, [R1+0x30c] ;  /* 0x00030c0001257983 */ /* 0x000ea20000300800 */
[----:B------:R-:W-:Y:S01]  /*30ab0*/  MOV R189, R195 ;  /* 0x000000c300bd7202 */ /* 0x000fe20000000f00 */
[----:B------:R-:W-:Y:S01]  /*30ac0*/  IMAD.MOV.U32 R191, RZ, RZ, R147 ;  /* 0x000000ffffbf7224 */ /* 0x000fe200078e0093 */
[----:B------:R-:W3:Y:S01]  /*30ad0*/  LDC R228, c[0x0][0x244] ;  /* 0x00009100ffe47b82 */ /* 0x000ee20000000800 */
[----:B------:R-:W2:Y:S04]  /*30ae0*/  LDL.LU R38, [R1+0xe4] ;  /* 0x0000e40001267983 */ /* 0x000ea80000300800 */
[----:B------:R-:W2:Y:S04]  /*30af0*/  LDL.LU R39, [R1+0xec] ;  /* 0x0000ec0001277983 */ /* 0x000ea80000300800 */
[----:B------:R-:W4:Y:S04]  /*30b00*/  LDL.LU R50, [R1+0x4e4] ;  /* 0x0004e40001327983 */ /* 0x000f280000300800 */
[----:B------:R-:W4:Y:S04]  /*30b10*/  LDL.LU R51, [R1+0x4ec] ;  /* 0x0004ec0001337983 */ /* 0x000f280000300800 */
        /* <DEDUP_REMOVED lines=8> */
[----:B----4-:R2:W-:Y:S01]  /*30ba0*/  STSM.16.M88.4 [R252], R48 ;  /* 0x00000030fc007844 */ /* 0x0105e20000000200 */
[----:B------:R-:W-:-:S03]  /*30bb0*/  NOP ;  /* 0x0000000000007918 */ /* 0x000fc60000000000 */
[----:B------:R-:W-:Y:S04]  /*30bc0*/  LDS.128 R64, [R252] ;  /* 0x00000000fc407984 */ /* 0x000fe80000000c00 */
[----:B--2---:R-:W2:Y:S04]  /*30bd0*/  LDL.LU R48, [R1+0x684] ;  /* 0x0006840001307983 */ /* 0x004ea80000300800 */
[----:B------:R-:W2:Y:S04]  /*30be0*/  LDL.LU R49, [R1+0x68c] ;  /* 0x00068c0001317983 */ /* 0x000ea80000300800 */
[----:B------:R-:W2:Y:S04]  /*30bf0*/  LDL.LU R50, [R1+0x6a4] ;  /* 0x0006a40001327983 */ /* 0x000ea80000300800 */
[----:B------:R-:W2:Y:S01]  /*30c00*/  LDL.LU R51, [R1+0x6ac] ;  /* 0x0006ac0001337983 */ /* 0x000ea20000300800 */
[----:B------:R-:W-:-:S03]  /*30c10*/  NOP ;  /* 0x0000000000007918 */ /* 0x000fc60000000000 */
        /* <DEDUP_REMOVED lines=10> */
[----:B--2---:R2:W-:Y:S01]  /*30cc0*/  STSM.16.M88.4 [R252], R48 ;  /* 0x00000030fc007844 */ /* 0x0045e20000000200 */
[----:B------:R-:W-:-:S03]  /*30cd0*/  NOP ;  /* 0x0000000000007918 */ /* 0x000fc60000000000 */
[----:B------:R-:W-:Y:S01]  /*30ce0*/  LDS.128 R68, [R252] ;  /* 0x00000000fc447984 */ /* 0x000fe20000000c00 */
[----:B------:R-:W-:Y:S01]  /*30cf0*/  NOP ;  /* 0x0000000000007918 */ /* 0x000fe20000000000 */
[----:B--2---:R-:W-:Y:S01]  /*30d00*/  IMAD.MOV.U32 R48, RZ, RZ, R180 ;  /* 0x000000ffff307224 */ /* 0x004fe200078e00b4 */
[----:B------:R-:W-:Y:S01]  /*30d10*/  MOV R49, R182 ;  /* 0x000000b600317202 */ /* 0x000fe20000000f00 */
[----:B------:R-:W-:Y:S01]  /*30d20*/  IMAD.MOV.U32 R50, RZ, RZ, R84 ;  /* 0x000000ffff327224 */ /* 0x000fe200078e0054 */
[----:B----4-:R-:W-:Y:S01]  /*30d30*/  STSM.16.M88.4 [R252], R56 ;  /* 0x00000038fc007844 */ /* 0x010fe20000000200 */
        /* <DEDUP_REMOVED lines=8> */
[----:B---3--:R-:W-:Y:S01]  /*30dc0*/  STSM.16.M88.4 [R252], R76 ;  /* 0x0000004cfc007844 */ /* 0x008fe20000000200 */
[----:B------:R-:W-:-:S03]  /*30dd0*/  NOP ;  /* 0x0000000000007918 */ /* 0x000fc60000000000 */
[----:B------:R-:W-:Y:S01]  /*30de0*/  LDS.128 R48, [R252] ;  /* 0x00000000fc307984 */ /* 0x000fe20000000c00 */
[----:B------:R-:W-:-:S03]  /*30df0*/  NOP ;  /* 0x0000000000007918 */ /* 0x000fc60000000000 */
[----:B------:R2:W-:Y:S01]  /*30e00*/  STSM.16.M88.4 [R252], R72 ;  /* 0x00000048fc007844 */ /* 0x0005e20000000200 */
        /* <DEDUP_REMOVED lines=9> */
[----:B------:R-:W-:Y:S01]  /*30ea0*/  MOV R84, R117 ;  /* 0x0000007500547202 */ /* 0x000fe20000000f00 */
[----:B------:R-:W-:Y:S02]  /*30eb0*/  IMAD.MOV.U32 R85, RZ, RZ, R119 ;  /* 0x000000ffff557224 */ /* 0x000fe400078e0077 */
        /* <DEDUP_REMOVED lines=25> */
[----:B------:R-:W4:Y:S01]  /*31050*/  LDL.LU R115, [R1+0x5d8] ;  /* 0x0005d80001737983 */ /* 0x000f220000300800 */
[----:B------:R-:W-:-:S03]  /*31060*/  IMAD.MOV.U32 R117, RZ, RZ, R142 ;  /* 0x000000ffff757224 */ /* 0x000fc600078e008e */
        /* <DEDUP_REMOVED lines=28> */
[----:B--2---:R-:W-:Y:S01]  /*31230*/  STSM.16.M88.4 [R252], R112 ;  /* 0x00000070fc007844 */ /* 0x004fe20000000200 */
[----:B------:R-:W-:-:S03]  /*31240*/  NOP ;  /* 0x0000000000007918 */ /* 0x000fc60000000000 */
[----:B------:R-:W-:Y:S01]  /*31250*/  LDS.128 R88, [R252] ;  /* 0x00000000fc587984 */ /* 0x000fe20000000c00 */
[----:B------:R-:W-:-:S03]  /*31260*/  NOP ;  /* 0x0000000000007918 */ /* 0x000fc60000000000 */
[----:B------:R2:W-:Y:S01]  /*31270*/  STSM.16.M88.4 [R252], R120 ;  /* 0x00000078fc007844 */ /* 0x0005e20000000200 */
[----:B------:R-:W-:-:S03]  /*31280*/  NOP ;  /* 0x0000000000007918 */ /* 0x000fc60000000000 */
[----:B------:R-:W-:Y:S04]  /*31290*/  LDS.128 R112, [R252] ;  /* 0x00000000fc707984 */ /* 0x000fe80000000c00 */
[----:B--2---:R-:W2:Y:S04]  /*312a0*/  LDL.LU R122, [R1+0x4b4] ;  /* 0x0004b400017a7983 */ /* 0x004ea80000300800 */
[----:B------:R-:W2:Y:S01]  /*312b0*/  LDL.LU R123, [R1+0x4bc] ;  /* 0x0004bc00017b7983 */ /* 0x000ea20000300800 */
[----:B------:R-:W-:Y:S01]  /*312c0*/  MOV R120, R141 ;  /* 0x0000008d00787202 */ /* 0x000fe20000000f00 */
[----:B------:R-:W-:Y:S01]  /*312d0*/  IMAD.MOV.U32 R121, RZ, RZ, R143 ;  /* 0x000000ffff797224 */ /* 0x000fe200078e008f */
[----:B------:R-:W-:Y:S01]  /*312e0*/  NOP ;  /* 0x0000000000007918 */ /* 0x000fe20000000000 */
[----:B------:R-:W3:Y:S04]  /*312f0*/  LDL.LU R124, [R1+0x664] ;  /* 0x00066400017c7983 */ /* 0x000ee80000300800 */
[----:B------:R-:W3:Y:S04]  /*31300*/  LDL.LU R125, [R1+0x66c] ;  /* 0x00066c00017d7983 */ /* 0x000ee80000300800 */
[----:B------:R-:W3:Y:S04]  /*31310*/  LDL.LU R126, [R1+0x5d4] ;  /* 0x0005d400017e7983 */ /* 0x000ee80000300800 */
[----:B------:R-:W3:Y:S04]  /*31320*/  LDL.LU R127, [R1+0x5dc] ;  /* 0x0005dc00017f7983 */ /* 0x000ee80000300800 */
[----:B--2---:R2:W-:Y:S01]  /*31330*/  STSM.16.M88.4 [R252], R120 ;  /* 0x00000078fc007844 */ /* 0x0045e20000000200 */
[----:B------:R-:W-:-:S03]  /*31340*/  NOP ;  /* 0x0000000000007918 */ /* 0x000fc60000000000 */
[----:B------:R-:W-:Y:S01]  /*31350*/  LDS.128 R132, [R252] ;  /* 0x00000000fc847984 */ /* 0x000fe20000000c00 */
[----:B------:R-:W-:-:S03]  /*31360*/  NOP ;  /* 0x0000000000007918 */ /* 0x000fc60000000000 */
[----:B--2---:R-:W2:Y:S04]  /*31370*/  LDL.LU R120, [R1+0x2b0] ;  /* 0x0002b00001787983 */ /* 0x004ea80000300800 */
[----:B------:R-:W2:Y:S04]  /*31380*/  LDL.LU R121, [R1+0x2b8] ;  /* 0x0002b80001797983 */ /* 0x000ea80000300800 */
[----:B------:R-:W2:Y:S04]  /*31390*/  LDL.LU R122, [R1+0xa0] ;  /* 0x0000a000017a7983 */ /* 0x000ea80000300800 */
[----:B------:R-:W2:Y:S04]  /*313a0*/  LDL.LU R123, [R1+0xa8] ;  /* 0x0000a800017b7983 */ /* 0x000ea80000300800 */
[----:B------:R-:W4:Y:S04]  /*313b0*/  LDL.LU R154, [R1+0x4a0] ;  /* 0x0004a000019a7983 */ /* 0x000f280000300800 */
[----:B------:R-:W4:Y:S04]  /*313c0*/  LDL.LU R155, [R1+0x4a8] ;  /* 0x0004a800019b7983 */ /* 0x000f280000300800 */
[----:B------:R-:W4:Y:S04]  /*313d0*/  LDL.LU R140, [R1+0x650] ;  /* 0x00065000018c7983 */ /* 0x000f280000300800 */
[----:B------:R-:W4:Y:S04]  /*313e0*/  LDL.LU R141, [R1+0x658] ;  /* 0x00065800018d7983 */ /* 0x000f280000300800 */
[----:B------:R-:W4:Y:S04]  /*313f0*/  LDL.LU R142, [R1+0x5b0] ;  /* 0x0005b000018e7983 */ /* 0x000f280000300800 */
[----:B------:R-:W4:Y:S04]  /*31400*/  LDL.LU R143, [R1+0x5b8] ;  /* 0x0005b800018f7983 */ /* 0x000f280000300800 */
[----:B---3--:R-:W-:Y:S01]  /*31410*/  STSM.16.M88.4 [R252], R124 ;  /* 0x0000007cfc007844 */ /* 0x008fe20000000200 */
[----:B------:R-:W-:-:S03]  /*31420*/  NOP ;  /* 0x0000000000007918 */ /* 0x000fc60000000000 */
[----:B------:R-:W-:Y:S01]  /*31430*/  LDS.128 R136, [R252] ;  /* 0x00000000fc887984 */ /* 0x000fe20000000c00 */
[----:B------:R-:W-:Y:S01]  /*31440*/  NOP ;  /* 0x0000000000007918 */ /* 0x000fe20000000000 */
[----:B------:R-:W-:Y:S02]  /*31450*/  MOV R152, R160 ;  /* 0x000000a000987202 */ /* 0x000fe40000000f00 */
[----:B--2---:R2:W-:Y:S01]  /*31460*/  STSM.16.M88.4 [R252], R120 ;  /* 0x00000078fc007844 */ /* 0x0045e20000000200 */
[----:B------:R-:W-:-:S03]  /*31470*/  NOP ;  /* 0x0000000000007918 */ /* 0x000fc60000000000 */
[----:B------:R-:W-:Y:S01]  /*31480*/  LDS.128 R128, [R252] ;  /* 0x00000000fc807984 */ /* 0x000fe20000000c00 */
[----:B--2---:R-:W-:Y:S01]  /*31490*/  IMAD.MOV.U32 R120, RZ, RZ, R188 ;  /* 0x000000ffff787224 */ /* 0x004fe200078e00bc */
[----:B------:R-:W-:Y:S01]  /*314a0*/  MOV R121, R190 ;  /* 0x000000be00797202 */ /* 0x000fe20000000f00 */
[----:B------:R-:W-:Y:S02]  /*314b0*/  IMAD.MOV.U32 R122, RZ, RZ, R100 ;  /* 0x000000ffff7a7224 */ /* 0x000fe400078e0064 */
[----:B------:R-:W-:Y:S01]  /*314c0*/  IMAD.MOV.U32 R123, RZ, RZ, R102 ;  /* 0x000000ffff7b7224 */ /* 0x000fe200078e0066 */
[----:B------:R-:W-:-:S04]  /*314d0*/  NOP ;  /* 0x0000000000007918 */ /* 0x000fc80000000000 */
        /* <DEDUP_REMOVED lines=77> */
[----:B------:R-:W-:Y:S02]  /*319b0*/  IMAD.MOV.U32 R188, RZ, RZ, R193 ;  /* 0x000000ffffbc7224 */ /* 0x000fe400078e00c1 */
[----:B------:R-:W-:Y:S01]  /*319c0*/  IMAD.MOV.U32 R190, RZ, RZ, R145 ;  /* 0x000000ffffbe7224 */ /* 0x000fe200078e0091 */
[----:B------:R-:W-:Y:S01]  /*319d0*/  MOV R192, R173 ;  /* 0x000000ad00c07202 */ /* 0x000fe20000000f00 */
[----:B------:R-:W-:Y:S01]  /*319e0*/  IMAD.MOV.U32 R193, RZ, RZ, R175 ;  /* 0x000000ffffc17224 */ /* 0x000fe200078e00af */
[----:B--2---:R-:W-:Y:S01]  /*319f0*/  STSM.16.M88.4 [R252], R180 ;  /* 0x000000b4fc007844 */ /* 0x004fe20000000200 */
[----:B------:R-:W-:-:S03]  /*31a00*/  NOP ;  /* 0x0000000000007918 */ /* 0x000fc60000000000 */
[----:B------:R-:W-:Y:S01]  /*31a10*/  LDS.128 R144, [R252] ;  /* 0x00000000fc907984 */ /* 0x000fe20000000c00 */
[----:B------:R-:W-:-:S03]  /*31a20*/  NOP ;  /* 0x0000000000007918 */ /* 0x000fc60000000000 */
[----:B------:R2:W-:Y:S01]  /*31a30*/  STSM.16.M88.4 [R252], R188 ;  /* 0x000000bcfc007844 */ /* 0x0005e20000000200 */
[----:B------:R-:W-:-:S03]  /*31a40*/  NOP ;  /* 0x0000000000007918 */ /* 0x000fc60000000000 */
[----:B------:R-:W-:Y:S01]  /*31a50*/  LDS.128 R172, [R252] ;  /* 0x00000000fcac7984 */ /* 0x000fe20000000c00 */
[----:B------:R-:W-:-:S03]  /*31a60*/  NOP ;  /* 0x0000000000007918 */ /* 0x000fc60000000000 */
[----:B--2---:R-:W2:Y:S04]  /*31a70*/  LDL.LU R188, [R1+0x644] ;  /* 0x0006440001bc7983 */ /* 0x004ea80000300800 */
[----:B------:R-:W2:Y:S04]  /*31a80*/  LDL.LU R189, [R1+0x64c] ;  /* 0x00064c0001bd7983 */ /* 0x000ea80000300800 */
[----:B------:R-:W2:Y:S04]  /*31a90*/  LDL.LU R190, [R1+0x584] ;  /* 0x0005840001be7983 */ /* 0x000ea80000300800 */
[----:B---3--:R3:W-:Y:S01]  /*31aa0*/  STSM.16.M88.4 [R252], R192 ;  /* 0x000000c0fc007844 */ /* 0x0087e20000000200 */
[----:B------:R-:W-:-:S03]  /*31ab0*/  NOP ;  /* 0x0000000000007918 */ /* 0x000fc60000000000 */
[----:B------:R-:W2:Y:S04]  /*31ac0*/  LDL.LU R191, [R1+0x58c] ;  /* 0x00058c0001bf7983 */ /* 0x000ea80000300800 */
[----:B------:R-:W-:Y:S01]  /*31ad0*/  LDS.128 R180, [R252] ;  /* 0x00000000fcb47984 */ /* 0x000fe20000000c00 */
[----:B------:R-:W-:-:S03]  /*31ae0*/  NOP ;  /* 0x0000000000007918 */ /* 0x000fc60000000000 */
[----:B---3--:R-:W3:Y:S04]  /*31af0*/  LDL.LU R192, [R1+0x280] ;  /* 0x0002800001c07983 */ /* 0x008ee80000300800 */
[----:B------:R-:W3:Y:S04]  /*31b00*/  LDL.LU R193, [R1+0x288] ;  /* 0x0002880001c17983 */ /* 0x000ee80000300800 */
[----:B------:R-:W3:Y:S04]  /*31b10*/  LDL.LU R194, [R1+0x60] ;  /* 0x0000600001c27983 */ /* 0x000ee80000300800 */
[----:B------:R-:W3:Y:S04]  /*31b20*/  LDL.LU R195, [R1+0x68] ;  /* 0x0000680001c37983 */ /* 0x000ee80000300800 */
[----:B--2---:R-:W-:Y:S01]  /*31b30*/  STSM.16.M88.4 [R252], R188 ;  /* 0x000000bcfc007844 */ /* 0x004fe20000000200 */
[----:B------:R-:W-:-:S03]  /*31b40*/  NOP ;  /* 0x0000000000007918 */ /* 0x000fc60000000000 */
[----:B------:R-:W-:Y:S01]  /*31b50*/  LDS.128 R188, [R252] ;  /* 0x00000000fcbc7984 */ /* 0x000fe20000000c00 */
[----:B------:R-:W-:-:S03]  /*31b60*/  NOP ;  /* 0x0000000000007918 */ /* 0x000fc60000000000 */
[----:B---3--:R-:W-:Y:S01]  /*31b70*/  STSM.16.M88.4 [R252], R192 ;  /* 0x000000c0fc007844 */ /* 0x008fe20000000200 */
[----:B------:R-:W-:-:S03]  /*31b80*/  NOP ;  /* 0x0000000000007918 */ /* 0x000fc60000000000 */
[----:B------:R-:W2:Y:S01]  /*31b90*/  LDS.128 R192, [R252] ;  /* 0x00000000fcc07984 */ /* 0x000ea20000000c00 */
[----:B------:R-:W-:-:S03]  /*31ba0*/  NOP ;  /* 0x0000000000007918 */ /* 0x000fc60000000000 */
[----:B------:R-:W-:Y:S01]  /*31bb0*/  STSM.16.M88.4 [R252], R196 ;  /* 0x000000c4fc007844 */ /* 0x000fe20000000200 */
[----:B------:R-:W-:-:S03]  /*31bc0*/  NOP ;  /* 0x0000000000007918 */ /* 0x000fc60000000000 */
[----:B------:R-:W3:Y:S04]  /*31bd0*/  LDS.128 R196, [R252] ;  /* 0x00000000fcc47984 */ /* 0x000ee80000000c00 */
[----:B--2---:R-:W-:Y:S04]  /*31be0*/  STL [R1+0x11a0], R195 ;  /* 0x0011a0c301007387 */ /* 0x004fe80000100800 */
[----:B------:R-:W2:Y:S04]  /*31bf0*/  LDL.LU R214, [R1+0x480] ;  /* 0x0004800001d67983 */ /* 0x000ea80000300800 */
[----:B------:R-:W2:Y:S01]  /*31c00*/  LDL.LU R215, [R1+0x488] ;  /* 0x0004880001d77983 */ /* 0x000ea20000300800 */
[----:B------:R-:W-:-:S03]  /*31c10*/  NOP ;  /* 0x0000000000007918 */ /* 0x000fc60000000000 */
[----:B---3--:R-:W-:Y:S04]  /*31c20*/  STL [R1+0x1194], R199 ;  /* 0x001194c701007387 */ /* 0x008fe80000100800 */
[----:B------:R-:W3:Y:S04]  /*31c30*/  LDL.LU R200, [R1+0x610] ;  /* 0x0006100001c87983 */ /* 0x000ee80000300800 */
[----:B------:R-:W3:Y:S04]  /*31c40*/  LDL.LU R201, [R1+0x618] ;  /* 0x0006180001c97983 */ /* 0x000ee80000300800 */
[----:B------:R-:W3:Y:S04]  /*31c50*/  LDL.LU R202, [R1+0x550] ;  /* 0x0005500001ca7983 */ /* 0x000ee80000300800 */
[----:B------:R-:W3:Y:S04]  /*31c60*/  LDL.LU R203, [R1+0x558] ;  /* 0x0005580001cb7983 */ /* 0x000ee80000300800 */
[----:B--2---:R-:W-:Y:S01]  /*31c70*/  STSM.16.M88.4 [R252], R212 ;  /* 0x000000d4fc007844 */ /* 0x004fe20000000200 */
[----:B------:R-:W-:-:S03]  /*31c80*/  NOP ;  /* 0x0000000000007918 */ /* 0x000fc60000000000 */
[----:B------:R-:W2:Y:S01]  /*31c90*/  LDS.128 R204, [R252] ;  /* 0x00000000fccc7984 */ /* 0x000ea20000000c00 */
[----:B------:R-:W-:-:S03]  /*31ca0*/  NOP ;  /* 0x0000000000007918 */ /* 0x000fc60000000000 */
[----:B---3--:R3:W-:Y:S01]  /*31cb0*/  STSM.16.M88.4 [R252], R200 ;  /* 0x000000c8fc007844 */ /* 0x0087e20000000200 */
[----:B------:R-:W-:-:S03]  /*31cc0*/  NOP ;  /* 0x0000000000007918 */ /* 0x000fc60000000000 */
[----:B------:R-:W4:Y:S04]  /*31cd0*/  LDS.128 R212, [R252] ;  /* 0x00000000fcd47984 */ /* 0x000f280000000c00 */
[----:B--2---:R-:W-:Y:S04]  /*31ce0*/  STL [R1+0x1198], R207 ;  /* 0x001198cf01007387 */ /* 0x004fe80000100800 */
[----:B---3--:R-:W2:Y:S04]  /*31cf0*/  LDL.LU R200, [R1+0x284] ;  /* 0x0002840001c87983 */ /* 0x008ea80000300800 */
[----:B------:R-:W2:Y:S04]  /*31d00*/  LDL.LU R201, [R1+0x28c] ;  /* 0x00028c0001c97983 */ /* 0x000ea80000300800 */
[----:B------:R-:W2:Y:S04]  /*31d10*/  LDL.LU R202, [R1+0x64] ;  /* 0x0000640001ca7983 */ /* 0x000ea80000300800 */
[----:B------:R-:W2:Y:S01]  /*31d20*/  LDL.LU R203, [R1+0x6c] ;  /* 0x00006c0001cb7983 */ /* 0x000ea20000300800 */
[----:B------:R-:W-:-:S03]  /*31d30*/  NOP ;  /* 0x0000000000007918 */ /* 0x000fc60000000000 */
[----:B----4-:R3:W-:Y:S04]  /*31d40*/  STL [R1+0x119c], R215 ;  /* 0x00119cd701007387 */ /* 0x0107e80000100800 */
[----:B---3--:R-:W3:Y:S04]  /*31d50*/  LDL.LU R215, [R1+0x964] ;  /* 0x0009640001d77983 */ /* 0x008ee80000300800 */
[----:B--2---:R-:W-:Y:S01]  /*31d60*/  STSM.16.M88.4 [R252], R200 ;  /* 0x000000c8fc007844 */ /* 0x004fe20000000200 */
[----:B------:R-:W-:-:S03]  /*31d70*/  NOP ;  /* 0x0000000000007918 */ /* 0x000fc60000000000 */
[----:B------:R-:W2:Y:S01]  /*31d80*/  LDS.128 R148, [R252] ;  /* 0x00000000fc947984 */ /* 0x000ea20000000c00 */
[----:B------:R-:W-:-:S03]  /*31d90*/  NOP ;  /* 0x0000000000007918 */ /* 0x000fc60000000000 */
[----:B--2---:R-:W-:Y:S04]  /*31da0*/  STL [R1+0x1190], R151 ;  /* 0x0011909701007387 */ /* 0x004fe80000100800 */
[----:B------:R-:W2:Y:S04]  /*31db0*/  LDL.LU R54, [R1+0x484] ;  /* 0x0004840001367983 */ /* 0x000ea80000300800 */
[----:B------:R-:W2:Y:S04]  /*31dc0*/  LDL.LU R55, [R1+0x48c] ;  /* 0x00048c0001377983 */ /* 0x000ea80000300800 */
[----:B------:R-:W-:Y:S01]  /*31dd0*/  STSM.16.M88.4 [R252], R220 ;  /* 0x000000dcfc007844 */ /* 0x000fe20000000200 */
[----:B------:R-:W-:-:S03]  /*31de0*/  NOP ;  /* 0x0000000000007918 */ /* 0x000fc60000000000 */
[----:B------:R-:W4:Y:S01]  /*31df0*/  LDS.128 R200, [R252] ;  /* 0x00000000fcc87984 */ /* 0x000f220000000c00 */
[----:B------:R-:W-:-:S03]  /*31e00*/  NOP ;  /* 0x0000000000007918 */ /* 0x000fc60000000000 */
[----:B------:R-:W4:Y:S04]  /*31e10*/  LDL.LU R195, [R1+0x960] ;  /* 0x0009600001c37983 */ /* 0x000f280000300800 */
[----:B--2---:R2:W-:Y:S01]  /*31e20*/  STSM.16.M88.4 [R252], R52 ;  /* 0x00000034fc007844 */ /* 0x0045e20000000200 */
[----:B---3--:R-:W-:Y:S01]  /*31e30*/  IMAD R0, R215, UR4, RZ ;  /* 0x00000004d7007c24 */ /* 0x008fe2000f8e02ff */
[----:B------:R-:W-:Y:S01]  /*31e40*/  ULDC.64 UR4, c[0x0][0x220] ;  /* 0x0000880000047ab9 */ /* 0x000fe20000000a00 */
[----:B------:R-:W-:Y:S01]  /*31e50*/  NOP ;  /* 0x0000000000007918 */ /* 0x000fe20000000000 */
[----:B--2---:R-:W2:Y:S04]  /*31e60*/  LDL.LU R52, [R1+0x614] ;  /* 0x0006140001347983 */ /* 0x004ea80000300800 */
        /* <DEDUP_REMOVED lines=8> */
[----:B------:R-:W3:Y:S04]  /*31ef0*/  LDL.LU R199, [R1+0x96c] ;  /* 0x00096c0001c77983 */ /* 0x000ee80000300800 */
[----:B------:R-:W3:Y:S01]  /*31f00*/  LDL.LU R151, [R1+0x968] ;  /* 0x0009680001977983 */ /* 0x000ee20000300800 */
[----:B------:R-:W-:Y:S01]  /*31f10*/  LEA R2, P3, R0, UR4, 0x2 ;  /* 0x0000000400027c11 */ /* 0x000fe2000f8610ff */
[----:B------:R-:W-:-:S02]  /*31f20*/  ULDC UR4, c[0x0][0x248] ;  /* 0x0000920000047ab9 */ /* 0x000fc40000000800 */
[----:B------:R-:W3:Y:S01]  /*31f30*/  LDS.128 R220, [R252] ;  /* 0x00000000fcdc7984 */ /* 0x000ee20000000c00 */
[----:B------:R-:W-:Y:S01]  /*31f40*/  NOP ;  /* 0x0000000000007918 */ /* 0x000fe20000000000 */
[----:B----4-:R-:W-:Y:S02]  /*31f50*/  IMAD R234, R195, UR4, RZ ;  /* 0x00000004c3ea7c24 */ /* 0x010fe4000f8e02ff */
[----:B------:R-:W4:Y:S04]  /*31f60*/  LDL.LU R249, [R1] ;  /* 0x0000000001f97983 */ /* 0x000f280000300800 */
[----:B--2---:R2:W-:Y:S02]  /*31f70*/  STSM.16.M88.4 [R252], R52 ;  /* 0x00000034fc007844 */ /* 0x0045e40000000200 */
[----:B--2---:R-:W-:Y:S01]  /*31f80*/  IMAD R53, R3, 0x20, R0 ;  /* 0x0000002003357824 */ /* 0x004fe200078e0200 */
[----:B------:R-:W-:Y:S01]  /*31f90*/  LEA.HI.X.SX32 R3, R0, UR5, 0x2, P3 ;  /* 0x0000000500037c11 */ /* 0x000fe200098f16ff */
[----:B------:R-:W-:-:S02]  /*31fa0*/  ULDC UR5, c[0x0][0x228] ;  /* 0x00008a0000057ab9 */ /* 0x000fc40000000800 */
[----:B------:R-:W-:Y:S01]  /*31fb0*/  ISETP.GE.AND P3, PT, R215, UR5, PT ;  /* 0x00000005d7007c0c */ /* 0x000fe2000bf66270 */
[----:B------:R-:W-:Y:S01]  /*31fc0*/  ULDC.64 UR4, c[0x0][0x228] ;  /* 0x00008a0000047ab9 */ /* 0x000fe20000000a00 */
[----:B------:R-:W-:Y:S02]  /*31fd0*/  LEA R0, R228, R53, 0x5 ;  /* 0x00000035e4007211 */ /* 0x000fe400078e28ff */
[----:B------:R-:W-:-:S03]  /*31fe0*/  ISETP.LT.AND P3, PT, R195, UR29, !P3 ;  /* 0x0000001dc3007c0c */ /* 0x000fc6000df61270 */
[----:B-1----:R-:W-:Y:S01]  /*31ff0*/  IMAD R232, R232, 0x20, R0 ;  /* 0x00000020e8e87824 */ /* 0x002fe200078e0200 */
[----:B------:R-:W-:Y:S02]  /*32000*/  LEA R54, P5, R0, UR10, 0x2 ;  /* 0x0000000a00367c11 */ /* 0x000fe4000f8a10ff */
[----:B------:R-:W-:Y:S01]  /*32010*/  LEA R228, P4, R53, UR6, 0x2 ;  /* 0x0000000635e47c11 */ /* 0x000fe2000f8810ff */
[----:B------:R-:W-:Y:S01]  /*32020*/  IMAD.WIDE R230, R234, 0x4, R2 ;  /* 0x00000004eae67825 */ /* 0x000fe200078e0202 */
[----:B------:R-:W-:Y:S01]  /*32030*/  LEA R52, P6, R232, UR12, 0x2 ;  /* 0x0000000ce8347c11 */ /* 0x000fe2000f8c10ff */
[----:B------:R-:W-:Y:S01]  /*32040*/  NOP ;  /* 0x0000000000007918 */ /* 0x000fe20000000000 */
[----:B------:R-:W-:Y:S01]  /*32050*/  LEA.HI.X.SX32 R55, R0, UR11, 0x2, P5 ;  /* 0x0000000b00377c11 */ /* 0x000fe2000a8f16ff */
[----:B------:R-:W-:Y:S01]  /*32060*/  VIADD R0, R195, 0x3 ;  /* 0x00000003c3007836 */ /* 0x000fe20000000000 */
[----:B------:R-:W-:Y:S01]  /*32070*/  LEA.HI.X.SX32 R229, R53, UR7, 0x2, P4 ;  /* 0x0000000735e57c11 */ /* 0x000fe2000a0f16ff */
[----:B------:R-:W-:Y:S01]  /*32080*/  ULDC.64 UR10, c[0x0][0x228] ;  /* 0x00008a00000a7ab9 */ /* 0x000fe20000000a00 */
[----:B------:R-:W-:Y:S01]  /*32090*/  LEA.HI.X.SX32 R53, R232, UR13, 0x2, P6 ;  /* 0x0000000de8357c11 */ /* 0x000fe2000b0f16ff */
[----:B------:R-:W-:Y:S01]  /*320a0*/  ULDC.64 UR12, c[0x0][0x228] ;  /* 0x00008a00000c7ab9 */ /* 0x000fe20000000a00 */
[----:B------:R-:W-:Y:S01]  /*320b0*/  ULDC.64 UR6, c[0x0][0x228] ;  /* 0x00008a0000067ab9 */ /* 0x000fe20000000a00 */
[----:B---3--:R1:W-:Y:S01]  /*320c0*/  @P3 STG.E desc[UR8][R230.64], R248 ;  /* 0x000000f8e6003986 */ /* 0x0083e2000c101908 */
[----:B------:R-:W-:-:S02]  /*320d0*/  ISETP.LT.AND P4, PT, R207, UR12, !P1 ;  /* 0x0000000ccf007c0c */ /* 0x000fc4000cf81270 */
[----:B------:R-:W-:Y:S01]  /*320e0*/  ISETP.LT.AND P5, PT, R199, UR10, !P1 ;  /* 0x0000000ac7007c0c */ /* 0x000fe2000cfa1270 */
[----:B------:R-:W-:Y:S01]  /*320f0*/  IMAD.WIDE R232, R234, 0x4, R54 ;  /* 0x00000004eae87825 */ /* 0x000fe200078e0236 */
[----:B------:R-:W-:Y:S01]  /*32100*/  ISETP.LT.AND P3, PT, R151, UR6, !P1 ;  /* 0x0000000697007c0c */ /* 0x000fe2000cf61270 */
[----:B------:R-:W-:Y:S01]  /*32110*/  ULDC UR6, c[0x0][0x228] ;  /* 0x00008a0000067ab9 */ /* 0x000fe20000000800 */
[----:B------:R-:W-:Y:S01]  /*32120*/  ISETP.GE.AND P1, PT, R0, UR15, PT ;  /* 0x0000000f00007c0c */ /* 0x000fe2000bf26270 */
[----:B------:R-:W-:Y:S01]  /*32130*/  ULDC UR10, c[0x0][0x228] ;  /* 0x00008a00000a7ab9 */ /* 0x000fe20000000800 */
[----:B------:R-:W-:Y:S01]  /*32140*/  ISETP.LT.AND P6, PT, R215, UR4, !P2 ;  /* 0x00000004d7007c0c */ /* 0x000fe2000d7c1270 */
[----:B------:R-:W-:Y:S01]  /*32150*/  ULDC UR4, c[0x0][0x248] ;  /* 0x0000920000047ab9 */ /* 0x000fe20000000800 */
[C---:B------:R-:W-:Y:S01]  /*32160*/  IADD3 R238, R234.reuse, UR14, RZ ;  /* 0x0000000eeaee7c10 */ /* 0x040fe2000fffe0ff */
[----:B-1----:R-:W2:Y:S01]  /*32170*/  LDL.LU R248, [R1+0x154] ;  /* 0x0001540001f87983 */ /* 0x002ea20000300800 */
[C---:B------:R-:W-:Y:S01]  /*32180*/  IMAD.WIDE R230, R234.reuse, 0x4, R228 ;  /* 0x00000004eae67825 */ /* 0x040fe200078e02e4 */
[----:B------:R-:W-:Y:S01]  /*32190*/  ULDC.64 UR14, c[0x0][0x228] ;  /* 0x00008a00000e7ab9 */ /* 0x000fe20000000a00 */
[----:B------:R-:W-:Y:S01]  /*321a0*/  ULDC UR12, c[0x0][0x228] ;  /* 0x00008a00000c7ab9 */ /* 0x000fe20000000800 */
[----:B------:R-:W3:Y:S01]  /*321b0*/  LDL.LU R0, [R1+0x170] ;  /* 0x0001700001007983 */ /* 0x000ee20000300800 */
[----:B------:R-:W-:-:S04]  /*321c0*/  IMAD.WIDE R234, R234, 0x4, R52 ;  /* 0x00000004eaea7825 */ /* 0x000fc800078e0234 */
[----:B------:R-:W-:Y:S01]  /*321d0*/  IMAD.WIDE R236, R238, 0x4, R2 ;  /* 0x00000004eeec7825 */ /* 0x000fe200078e0202 */
[----:B---3--:R1:W-:Y:S04]  /*321e0*/  @P4 STG.E desc[UR8][R230.64], R0 ;  /* 0x00000000e6004986 */ /* 0x0083e8000c101908 */
[----:B------:R3:W-:Y:S01]  /*321f0*/  @P5 STG.E desc[UR8][R232.64], R239 ;  /* 0x000000efe8005986 */ /* 0x0007e2000c101908 */
[----:B------:R-:W-:-:S03]  /*32200*/  ISETP.LT.AND P4, PT, R207, UR20, !P2 ;  /* 0x00000014cf007c0c */ /* 0x000fc6000d781270 */
[----:B------:R4:W-:Y:S01]  /*32210*/  @P3 STG.E desc[UR8][R234.64], R251 ;  /* 0x000000fbea003986 */ /* 0x0009e2000c101908 */
[----:B------:R-:W-:Y:S01]  /*32220*/  ISETP.LT.AND P5, PT, R199, UR18, !P2 ;  /* 0x00000012c7007c0c */ /* 0x000fe2000d7a1270 */
[C---:B-1----:R-:W-:Y:S02]  /*32230*/  VIADD R0, R238.reuse, UR4 ;  /* 0x00000004ee007c36 */ /* 0x042fe40008000000 */
[----:B------:R1:W-:Y:S01]  /*32240*/  @P6 STG.E desc[UR8][R236.64], R250 ;  /* 0x000000faec006986 */ /* 0x0003e2000c101908 */
[----:B------:R-:W-:Y:S01]  /*32250*/  ULDC UR4, c[0x0][0x22c] ;  /* 0x00008b0000047ab9 */ /* 0x000fe20000000800 */
[----:B---3--:R-:W-:Y:S01]  /*32260*/  VIADD R239, R195, 0x4 ;  /* 0x00000004c3ef7836 */ /* 0x008fe20000000000 */
[----:B------:R-:W-:Y:S01]  /*32270*/  ISETP.LT.AND P3, PT, R151, UR16, !P2 ;  /* 0x0000001097007c0c */ /* 0x000fe2000d761270 */
[C---:B------:R-:W-:Y:S01]  /*32280*/  IMAD.WIDE R230, R238.reuse, 0x4, R228 ;  /* 0x00000004eee67825 */ /* 0x040fe200078e02e4 */
[----:B----4-:R-:W3:Y:S02]  /*32290*/  LDL.LU R251, [R1+0x144] ;  /* 0x0001440001fb7983 */ /* 0x010ee40000300800 */
[----:B------:R-:W-:Y:S01]  /*322a0*/  ISETP.GE.AND P2, PT, R239, UR4, PT ;  /* 0x00000004ef007c0c */ /* 0x000fe2000bf46270 */
[----:B------:R-:W-:-:S04]  /*322b0*/  IMAD.WIDE R232, R238, 0x4, R54 ;  /* 0x00000004eee87825 */ /* 0x000fc800078e0236 */
[----:B------:R-:W-:Y:S01]  /*322c0*/  IMAD.WIDE R234, R238, 0x4, R52 ;  /* 0x00000004eeea7825 */ /* 0x000fe200078e0234 */
[----:B-1----:R-:W4:Y:S01]  /*322d0*/  LDL.LU R250, [R1+0x84] ;  /* 0x0000840001fa7983 */ /* 0x002f220000300800 */
[----:B------:R-:W-:Y:S01]  /*322e0*/  ISETP.LT.AND P6, PT, R215, UR14, !P0 ;  /* 0x0000000ed7007c0c */ /* 0x000fe2000c7c1270 */
[----:B------:R-:W-:Y:S01]  /*322f0*/  ULDC UR4, c[0x0][0x248] ;  /* 0x0000920000047ab9 */ /* 0x000fe20000000800 */
[----:B------:R-:W-:Y:S01]  /*32300*/  IMAD.WIDE R236, R0, 0x4, R2 ;  /* 0x0000000400ec7825 */ /* 0x000fe200078e0202 */
[----:B------:R-:W2:Y:S01]  /*32310*/  LDL.LU R238, [R1+0x70] ;  /* 0x0000700001ee7983 */ /* 0x000ea20000300800 */
[----:B------:R-:W-:Y:S01]  /*32320*/  ULDC UR14, c[0x0][0x228] ;  /* 0x00008a00000e7ab9 */ /* 0x000fe20000000800 */
[----:B------:R-:W-:Y:S02]  /*32330*/  ULDC UR16, c[0x0][0x228] ;  /* 0x00008a0000107ab9 */ /* 0x000fe40000000800 */
[----:B------:R-:W3:Y:S04]  /*32340*/  LDL.LU R239, [R1+0x120] ;  /* 0x0001200001ef7983 */ /* 0x000ee80000300800 */
[----:B---3--:R1:W-:Y:S01]  /*32350*/  @P4 STG.E desc[UR8][R230.64], R239 ;  /* 0x000000efe6004986 */ /* 0x0083e2000c101908 */
[----:B------:R-:W-:-:S03]  /*32360*/  ISETP.LT.AND P4, PT, R207, UR26, !P0 ;  /* 0x0000001acf007c0c */ /* 0x000fc6000c781270 */
[----:B--2---:R2:W-:Y:S01]  /*32370*/  @P5 STG.E desc[UR8][R232.64], R238 ;  /* 0x000000eee8005986 */ /* 0x0045e2000c101908 */
[----:B------:R-:W-:-:S03]  /*32380*/  ISETP.LT.AND P5, PT, R199, UR24, !P0 ;  /* 0x00000018c7007c0c */ /* 0x000fc6000c7a1270 */
[----:B------:R3:W-:Y:S01]  /*32390*/  @P3 STG.E desc[UR8][R234.64], R249 ;  /* 0x000000f9ea003986 */ /* 0x0007e2000c101908 */
[----:B-1----:R-:W-:-:S03]  /*323a0*/  IADD3 R239, R195, 0x5, RZ ;  /* 0x00000005c3ef7810 */ /* 0x002fc60007ffe0ff */
[----:B------:R1:W-:Y:S01]  /*323b0*/  @P6 STG.E desc[UR8][R236.64], R248 ;  /* 0x000000f8ec006986 */ /* 0x0003e2000c101908 */
[----:B------:R-:W-:Y:S01]  /*323c0*/  ISETP.LT.AND P3, PT, R151, UR22, !P0 ;  /* 0x0000001697007c0c */ /* 0x000fe2000c761270 */
[C---:B--2---:R-:W-:Y:S01]  /*323d0*/  VIADD R238, R0.reuse, UR4 ;  /* 0x0000000400ee7c36 */ /* 0x044fe20008000000 */
[----:B------:R-:W-:Y:S01]  /*323e0*/  ULDC UR4, c[0x0][0x22c] ;  /* 0x00008b0000047ab9 */ /* 0x000fe20000000800 */
[C---:B------:R-:W-:Y:S01]  /*323f0*/  IMAD.WIDE R232, R0.reuse, 0x4, R228 ;  /* 0x0000000400e87825 */ /* 0x040fe200078e02e4 */
[----:B---3--:R-:W2:Y:S01]  /*32400*/  LDL.LU R249, [R1+0x4] ;  /* 0x0000040001f97983 */ /* 0x008ea20000300800 */
[----:B------:R-:W-:Y:S02]  /*32410*/  ISETP.GE.AND P0, PT, R239, UR4, PT ;  /* 0x00000004ef007c0c */ /* 0x000fe4000bf06270 */
[----:B------:R-:W-:-:S04]  /*32420*/  IMAD.WIDE R230, R0, 0x4, R54 ;  /* 0x0000000400e67825 */ /* 0x000fc800078e0236 */
[----:B------:R-:W-:Y:S01]  /*32430*/  IMAD.WIDE R234, R0, 0x4, R52 ;  /* 0x0000000400ea7825 */ /* 0x000fe200078e0234 */
[----:B-1----:R-:W3:Y:S01]  /*32440*/  LDL.LU R248, [R1+0x158] ;  /* 0x0001580001f87983 */ /* 0x002ee20000300800 */
[----:B------:R-:W-:Y:S01]  /*32450*/  ISETP.LT.AND P6, PT, R215, UR28, !P1 ;  /* 0x0000001cd7007c0c */ /* 0x000fe2000cfc1270 */
[----:B------:R-:W-:Y:S02]  /*32460*/  ULDC UR4, c[0x0][0x228] ;  /* 0x00008a0000047ab9 */ /* 0x000fe40000000800 */
[----:B------:R-:W4:Y:S04]  /*32470*/  LDL.LU R0, [R1+0x164] ;  /* 0x0001640001007983 */ /* 0x000f280000300800 */
[----:B------:R-:W2:Y:S01]  /*32480*/  LDL.LU R239, [R1+0x174] ;  /* 0x0001740001ef7983 */ /* 0x000ea20000300800 */
[----:B------:R-:W-:-:S03]  /*32490*/  IMAD.WIDE R236, R238, 0x4, R2 ;  /* 0x00000004eeec7825 */ /* 0x000fc600078e0202 */
[----:B--2---:R1:W-:Y:S01]  /*324a0*/  @P4 STG.E desc[UR8][R232.64], R239 ;  /* 0x000000efe8004986 */ /* 0x0043e2000c101908 */
[----:B------:R-:W-:Y:S01]  /*324b0*/  ISETP.LT.AND P4, PT, R207, UR4, !P1 ;  /* 0x00000004cf007c0c */ /* 0x000fe2000cf81270 */
[----:B------:R-:W-:Y:S02]  /*324c0*/  ULDC UR4, c[0x0][0x248] ;  /* 0x0000920000047ab9 */ /* 0x000fe40000000800 */
[----:B----4-:R2:W-:Y:S01]  /*324d0*/  @P5 STG.E desc[UR8][R230.64], R0 ;  /* 0x00000000e6005986 */ /* 0x0105e2000c101908 */
[----:B------:R-:W-:Y:S01]  /*324e0*/  ISETP.LT.AND P5, PT, R199, UR6, !P1 ;  /* 0x00000006c7007c0c */ /* 0x000fe2000cfa1270 */
[----:B------:R-:W-:Y:S02]  /*324f0*/  ULDC UR6, c[0x0][0x228] ;  /* 0x00008a0000067ab9 */ /* 0x000fe40000000800 */
[----:B------:R4:W-:Y:S01]  /*32500*/  @P3 STG.E desc[UR8][R234.64], R251 ;  /* 0x000000fbea003986 */ /* 0x0009e2000c101908 */
[----:B-1----:R-:W-:-:S03]  /*32510*/  VIADD R239, R195, 0x6 ;  /* 0x00000006c3ef7836 */ /* 0x002fc60000000000 */
[----:B------:R1:W-:Y:S01]  /*32520*/  @P6 STG.E desc[UR8][R236.64], R250 ;  /* 0x000000faec006986 */ /* 0x0003e2000c101908 */
[----:B------:R-:W-:Y:S01]  /*32530*/  ISETP.LT.AND P3, PT, R151, UR10, !P1 ;  /* 0x0000000a97007c0c */ /* 0x000fe2000cf61270 */
[C---:B------:R-:W-:Y:S01]  /*32540*/  IMAD.WIDE R232, R238.reuse, 0x4, R228 ;  /* 0x00000004eee87825 */ /* 0x040fe200078e02e4 */
[C---:B--2---:R-:W-:Y:S01]  /*32550*/  IADD3 R0, R238.reuse, UR4, RZ ;  /* 0x00000004ee007c10 */ /* 0x044fe2000fffe0ff */
[----:B------:R-:W-:Y:S02]  /*32560*/  ULDC UR4, c[0x0][0x22c] ;  /* 0x00008b0000047ab9 */ /* 0x000fe40000000800 */
[C---:B------:R-:W-:Y:S01]  /*32570*/  IMAD.WIDE R230, R238.reuse, 0x4, R54 ;  /* 0x00000004eee67825 */ /* 0x040fe200078e0236 */
[----:B----4-:R-:W2:Y:S01]  /*32580*/  LDL.LU R251, [R1+0x148] ;  /* 0x0001480001fb7983 */ /* 0x010ea20000300800 */
[----:B------:R-:W-:Y:S01]  /*32590*/  ISETP.GE.AND P1, PT, R239, UR4, PT ;  /* 0x00000004ef007c0c */ /* 0x000fe2000bf26270 */
[----:B------:R-:W-:Y:S01]  /*325a0*/  ULDC UR4, c[0x0][0x228] ;  /* 0x00008a0000047ab9 */ /* 0x000fe20000000800 */
[----:B------:R-:W-:Y:S01]  /*325b0*/  IMAD.WIDE R234, R238, 0x4, R52 ;  /* 0x00000004eeea7825 */ /* 0x000fe200078e0234 */
[----:B------:R-:W-:Y:S01]  /*325c0*/  ISETP.LT.AND P6, PT, R215, UR12, !P2 ;  /* 0x0000000cd7007c0c */ /* 0x000fe2000d7c1270 */
[----:B-1----:R-:W4:Y:S01]  /*325d0*/  LDL.LU R250, [R1+0x88] ;  /* 0x0000880001fa7983 */ /* 0x002f220000300800 */
[----:B------:R-:W-:Y:S01]  /*325e0*/  ULDC UR10, c[0x0][0x228] ;  /* 0x00008a00000a7ab9 */ /* 0x000fe20000000800 */
[----:B------:R-:W-:Y:S01]  /*325f0*/  IMAD.WIDE R236, R0, 0x4, R2 ;  /* 0x0000000400ec7825 */ /* 0x000fe200078e0202 */
[----:B------:R-:W-:Y:S01]  /*32600*/  ULDC UR12, c[0x0][0x228] ;  /* 0x00008a00000c7ab9 */ /* 0x000fe20000000800 */
[----:B------:R-:W3:Y:S04]  /*32610*/  LDL.LU R238, [R1+0x74] ;  /* 0x0000740001ee7983 */ /* 0x000ee80000300800 */
[----:B------:R-:W2:Y:S04]  /*32620*/  LDL.LU R239, [R1+0x124] ;  /* 0x0001240001ef7983 */ /* 0x000ea80000300800 */
[----:B--2---:R1:W-:Y:S01]  /*32630*/  @P4 STG.E desc[UR8][R232.64], R239 ;  /* 0x000000efe8004986 */ /* 0x0043e2000c101908 */
[----:B------:R-:W-:Y:S01]  /*32640*/  ISETP.LT.AND P4, PT, R207, UR4, !P2 ;  /* 0x00000004cf007c0c */ /* 0x000fe2000d781270 */
[----:B------:R-:W-:-:S02]  /*32650*/  ULDC UR4, c[0x0][0x248] ;  /* 0x0000920000047ab9 */ /* 0x000fc40000000800 */
[----:B---3--:R2:W-:Y:S01]  /*32660*/  @P5 STG.E desc[UR8][R230.64], R238 ;  /* 0x000000eee6005986 */ /* 0x0085e2000c101908 */
[----:B------:R-:W-:Y:S01]  /*32670*/  ISETP.LT.AND P5, PT, R199, UR6, !P2 ;  /* 0x00000006c7007c0c */ /* 0x000fe2000d7a1270 */
[----:B------:R-:W-:Y:S02]  /*32680*/  ULDC UR6, c[0x0][0x228] ;  /* 0x00008a0000067ab9 */ /* 0x000fe40000000800 */
[----:B------:R3:W-:Y:S01]  /*32690*/  @P3 STG.E desc[UR8][R234.64], R249 ;  /* 0x000000f9ea003986 */ /* 0x0007e2000c101908 */
[----:B-1----:R-:W-:-:S03]  /*326a0*/  VIADD R239, R195, 0x7 ;  /* 0x00000007c3ef7836 */ /* 0x002fc60000000000 */
[----:B------:R1:W-:Y:S01]  /*326b0*/  @P6 STG.E desc[UR8][R236.64], R248 ;  /* 0x000000f8ec006986 */ /* 0x0003e2000c101908 */
[----:B------:R-:W-:Y:S01]  /*326c0*/  ISETP.LT.AND P3, PT, R151, UR10, !P2 ;  /* 0x0000000a97007c0c */ /* 0x000fe2000d761270 */
[----:B------:R-:W-:-:S04]  /*326d0*/  IMAD.WIDE R232, R0, 0x4, R228 ;  /* 0x0000000400e87825 */ /* 0x000fc800078e02e4 */
[C---:B--2---:R-:W-:Y:S01]  /*326e0*/  VIADD R238, R0.reuse, UR4 ;  /* 0x0000000400ee7c36 */ /* 0x044fe20008000000 */
[----:B---3--:R-:W2:Y:S01]  /*326f0*/  LDL.LU R249, [R1+0x8] ;  /* 0x0000080001f97983 */ /* 0x008ea20000300800 */
[----:B------:R-:W-:Y:S01]  /*32700*/  ULDC UR4, c[0x0][0x22c] ;  /* 0x00008b0000047ab9 */ /* 0x000fe20000000800 */
[C---:B------:R-:W-:Y:S01]  /*32710*/  IMAD.WIDE R230, R0.reuse, 0x4, R54 ;  /* 0x0000000400e67825 */ /* 0x040fe200078e0236 */
[----:B------:R-:W-:Y:S01]  /*32720*/  ISETP.GE.AND P2, PT, R239, UR4, PT ;  /* 0x00000004ef007c0c */ /* 0x000fe2000bf46270 */
[----:B------:R-:W-:Y:S01]  /*32730*/  ULDC UR4, c[0x0][0x228] ;  /* 0x00008a0000047ab9 */ /* 0x000fe20000000800 */
[----:B-1----:R-:W3:Y:S01]  /*32740*/  LDL.LU R248, [R1+0x15c] ;  /* 0x00015c0001f87983 */ /* 0x002ee20000300800 */
[----:B------:R-:W-:Y:S01]  /*32750*/  IMAD.WIDE R234, R0, 0x4, R52 ;  /* 0x0000000400ea7825 */ /* 0x000fe200078e0234 */
[----:B------:R-:W-:Y:S01]  /*32760*/  ISETP.LT.AND P6, PT, R215, UR12, !P0 ;  /* 0x0000000cd7007c0c */ /* 0x000fe2000c7c1270 */
[----:B------:R-:W-:Y:S01]  /*32770*/  ULDC UR10, c[0x0][0x228] ;  /* 0x00008a00000a7ab9 */ /* 0x000fe20000000800 */
[----:B------:R-:W4:Y:S01]  /*32780*/  LDL.LU R0, [R1+0x168] ;  /* 0x0001680001007983 */ /* 0x000f220000300800 */
[----:B------:R-:W-:Y:S01]  /*32790*/  IMAD.WIDE R236, R238, 0x4, R2 ;  /* 0x00000004eeec7825 */ /* 0x000fe200078e0202 */
[----:B------:R-:W-:-:S02]  /*327a0*/  ULDC UR12, c[0x0][0x228] ;  /* 0x00008a00000c7ab9 */ /* 0x000fc40000000800 */
[----:B------:R-:W2:Y:S04]  /*327b0*/  LDL.LU R239, [R1+0x178] ;  /* 0x0001780001ef7983 */ /* 0x000ea80000300800 */
[----:B--2---:R1:W-:Y:S01]  /*327c0*/  @P4 STG.E desc[UR8][R232.64], R239 ;  /* 0x000000efe8004986 */ /* 0x0043e2000c101908 */
[----:B------:R-:W-:Y:S01]  /*327d0*/  ISETP.LT.AND P4, PT, R207, UR4, !P0 ;  /* 0x00000004cf007c0c */ /* 0x000fe2000c781270 */
[----:B------:R-:W-:Y:S02]  /*327e0*/  ULDC UR4, c[0x0][0x248] ;  /* 0x0000920000047ab9 */ /* 0x000fe40000000800 */
[----:B----4-:R2:W-:Y:S01]  /*327f0*/  @P5 STG.E desc[UR8][R230.64], R0 ;  /* 0x00000000e6005986 */ /* 0x0105e2000c101908 */
[----:B------:R-:W-:Y:S01]  /*32800*/  ISETP.LT.AND P5, PT, R199, UR6, !P0 ;  /* 0x00000006c7007c0c */ /* 0x000fe2000c7a1270 */
[----:B------:R-:W-:-:S02]  /*32810*/  ULDC UR6, c[0x0][0x228] ;  /* 0x00008a0000067ab9 */ /* 0x000fc40000000800 */
[----:B------:R4:W-:Y:S01]  /*32820*/  @P3 STG.E desc[UR8][R234.64], R251 ;  /* 0x000000fbea003986 */ /* 0x0009e2000c101908 */
[----:B-1----:R-:W-:-:S03]  /*32830*/  IADD3 R239, R195, 0x8, RZ ;  /* 0x00000008c3ef7810 */ /* 0x002fc60007ffe0ff */
[----:B------:R1:W-:Y:S01]  /*32840*/  @P6 STG.E desc[UR8][R236.64], R250 ;  /* 0x000000faec006986 */ /* 0x0003e2000c101908 */
[----:B------:R-:W-:Y:S01]  /*32850*/  ISETP.LT.AND P3, PT, R151, UR10, !P0 ;  /* 0x0000000a97007c0c */ /* 0x000fe2000c761270 */
[----:B------:R-:W-:-:S04]  /*32860*/  IMAD.WIDE R232, R238, 0x4, R228 ;  /* 0x00000004eee87825 */ /* 0x000fc800078e02e4 */
[C---:B--2---:R-:W-:Y:S01]  /*32870*/  VIADD R0, R238.reuse, UR4 ;  /* 0x00000004ee007c36 */ /* 0x044fe20008000000 */
[----:B----4-:R-:W2:Y:S01]  /*32880*/  LDL.LU R251, [R1+0x14c] ;  /* 0x00014c0001fb7983 */ /* 0x010ea20000300800 */
[----:B------:R-:W-:Y:S01]  /*32890*/  ULDC UR4, c[0x0][0x22c] ;  /* 0x00008b0000047ab9 */ /* 0x000fe20000000800 */
[C---:B------:R-:W-:Y:S01]  /*328a0*/  IMAD.WIDE R230, R238.reuse, 0x4, R54 ;  /* 0x00000004eee67825 */ /* 0x040fe200078e0236 */
[----:B------:R-:W-:Y:S01]  /*328b0*/  ISETP.GE.AND P0, PT, R239, UR4, PT ;  /* 0x00000004ef007c0c */ /* 0x000fe2000bf06270 */
[----:B------:R-:W-:Y:S01]  /*328c0*/  ULDC UR4, c[0x0][0x228] ;  /* 0x00008a0000047ab9 */ /* 0x000fe20000000800 */
[----:B-1----:R-:W4:Y:S01]  /*328d0*/  LDL.LU R250, [R1+0x8c] ;  /* 0x00008c0001fa7983 */ /* 0x002f220000300800 */
[----:B------:R-:W-:Y:S01]  /*328e0*/  IMAD.WIDE R234, R238, 0x4, R52 ;  /* 0x00000004eeea7825 */ /* 0x000fe200078e0234 */
[----:B------:R-:W-:Y:S01]  /*328f0*/  ISETP.LT.AND P6, PT, R215, UR12, !P1 ;  /* 0x0000000cd7007c0c */ /* 0x000fe2000cfc1270 */
[----:B------:R-:W-:Y:S01]  /*32900*/  ULDC UR10, c[0x0][0x228] ;  /* 0x00008a00000a7ab9 */ /* 0x000fe20000000800 */
[----:B------:R-:W3:Y:S01]  /*32910*/  LDL.LU R238, [R1+0x78] ;  /* 0x0000780001ee7983 */ /* 0x000ee20000300800 */
[----:B------:R-:W-:Y:S01]  /*32920*/  IMAD.WIDE R236, R0, 0x4, R2 ;  /* 0x0000000400ec7825 */ /* 0x000fe200078e0202 */
[----:B------:R-:W-:-:S02]  /*32930*/  ULDC UR12, c[0x0][0x228] ;  /* 0x00008a00000c7ab9 */ /* 0x000fc40000000800 */
[----:B------:R-:W2:Y:S04]  /*32940*/  LDL.LU R239, [R1+0x128] ;  /* 0x0001280001ef7983 */ /* 0x000ea80000300800 */
[----:B--2---:R1:W-:Y:S01]  /*32950*/  @P4 STG.E desc[UR8][R232.64], R239 ;  /* 0x000000efe8004986 */ /* 0x0043e2000c101908 */
[----:B------:R-:W-:Y:S01]  /*32960*/  ISETP.LT.AND P4, PT, R207, UR4, !P1 ;  /* 0x00000004cf007c0c */ /* 0x000fe2000cf81270 */
[----:B------:R-:W-:Y:S02]  /*32970*/  ULDC UR4, c[0x0][0x248] ;  /* 0x0000920000047ab9 */ /* 0x000fe40000000800 */
[----:B---3--:R2:W-:Y:S01]  /*32980*/  @P5 STG.E desc[UR8][R230.64], R238 ;  /* 0x000000eee6005986 */ /* 0x0085e2000c101908 */
[----:B------:R-:W-:Y:S01]  /*32990*/  ISETP.LT.AND P5, PT, R199, UR6, !P1 ;  /* 0x00000006c7007c0c */ /* 0x000fe2000cfa1270 */
[----:B------:R-:W-:-:S02]  /*329a0*/  ULDC UR6, c[0x0][0x228] ;  /* 0x00008a0000067ab9 */ /* 0x000fc40000000800 */
        /* <DEDUP_REMOVED lines=8> */
[----:B---3--:R-:W2:Y:S01]  /*32a30*/  LDL.LU R249, [R1+0xc] ;  /* 0x00000c0001f97983 */ /* 0x008ea20000300800 */
[----:B------:R-:W-:Y:S01]  /*32a40*/  ISETP.GE.AND P1, PT, R239, UR4, PT ;  /* 0x00000004ef007c0c */ /* 0x000fe2000bf26270 */
[----:B------:R-:W-:Y:S01]  /*32a50*/  ULDC UR4, c[0x0][0x228] ;  /* 0x00008a0000047ab9 */ /* 0x000fe20000000800 */
[----:B------:R-:W-:Y:S01]  /*32a60*/  IMAD.WIDE R234, R0, 0x4, R52 ;  /* 0x0000000400ea7825 */ /* 0x000fe200078e0234 */
[----:B------:R-:W-:Y:S01]  /*32a70*/  ISETP.LT.AND P6, PT, R215, UR12, !P2 ;  /* 0x0000000cd7007c0c */ /* 0x000fe2000d7c1270 */
[----:B-1----:R-:W3:Y:S01]  /*32a80*/  LDL.LU R248, [R1+0x250] ;  /* 0x0002500001f87983 */ /* 0x002ee20000300800 */
[----:B------:R-:W-:Y:S01]  /*32a90*/  ULDC UR10, c[0x0][0x228] ;  /* 0x00008a00000a7ab9 */ /* 0x000fe20000000800 */
[----:B------:R-:W-:Y:S01]  /*32aa0*/  IMAD.WIDE R236, R238, 0x4, R2 ;  /* 0x00000004eeec7825 */ /* 0x000fe200078e0202 */
[----:B------:R-:W-:Y:S01]  /*32ab0*/  ULDC UR12, c[0x0][0x228] ;  /* 0x00008a00000c7ab9 */ /* 0x000fe20000000800 */
[----:B------:R-:W4:Y:S04]  /*32ac0*/  LDL.LU R0, [R1+0x16c] ;  /* 0x00016c0001007983 */ /* 0x000f280000300800 */
[----:B------:R-:W2:Y:S04]  /*32ad0*/  LDL.LU R239, [R1+0x17c] ;  /* 0x00017c0001ef7983 */ /* 0x000ea80000300800 */
[----:B--2---:R1:W-:Y:S01]  /*32ae0*/  @P4 STG.E desc[UR8][R232.64], R239 ;  /* 0x000000efe8004986 */ /* 0x0043e2000c101908 */
[----:B------:R-:W-:Y:S01]  /*32af0*/  ISETP.LT.AND P4, PT, R207, UR4, !P2 ;  /* 0x00000004cf007c0c */ /* 0x000fe2000d781270 */
[----:B------:R-:W-:-:S02]  /*32b00*/  ULDC UR4, c[0x0][0x248] ;  /* 0x0000920000047ab9 */ /* 0x000fc40000000800 */
[----:B----4-:R2:W-:Y:S01]  /*32b10*/  @P5 STG.E desc[UR8][R230.64], R0 ;  /* 0x00000000e6005986 */ /* 0x0105e2000c101908 */
        /* <DEDUP_REMOVED lines=977> */
[----:B------:R-:W-:Y:S01]  /*36830*/  @P3 STG.E desc[UR8][R234.64], R249 ;  /* 0x000000f9ea003986 */ /* 0x000fe2000c101908 */
[----:B-1----:R-:W-:-:S03]  /*36840*/  VIADD R239, R195, 0x31 ;  /* 0x00000031c3ef7836 */ /* 0x002fc60000000000 */
[----:B------:R1:W-:Y:S01]  /*36850*/  @P6 STG.E desc[UR8][R236.64], R248 ;  /* 0x000000f8ec006986 */ /* 0x0003e2000c101908 */
[----:B------:R-:W-:Y:S01]  /*36860*/  ISETP.LT.AND P3, PT, R151, UR10, !P2 ;  /* 0x0000000a97007c0c */ /* 0x000fe2000d761270 */
[----:B------:R-:W-:-:S04]  /*36870*/  IMAD.WIDE R232, R0, 0x4, R228 ;  /* 0x0000000400e87825 */ /* 0x000fc800078e02e4 */
[C---:B--2---:R-:W-:Y:S01]  /*36880*/  VIADD R238, R0.reuse, UR4 ;  /* 0x0000000400ee7c36 */ /* 0x044fe20008000000 */
[----:B------:R-:W-:Y:S01]  /*36890*/  ULDC UR4, c[0x0][0x22c] ;  /* 0x00008b0000047ab9 */ /* 0x000fe20000000800 */
[C---:B------:R-:W-:Y:S01]  /*368a0*/  IMAD.WIDE R230, R0.reuse, 0x4, R54 ;  /* 0x0000000400e67825 */ /* 0x040fe200078e0236 */
[----:B------:R-:W-:Y:S01]  /*368b0*/  ISETP.GE.AND P2, PT, R239, UR4, PT ;  /* 0x00000004ef007c0c */ /* 0x000fe2000bf46270 */
[----:B------:R-:W-:Y:S01]  /*368c0*/  ULDC UR4, c[0x0][0x228] ;  /* 0x00008a0000047ab9 */ /* 0x000fe20000000800 */
[----:B-1----:R-:W2:Y:S01]  /*368d0*/  LDL.LU R248, [R1+0x3ac] ;  /* 0x0003ac0001f87983 */ /* 0x002ea20000300800 */
[----:B------:R-:W-:Y:S01]  /*368e0*/  IMAD.WIDE R234, R0, 0x4, R52 ;  /* 0x0000000400ea7825 */ /* 0x000fe200078e0234 */
[----:B------:R-:W-:Y:S01]  /*368f0*/  ISETP.LT.AND P6, PT, R215, UR12, !P0 ;  /* 0x0000000cd7007c0c */ /* 0x000fe2000c7c1270 */
[----:B------:R-:W-:Y:S01]  /*36900*/  ULDC UR10, c[0x0][0x228] ;  /* 0x00008a00000a7ab9 */ /* 0x000fe20000000800 */
[----:B------:R-:W3:Y:S01]  /*36910*/  LDL.LU R249, [R1+0x4d0] ;  /* 0x0004d00001f97983 */ /* 0x000ee20000300800 */
[----:B------:R-:W-:Y:S01]  /*36920*/  IMAD.WIDE R236, R238, 0x4, R2 ;  /* 0x00000004eeec7825 */ /* 0x000fe200078e0202 */
[----:B------:R-:W-:-:S02]  /*36930*/  ULDC UR12, c[0x0][0x228] ;  /* 0x00008a00000c7ab9 */ /* 0x000fc40000000800 */
        /* <DEDUP_REMOVED lines=27> */
[----:B------:R1:W-:Y:S01]  /*36af0*/  @P4 STG.E desc[UR8][R230.64], R248 ;  /* 0x000000f8e6004986 */ /* 0x0003e2000c101908 */
[----:B------:R-:W-:Y:S01]  /*36b00*/  ISETP.LT.AND P4, PT, R207, UR4, !P1 ;  /* 0x00000004cf007c0c */ /* 0x000fe2000cf81270 */
[----:B------:R-:W-:Y:S02]  /*36b10*/  ULDC UR4, c[0x0][0x248] ;  /* 0x0000920000047ab9 */ /* 0x000fe40000000800 */
[----:B-1----:R-:W4:Y:S01]  /*36b20*/  LDL.LU R248, [R1+0x11b0] ;  /* 0x0011b00001f87983 */ /* 0x002f220000300800 */
[----:B------:R-:W-:-:S03]  /*36b30*/  IMAD.WIDE R230, R0, 0x4, R54 ;  /* 0x0000000400e67825 */ /* 0x000fc600078e0236 */
[----:B--2---:R1:W-:Y:S01]  /*36b40*/  @P5 STG.E desc[UR8][R232.64], R239 ;  /* 0x000000efe8005986 */ /* 0x0043e2000c101908 */
[----:B------:R-:W-:Y:S01]  /*36b50*/  ISETP.LT.AND P5, PT, R199, UR6, !P1 ;  /* 0x00000006c7007c0c */ /* 0x000fe2000cfa1270 */
[----:B------:R-:W-:Y:S02]  /*36b60*/  ULDC UR6, c[0x0][0x228] ;  /* 0x00008a0000067ab9 */ /* 0x000fe40000000800 */
[----:B---3--:R2:W-:Y:S01]  /*36b70*/  @P3 STG.E desc[UR8][R234.64], R238 ;  /* 0x000000eeea003986 */ /* 0x0085e2000c101908 */
[----:B------:R-:W-:Y:S01]  /*36b80*/  ISETP.LT.AND P3, PT, R151, UR10, !P1 ;  /* 0x0000000a97007c0c */ /* 0x000fe2000cf61270 */
[----:B------:R-:W-:Y:S02]  /*36b90*/  ULDC UR10, c[0x0][0x228] ;  /* 0x00008a00000a7ab9 */ /* 0x000fe40000000800 */
[----:B------:R3:W-:Y:S01]  /*36ba0*/  @P6 STG.E desc[UR8][R236.64], R249 ;  /* 0x000000f9ec006986 */ /* 0x0007e2000c101908 */
[----:B-1----:R-:W-:Y:S02]  /*36bb0*/  VIADD R239, R195, 0x33 ;  /* 0x00000033c3ef7836 */ /* 0x002fe40000000000 */
[C---:B------:R-:W-:Y:S01]  /*36bc0*/  IMAD.WIDE R232, R0.reuse, 0x4, R228 ;  /* 0x0000000400e87825 */ /* 0x040fe200078e02e4 */
[----:B--2---:R-:W-:Y:S01]  /*36bd0*/  IADD3 R238, R0, UR4, RZ ;  /* 0x0000000400ee7c10 */ /* 0x004fe2000fffe0ff */
[----:B------:R-:W-:-:S02]  /*36be0*/  ULDC UR4, c[0x0][0x22c] ;  /* 0x00008b0000047ab9 */ /* 0x000fc40000000800 */
[----:B------:R-:W-:Y:S01]  /*36bf0*/  IMAD.WIDE R234, R0, 0x4, R52 ;  /* 0x0000000400ea7825 */ /* 0x000fe200078e0234 */
[----:B------:R-:W-:Y:S01]  /*36c00*/  ISETP.GE.AND P1, PT, R239, UR4, PT ;  /* 0x00000004ef007c0c */ /* 0x000fe2000bf26270 */
[----:B---3--:R-:W2:Y:S01]  /*36c10*/  LDL.LU R249, [R1+0x1f0] ;  /* 0x0001f00001f97983 */ /* 0x008ea20000300800 */
[----:B------:R-:W-:Y:S01]  /*36c20*/  ISETP.LT.AND P6, PT, R215, UR12, !P2 ;  /* 0x0000000cd7007c0c */ /* 0x000fe2000d7c1270 */
[----:B------:R-:W-:Y:S01]  /*36c30*/  ULDC UR4, c[0x0][0x228] ;  /* 0x00008a0000047ab9 */ /* 0x000fe20000000800 */
[----:B------:R-:W-:Y:S01]  /*36c40*/  IMAD.WIDE R236, R238, 0x4, R2 ;  /* 0x00000004eeec7825 */ /* 0x000fe200078e0202 */
[----:B------:R-:W3:Y:S01]  /*36c50*/  LDL.LU R0, [R1+0x500] ;  /* 0x0005000001007983 */ /* 0x000ee20000300800 */
[----:B------:R-:W-:-:S03]  /*36c60*/  ULDC UR12, c[0x0][0x228] ;  /* 0x00008a00000c7ab9 */ /* 0x000fc60000000800 */
[----:B------:R-:W4:Y:S04]  /*36c70*/  LDL.LU R239, [R1+0x510] ;  /* 0x0005100001ef7983 */ /* 0x000f280000300800 */
[----:B----4-:R1:W-:Y:S01]  /*36c80*/  @P4 STG.E desc[UR8][R232.64], R239 ;  /* 0x000000efe8004986 */ /* 0x0103e2000c101908 */
        /* <DEDUP_REMOVED lines=9> */
[----:B------:R-:W-:-:S04]  /*36d20*/  IMAD.WIDE R232, R238, 0x4, R228 ;  /* 0x00000004eee87825 */ /* 0x000fc800078e02e4 */
[C---:B---3--:R-:W-:Y:S01]  /*36d30*/  VIADD R0, R238.reuse, UR4 ;  /* 0x00000004ee007c36 */ /* 0x048fe20008000000 */
[----:B----4-:R-:W3:Y:S01]  /*36d40*/  LDL.LU R251, [R1+0x4f4] ;  /* 0x0004f40001fb7983 */ /* 0x010ee20000300800 */
        /* <DEDUP_REMOVED lines=11> */
[----:B------:R-:W4:Y:S04]  /*36e00*/  LDL.LU R239, [R1+0x1d0] ;  /* 0x0001d00001ef7983 */ /* 0x000f280000300800 */
[----:B--2---:R1:W-:Y:S01]  /*36e10*/  @P4 STG.E desc[UR8][R232.64], R249 ;  /* 0x000000f9e8004986 */ /* 0x0043e2000c101908 */
[----:B------:R-:W-:Y:S01]  /*36e20*/  ISETP.LT.AND P4, PT, R207, UR4, !P0 ;  /* 0x00000004cf007c0c */ /* 0x000fe2000c781270 */
[----:B------:R-:W-:Y:S02]  /*36e30*/  ULDC UR4, c[0x0][0x248] ;  /* 0x0000920000047ab9 */ /* 0x000fe40000000800 */
[----:B-1----:R-:W2:Y:S01]  /*36e40*/  LDL.LU R249, [R1+0x11ac] ;  /* 0x0011ac0001f97983 */ /* 0x002ea20000300800 */
[----:B------:R-:W-:-:S03]  /*36e50*/  IMAD.WIDE R232, R0, 0x4, R228 ;  /* 0x0000000400e87825 */ /* 0x000fc600078e02e4 */
[----:B----4-:R1:W-:Y:S04]  /*36e60*/  @P5 STG.E desc[UR8][R230.64], R239 ;  /* 0x000000efe6005986 */ /* 0x0103e8000c101908 */
[----:B------:R4:W-:Y:S01]  /*36e70*/  @P3 STG.E desc[UR8][R234.64], R248 ;  /* 0x000000f8ea003986 */ /* 0x0009e2000c101908 */
[----:B------:R-:W-:Y:S01]  /*36e80*/  ISETP.LT.AND P5, PT, R199, UR6, !P0 ;  /* 0x00000006c7007c0c */ /* 0x000fe2000c7a1270 */
[----:B------:R-:W-:Y:S02]  /*36e90*/  ULDC UR6, c[0x0][0x228] ;  /* 0x00008a0000067ab9 */ /* 0x000fe40000000800 */
[----:B---3--:R3:W-:Y:S01]  /*36ea0*/  @P6 STG.E desc[UR8][R236.64], R238 ;  /* 0x000000eeec006986 */ /* 0x0087e2000c101908 */
[----:B-1----:R-:W-:Y:S01]  /*36eb0*/  IADD3 R239, R195, 0x35, RZ ;  /* 0x00000035c3ef7810 */ /* 0x002fe20007ffe0ff */
[C---:B------:R-:W-:Y:S01]  /*36ec0*/  IMAD.WIDE R230, R0.reuse, 0x4, R54 ;  /* 0x0000000400e67825 */ /* 0x040fe200078e0236 */
[----:B------:R-:W-:Y:S01]  /*36ed0*/  ISETP.LT.AND P3, PT, R151, UR10, !P0 ;  /* 0x0000000a97007c0c */ /* 0x000fe2000c761270 */
[----:B------:R-:W-:Y:S01]  /*36ee0*/  ULDC UR10, c[0x0][0x228] ;  /* 0x00008a00000a7ab9 */ /* 0x000fe20000000800 */
[----:B----4-:R-:W4:Y:S01]  /*36ef0*/  LDL.LU R248, [R1+0x4d8] ;  /* 0x0004d80001f87983 */ /* 0x010f220000300800 */
[----:B------:R-:W-:-:S04]  /*36f00*/  IMAD.WIDE R234, R0, 0x4, R52 ;  /* 0x0000000400ea7825 */ /* 0x000fc800078e0234 */
[----:B---3--:R-:W-:Y:S01]  /*36f10*/  VIADD R238, R0, UR4 ;  /* 0x0000000400ee7c36 */ /* 0x008fe20008000000 */
[----:B------:R-:W-:Y:S01]  /*36f20*/  ULDC UR4, c[0x0][0x22c] ;  /* 0x00008b0000047ab9 */ /* 0x000fe20000000800 */
[----:B------:R-:W3:Y:S01]  /*36f30*/  LDL.LU R0, [R1+0x504] ;  /* 0x0005040001007983 */ /* 0x000ee20000300800 */
[----:B------:R-:W-:Y:S02]  /*36f40*/  ISETP.GE.AND P0, PT, R239, UR4, PT ;  /* 0x00000004ef007c0c */ /* 0x000fe4000bf06270 */
[----:B------:R-:W-:Y:S01]  /*36f50*/  ISETP.LT.AND P6, PT, R215, UR12, !P1 ;  /* 0x0000000cd7007c0c */ /* 0x000fe2000cfc1270 */
[----:B------:R-:W2:Y:S01]  /*36f60*/  LDL.LU R239, [R1+0x514] ;  /* 0x0005140001ef7983 */ /* 0x000ea20000300800 */
[----:B------:R-:W-:Y:S01]  /*36f70*/  IMAD.WIDE R236, R238, 0x4, R2 ;  /* 0x00000004eeec7825 */ /* 0x000fe200078e0202 */
[----:B------:R-:W-:Y:S01]  /*36f80*/  ULDC UR4, c[0x0][0x228] ;  /* 0x00008a0000047ab9 */ /* 0x000fe20000000800 */
[----:B------:R-:W-:Y:S01]  /*36f90*/  ULDC UR12, c[0x0][0x228] ;  /* 0x00008a00000c7ab9 */ /* 0x000fe20000000800 */
        /* <DEDUP_REMOVED lines=14> */
[----:B------:R-:W-:Y:S01]  /*37080*/  ISETP.GE.AND P1, PT, R239, UR4, PT ;  /* 0x00000004ef007c0c */ /* 0x000fe2000bf26270 */
[----:B------:R-:W-:Y:S02]  /*37090*/  ULDC UR4, c[0x0][0x228] ;  /* 0x00008a0000047ab9 */ /* 0x000fe40000000800 */
[----:B---3--:R-:W-:Y:S01]  /*370a0*/  IMAD.WIDE R234, R238, 0x4, R52 ;  /* 0x00000004eeea7825 */ /* 0x008fe200078e0234 */
[----:B-1----:R-:W2:Y:S01]  /*370b0*/  LDL.LU R250, [R1+0x518] ;  /* 0x0005180001fa7983 */ /* 0x002ea20000300800 */
[----:B------:R-:W-:-:S02]  /*370c0*/  ISETP.LT.AND P6, PT, R215, UR12, !P2 ;  /* 0x0000000cd7007c0c */ /* 0x000fc4000d7c1270 */
[----:B------:R-:W-:Y:S01]  /*370d0*/  IMAD.WIDE R236, R0, 0x4, R2 ;  /* 0x0000000400ec7825 */ /* 0x000fe200078e0202 */
[----:B------:R-:W-:Y:S01]  /*370e0*/  ULDC UR10, c[0x0][0x228] ;  /* 0x00008a00000a7ab9 */ /* 0x000fe20000000800 */
[----:B------:R-:W3:Y:S01]  /*370f0*/  LDL.LU R251, [R1+0x388] ;  /* 0x0003880001fb7983 */ /* 0x000ee20000300800 */
[----:B------:R-:W-:-:S03]  /*37100*/  ULDC UR12, c[0x0][0x228] ;  /* 0x00008a00000c7ab9 */ /* 0x000fc60000000800 */
        /* <DEDUP_REMOVED lines=32> */
[----:B--2---:R1:W-:Y:S04]  /*37310*/  @P5 STG.E desc[UR8][R230.64], R239 ;  /* 0x000000efe6005986 */ /* 0x0043e8000c101908 */
[----:B---3--:R2:W-:Y:S04]  /*37320*/  @P3 STG.E desc[UR8][R234.64], R0 ;  /* 0x00000000ea003986 */ /* 0x0085e8000c101908 */
[----:B------:R3:W-:Y:S01]  /*37330*/  @P6 STG.E desc[UR8][R236.64], R251 ;  /* 0x000000fbec006986 */ /* 0x0007e2000c101908 */
[----:B-1----:R-:W-:-:S04]  /*37340*/  IMAD.WIDE R230, R238, 0x4, R54 ;  /* 0x00000004eee67825 */ /* 0x002fc800078e0236 */
[C---:B--2---:R-:W-:Y:S02]  /*37350*/  VIADD R0, R238.reuse, UR4 ;  /* 0x00000004ee007c36 */ /* 0x044fe40008000000 */
[----:B------:R-:W-:Y:S01]  /*37360*/  IMAD.WIDE R234, R238, 0x4, R52 ;  /* 0x00000004eeea7825 */ /* 0x000fe200078e0234 */
[----:B---3--:R-:W2:Y:S01]  /*37370*/  LDL.LU R251, [R1+0x51c] ;  /* 0x00051c0001fb7983 */ /* 0x008ea20000300800 */
[----:B------:R-:W-:Y:S01]  /*37380*/  ISETP.LT.AND P5, PT, R199, UR6, !P0 ;  /* 0x00000006c7007c0c */ /* 0x000fe2000c7a1270 */
[----:B------:R-:W-:Y:S01]  /*37390*/  ULDC UR4, c[0x0][0x22c] ;  /* 0x00008b0000047ab9 */ /* 0x000fe20000000800 */
[----:B------:R-:W-:Y:S01]  /*373a0*/  ISETP.LT.AND P3, PT, R151, UR10, !P0 ;  /* 0x0000000a97007c0c */ /* 0x000fe2000c761270 */
[----:B------:R-:W3:Y:S01]  /*373b0*/  LDL.LU R238, [R1+0x1f8] ;  /* 0x0001f80001ee7983 */ /* 0x000ee20000300800 */
[----:B------:R-:W-:Y:S02]  /*373c0*/  ISETP.LT.AND P6, PT, R215, UR12, !P1 ;  /* 0x0000000cd7007c0c */ /* 0x000fe4000cfc1270 */
[----:B------:R-:W-:Y:S01]  /*373d0*/  IADD3 R239, R195, 0x38, RZ ;  /* 0x00000038c3ef7810 */ /* 0x000fe20007ffe0ff */
[----:B------:R-:W-:Y:S01]  /*373e0*/  IMAD.WIDE R236, R0, 0x4, R2 ;  /* 0x0000000400ec7825 */ /* 0x000fe200078e0202 */
[----:B------:R-:W-:Y:S01]  /*373f0*/  ULDC UR6, c[0x0][0x228] ;  /* 0x00008a0000067ab9 */ /* 0x000fe20000000800 */
[----:B------:R-:W-:Y:S01]  /*37400*/  ULDC UR10, c[0x0][0x228] ;  /* 0x00008a00000a7ab9 */ /* 0x000fe20000000800 */
[----:B------:R-:W-:Y:S01]  /*37410*/  ISETP.GE.AND P0, PT, R239, UR4, PT ;  /* 0x00000004ef007c0c */ /* 0x000fe2000bf06270 */
[----:B------:R-:W-:Y:S01]  /*37420*/  ULDC UR4, c[0x0][0x228] ;  /* 0x00008a0000047ab9 */ /* 0x000fe20000000800 */
[----:B------:R-:W-:Y:S01]  /*37430*/  VIADD R239, R195, 0x39 ;  /* 0x00000039c3ef7836 */ /* 0x000fe20000000000 */
[----:B------:R-:W-:Y:S01]  /*37440*/  ULDC UR12, c[0x0][0x228] ;  /* 0x00008a00000c7ab9 */ /* 0x000fe20000000800 */
[----:B---3--:R1:W-:Y:S01]  /*37450*/  @P4 STG.E desc[UR8][R232.64], R238 ;  /* 0x000000eee8004986 */ /* 0x0083e2000c101908 */
[----:B------:R-:W-:Y:S01]  /*37460*/  ISETP.LT.AND P4, PT, R207, UR4, !P1 ;  /* 0x00000004cf007c0c */ /* 0x000fe2000cf81270 */
[----:B------:R-:W-:-:S02]  /*37470*/  ULDC UR4, c[0x0][0x248] ;  /* 0x0000920000047ab9 */ /* 0x000fc40000000800 */
[----:B------:R-:W-:Y:S01]  /*37480*/  @P5 STG.E desc[UR8][R230.64], R249 ;  /* 0x000000f9e6005986 */ /* 0x000fe2000c101908 */
[----:B------:R-:W-:Y:S01]  /*37490*/  ISETP.LT.AND P5, PT, R199, UR6, !P1 ;  /* 0x00000006c7007c0c */ /* 0x000fe2000cfa1270 */
[----:B------:R-:W-:Y:S02]  /*374a0*/  ULDC UR6, c[0x0][0x228] ;  /* 0x00008a0000067ab9 */ /* 0x000fe40000000800 */
[----:B----4-:R3:W-:Y:S01]  /*374b0*/  @P3 STG.E desc[UR8][R234.64], R250 ;  /* 0x000000faea003986 */ /* 0x0107e2000c101908 */
[----:B------:R-:W-:Y:S01]  /*374c0*/  ISETP.LT.AND P3, PT, R151, UR10, !P1 ;  /* 0x0000000a97007c0c */ /* 0x000fe2000cf61270 */
[----:B------:R-:W-:Y:S01]  /*374d0*/  ULDC UR10, c[0x0][0x228] ;  /* 0x00008a00000a7ab9 */ /* 0x000fe20000000800 */
[C---:B-1----:R-:W-:Y:S01]  /*374e0*/  IADD3 R238, R0.reuse, UR4, RZ ;  /* 0x0000000400ee7c10 */ /* 0x042fe2000fffe0ff */
[----:B------:R1:W-:Y:S01]  /*374f0*/  @P6 STG.E desc[UR8][R236.64], R248 ;  /* 0x000000f8ec006986 */ /* 0x0003e2000c101908 */
[----:B------:R-:W-:Y:S01]  /*37500*/  ULDC UR4, c[0x0][0x22c] ;  /* 0x00008b0000047ab9 */ /* 0x000fe20000000800 */
[C---:B------:R-:W-:Y:S01]  /*37510*/  IMAD.WIDE R232, R0.reuse, 0x4, R228 ;  /* 0x0000000400e87825 */ /* 0x040fe200078e02e4 */
[----:B------:R-:W-:Y:S01]  /*37520*/  ISETP.GE.AND P1, PT, R239, UR4, PT ;  /* 0x00000004ef007c0c */ /* 0x000fe2000bf26270 */
[----:B------:R-:W-:Y:S01]  /*37530*/  ULDC UR4, c[0x0][0x228] ;  /* 0x00008a0000047ab9 */ /* 0x000fe20000000800 */
[----:B---3--:R-:W3:Y:S01]  /*37540*/  LDL.LU R250, [R1+0x38c] ;  /* 0x00038c0001fa7983 */ /* 0x008ee20000300800 */
[----:B------:R-:W-:-:S03]  /*37550*/  IMAD.WIDE R230, R0, 0x4, R54 ;  /* 0x0000000400e67825 */ /* 0x000fc600078e0236 */
[----:B------:R-:W4:Y:S01]  /*37560*/  LDL.LU R249, [R1+0x1dc] ;  /* 0x0001dc0001f97983 */ /* 0x000f220000300800 */
[----:B------:R-:W-:-:S03]  /*37570*/  IMAD.WIDE R234, R0, 0x4, R52 ;  /* 0x0000000400ea7825 */ /* 0x000fc600078e0234 */
[----:B-1----:R-:W4:Y:S04]  /*37580*/  LDL.LU R248, [R1+0x520] ;  /* 0x0005200001f87983 */ /* 0x002f280000300800 */
[----:B------:R-:W3:Y:S04]  /*37590*/  LDL.LU R0, [R1+0x4fc] ;  /* 0x0004fc0001007983 */ /* 0x000ee80000300800 */
[----:B------:R-:W4:Y:S01]  /*375a0*/  LDL.LU R239, [R1+0x50c] ;  /* 0x00050c0001ef7983 */ /* 0x000f220000300800 */
[----:B------:R-:W-:Y:S01]  /*375b0*/  ISETP.LT.AND P6, PT, R215, UR12, !P2 ;  /* 0x0000000cd7007c0c */ /* 0x000fe2000d7c1270 */
[----:B------:R-:W-:Y:S01]  /*375c0*/  IMAD.WIDE R236, R238, 0x4, R2 ;  /* 0x00000004eeec7825 */ /* 0x000fe200078e0202 */
[----:B------:R-:W-:Y:S01]  /*375d0*/  ULDC UR12, c[0x0][0x228] ;  /* 0x00008a00000c7ab9 */ /* 0x000fe20000000800 */
[----:B--2---:R1:W-:Y:S01]  /*375e0*/  @P4 STG.E desc[UR8][R232.64], R251 ;  /* 0x000000fbe8004986 */ /* 0x0043e2000c101908 */
[----:B------:R-:W-:Y:S01]  /*375f0*/  ISETP.LT.AND P4, PT, R207, UR4, !P2 ;  /* 0x00000004cf007c0c */ /* 0x000fe2000d781270 */
[----:B------:R-:W-:-:S02]  /*37600*/  ULDC UR4, c[0x0][0x248] ;  /* 0x0000920000047ab9 */ /* 0x000fc40000000800 */
[----:B-1----:R-:W2:Y:S01]  /*37610*/  LDL.LU R251, [R1+0x11a4] ;  /* 0x0011a40001fb7983 */ /* 0x002ea20000300800 */
[----:B------:R-:W-:-:S03]  /*37620*/  IMAD.WIDE R232, R238, 0x4, R54 ;  /* 0x00000004eee87825 */ /* 0x000fc600078e0236 */
[----:B----4-:R1:W-:Y:S04]  /*37630*/  @P5 STG.E desc[UR8][R230.64], R239 ;  /* 0x000000efe6005986 */ /* 0x0103e8000c101908 */
[----:B---3--:R3:W-:Y:S04]  /*37640*/  @P3 STG.E desc[UR8][R234.64], R0 ;  /* 0x00000000ea003986 */ /* 0x0087e8000c101908 */
[----:B------:R4:W-:Y:S01]  /*37650*/  @P6 STG.E desc[UR8][R236.64], R250 ;  /* 0x000000faec006986 */ /* 0x0009e2000c101908 */
[----:B-1----:R-:W-:-:S04]  /*37660*/  IMAD.WIDE R230, R238, 0x4, R228 ;  /* 0x00000004eee67825 */ /* 0x002fc800078e02e4 */
[C---:B---3--:R-:W-:Y:S02]  /*37670*/  VIADD R0, R238.reuse, UR4 ;  /* 0x00000004ee007c36 */ /* 0x048fe40008000000 */
[----:B------:R-:W-:Y:S01]  /*37680*/  IMAD.WIDE R234, R238, 0x4, R52 ;  /* 0x00000004eeea7825 */ /* 0x000fe200078e0234 */
[----:B----4-:R-:W3:Y:S01]  /*37690*/  LDL.LU R250, [R1+0x370] ;  /* 0x0003700001fa7983 */ /* 0x010ee20000300800 */
[----:B------:R-:W-:Y:S02]  /*376a0*/  ISETP.LT.AND P5, PT, R199, UR6, !P2 ;  /* 0x00000006c7007c0c */ /* 0x000fe4000d7a1270 */
[----:B------:R-:W-:Y:S01]  /*376b0*/  VIADD R239, R195, 0x3a ;  /* 0x0000003ac3ef7836 */ /* 0x000fe20000000000 */
[----:B------:R-:W-:Y:S01]  /*376c0*/  ISETP.LT.AND P3, PT, R151, UR10, !P2 ;  /* 0x0000000a97007c0c */ /* 0x000fe2000d761270 */
[----:B------:R-:W4:Y:S01]  /*376d0*/  LDL.LU R238, [R1+0x1fc] ;  /* 0x0001fc0001ee7983 */ /* 0x000f220000300800 */
[----:B------:R-:W-:Y:S01]  /*376e0*/  ISETP.LT.AND P6, PT, R215, UR12, !P0 ;  /* 0x0000000cd7007c0c */ /* 0x000fe2000c7c1270 */
[----:B------:R-:W-:Y:S01]  /*376f0*/  ULDC UR4, c[0x0][0x22c] ;  /* 0x00008b0000047ab9 */ /* 0x000fe20000000800 */
[----:B------:R-:W-:Y:S01]  /*37700*/  IMAD.WIDE R236, R0, 0x4, R2 ;  /* 0x0000000400ec7825 */ /* 0x000fe200078e0202 */
[----:B------:R-:W-:Y:S01]  /*37710*/  ISETP.GE.AND P2, PT, R239, UR4, PT ;  /* 0x00000004ef007c0c */ /* 0x000fe2000bf46270 */
[----:B------:R-:W-:Y:S01]  /*37720*/  ULDC UR4, c[0x0][0x228] ;  /* 0x00008a0000047ab9 */ /* 0x000fe20000000800 */
[----:B------:R-:W-:Y:S01]  /*37730*/  IADD3 R239, R195, 0x3b, RZ ;  /* 0x0000003bc3ef7810 */ /* 0x000fe20007ffe0ff */
[----:B------:R-:W-:Y:S01]  /*37740*/  ULDC UR6, c[0x0][0x228] ;  /* 0x00008a0000067ab9 */ /* 0x000fe20000000800 */
[----:B------:R-:W-:Y:S01]  /*37750*/  ULDC UR10, c[0x0][0x228] ;  /* 0x00008a00000a7ab9 */ /* 0x000fe20000000800 */
[----:B------:R-:W-:Y:S01]  /*37760*/  ULDC UR12, c[0x0][0x228] ;  /* 0x00008a00000c7ab9 */ /* 0x000fe20000000800 */
[----:B----4-:R1:W-:Y:S01]  /*37770*/  @P4 STG.E desc[UR8][R230.64], R238 ;  /* 0x000000eee6004986 */ /* 0x0103e2000c101908 */
[----:B------:R-:W-:Y:S01]  /*37780*/  ISETP.LT.AND P4, PT, R207, UR4, !P0 ;  /* 0x00000004cf007c0c */ /* 0x000fe2000c781270 */
[----:B------:R-:W-:-:S02]  /*37790*/  ULDC UR4, c[0x0][0x248] ;  /* 0x0000920000047ab9 */ /* 0x000fc40000000800 */
[----:B------:R-:W-:Y:S01]  /*377a0*/  @P5 STG.E desc[UR8][R232.64], R249 ;  /* 0x000000f9e8005986 */ /* 0x000fe2000c101908 */
[----:B------:R-:W-:Y:S01]  /*377b0*/  ISETP.LT.AND P5, PT, R199, UR6, !P0 ;  /* 0x00000006c7007c0c */ /* 0x000fe2000c7a1270 */
[----:B------:R-:W-:Y:S02]  /*377c0*/  ULDC UR6, c[0x0][0x228] ;  /* 0x00008a0000067ab9 */ /* 0x000fe40000000800 */
[----:B--2---:R2:W-:Y:S01]  /*377d0*/  @P3 STG.E desc[UR8][R234.64], R251 ;  /* 0x000000fbea003986 */ /* 0x0045e2000c101908 */
[----:B------:R-:W-:Y:S01]  /*377e0*/  ISETP.LT.AND P3, PT, R151, UR10, !P0 ;  /* 0x0000000a97007c0c */ /* 0x000fe2000c761270 */
[----:B------:R-:W-:Y:S01]  /*377f0*/  ULDC UR10, c[0x0][0x228] ;  /* 0x00008a00000a7ab9 */ /* 0x000fe20000000800 */
[C---:B-1----:R-:W-:Y:S01]  /*37800*/  VIADD R238, R0.reuse, UR4 ;  /* 0x0000000400ee7c36 */ /* 0x042fe20008000000 */
[----:B------:R1:W-:Y:S01]  /*37810*/  @P6 STG.E desc[UR8][R236.64], R248 ;  /* 0x000000f8ec006986 */ /* 0x0003e2000c101908 */
[----:B------:R-:W-:Y:S01]  /*37820*/  ULDC UR4, c[0x0][0x22c] ;  /* 0x00008b0000047ab9 */ /* 0x000fe20000000800 */
[C---:B------:R-:W-:Y:S01]  /*37830*/  IMAD.WIDE R230, R0.reuse, 0x4, R54 ;  /* 0x0000000400e67825 */ /* 0x040fe200078e0236 */
[----:B------:R-:W-:Y:S01]  /*37840*/  ISETP.GE.AND P0, PT, R239, UR4, PT ;  /* 0x00000004ef007c0c */ /* 0x000fe2000bf06270 */
[----:B------:R-:W-:Y:S01]  /*37850*/  ULDC UR4, c[0x0][0x228] ;  /* 0x00008a0000047ab9 */ /* 0x000fe20000000800 */
[----:B--2---:R-:W2:Y:S01]  /*37860*/  LDL.LU R251, [R1+0x530] ;  /* 0x0005300001fb7983 */ /* 0x004ea20000300800 */
[----:B------:R-:W-:-:S03]  /*37870*/  IMAD.WIDE R232, R0, 0x4, R228 ;  /* 0x0000000400e87825 */ /* 0x000fc600078e02e4 */
[----:B------:R-:W4:Y:S01]  /*37880*/  LDL.LU R249, [R1+0x1b0] ;  /* 0x0001b00001f97983 */ /* 0x000f220000300800 */
[----:B------:R-:W-:-:S03]  /*37890*/  IMAD.WIDE R234, R0, 0x4, R52 ;  /* 0x0000000400ea7825 */ /* 0x000fc600078e0234 */
[----:B-1----:R-:W4:Y:S04]  /*378a0*/  LDL.LU R248, [R1+0x524] ;  /* 0x0005240001f87983 */ /* 0x002f280000300800 */
[----:B------:R-:W3:Y:S04]  /*378b0*/  LDL.LU R0, [R1+0x540] ;  /* 0x0005400001007983 */ /* 0x000ee80000300800 */
[----:B------:R-:W2:Y:S01]  /*378c0*/  LDL.LU R239, [R1+0x560] ;  /* 0x0005600001ef7983 */ /* 0x000ea20000300800 */
[----:B------:R-:W-:Y:S01]  /*378d0*/  ISETP.LT.AND P6, PT, R215, UR12, !P1 ;  /* 0x0000000cd7007c0c */ /* 0x000fe2000cfc1270 */
[----:B------:R-:W-:Y:S01]  /*378e0*/  IMAD.WIDE R236, R238, 0x4, R2 ;  /* 0x00000004eeec7825 */ /* 0x000fe200078e0202 */
[----:B------:R-:W-:Y:S01]  /*378f0*/  ULDC UR12, c[0x0][0x228] ;  /* 0x00008a00000c7ab9 */ /* 0x000fe20000000800 */
[----:B--2---:R1:W-:Y:S01]  /*37900*/  @P4 STG.E desc[UR8][R232.64], R239 ;  /* 0x000000efe8004986 */ /* 0x0043e2000c101908 */
[----:B------:R-:W-:Y:S01]  /*37910*/  ISETP.LT.AND P4, PT, R207, UR4, !P1 ;  /* 0x00000004cf007c0c */ /* 0x000fe2000cf81270 */
[----:B------:R-:W-:-:S02]  /*37920*/  ULDC UR4, c[0x0][0x248] ;  /* 0x0000920000047ab9 */ /* 0x000fc40000000800 */
[----:B---3--:R2:W-:Y:S04]  /*37930*/  @P5 STG.E desc[UR8][R230.64], R0 ;  /* 0x00000000e6005986 */ /* 0x0085e8000c101908 */
[----:B------:R3:W-:Y:S04]  /*37940*/  @P3 STG.E desc[UR8][R234.64], R251 ;  /* 0x000000fbea003986 */ /* 0x0007e8000c101908 */
[----:B------:R4:W-:Y:S01]  /*37950*/  @P6 STG.E desc[UR8][R236.64], R250 ;  /* 0x000000faec006986 */ /* 0x0009e2000c101908 */
[C---:B-1----:R-:W-:Y:S01]  /*37960*/  IMAD.WIDE R232, R238.reuse, 0x4, R228 ;  /* 0x00000004eee87825 */ /* 0x042fe200078e02e4 */
[----:B--2---:R-:W-:-:S03]  /*37970*/  IADD3 R0, R238, UR4, RZ ;  /* 0x00000004ee007c10 */ /* 0x004fc6000fffe0ff */
[C---:B------:R-:W-:Y:S01]  /*37980*/  IMAD.WIDE R230, R238.reuse, 0x4, R54 ;  /* 0x00000004eee67825 */ /* 0x040fe200078e0236 */
[----:B---3--:R-:W2:Y:S03]  /*37990*/  LDL.LU R251, [R1+0x534] ;  /* 0x0005340001fb7983 */ /* 0x008ea60000300800 */
[----:B------:R-:W-:Y:S01]  /*379a0*/  IMAD.WIDE R234, R238, 0x4, R52 ;  /* 0x00000004eeea7825 */ /* 0x000fe200078e0234 */
[----:B------:R-:W-:Y:S01]  /*379b0*/  ISETP.LT.AND P5, PT, R199, UR6, !P1 ;  /* 0x00000006c7007c0c */ /* 0x000fe2000cfa1270 */
[----:B------:R-:W-:Y:S01]  /*379c0*/  ULDC UR4, c[0x0][0x22c] ;  /* 0x00008b0000047ab9 */ /* 0x000fe20000000800 */
[----:B----4-:R-:W3:Y:S01]  /*379d0*/  LDL.LU R250, [R1+0x374] ;  /* 0x0003740001fa7983 */ /* 0x010ee20000300800 */
[----:B------:R-:W-:Y:S02]  /*379e0*/  ISETP.LT.AND P3, PT, R151, UR10, !P1 ;  /* 0x0000000a97007c0c */ /* 0x000fe4000cf61270 */
[----:B------:R-:W-:Y:S01]  /*379f0*/  ISETP.LT.AND P6, PT, R215, UR12, !P2 ;  /* 0x0000000cd7007c0c */ /* 0x000fe2000d7c1270 */
[----:B------:R-:W4:Y:S01]  /*37a00*/  LDL.LU R238, [R1+0x200] ;  /* 0x0002000001ee7983 */ /* 0x000f220000300800 */
[----:B------:R-:W-:Y:S01]  /*37a10*/  VIADD R239, R195, 0x3c ;  /* 0x0000003cc3ef7836 */ /* 0x000fe20000000000 */
[----:B------:R-:W-:Y:S01]  /*37a20*/  ULDC UR6, c[0x0][0x228] ;  /* 0x00008a0000067ab9 */ /* 0x000fe20000000800 */
[----:B------:R-:W-:Y:S01]  /*37a30*/  IMAD.WIDE R236, R0, 0x4, R2 ;  /* 0x0000000400ec7825 */ /* 0x000fe200078e0202 */
[----:B------:R-:W-:Y:S01]  /*37a40*/  ULDC UR10, c[0x0][0x228] ;  /* 0x00008a00000a7ab9 */ /* 0x000fe20000000800 */
[----:B------:R-:W-:Y:S01]  /*37a50*/  ULDC UR12, c[0x0][0x228] ;  /* 0x00008a00000c7ab9 */ /* 0x000fe20000000800 */
[----:B------:R-:W-:Y:S01]  /*37a60*/  ISETP.GE.AND P1, PT, R239, UR4, PT ;  /* 0x00000004ef007c0c */ /* 0x000fe2000bf26270 */
[----:B------:R-:W-:Y:S01]  /*37a70*/  ULDC UR4, c[0x0][0x228] ;  /* 0x00008a0000047ab9 */ /* 0x000fe20000000800 */
[----:B----4-:R1:W-:Y:S01]  /*37a80*/  @P4 STG.E desc[UR8][R232.64], R238 ;  /* 0x000000eee8004986 */ /* 0x0103e2000c101908 */
[----:B------:R-:W-:Y:S01]  /*37a90*/  ISETP.LT.AND P4, PT, R207, UR4, !P2 ;  /* 0x00000004cf007c0c */ /* 0x000fe2000d781270 */
[----:B------:R-:W-:-:S02]  /*37aa0*/  ULDC UR4, c[0x0][0x248] ;  /* 0x0000920000047ab9 */ /* 0x000fc40000000800 */
[----:B------:R-:W-:Y:S04]  /*37ab0*/  @P5 STG.E desc[UR8][R230.64], R249 ;  /* 0x000000f9e6005986 */ /* 0x000fe8000c101908 */
[----:B------:R4:W-:Y:S04]  /*37ac0*/  @P3 STG.E desc[UR8][R234.64], R244 ;  /* 0x000000f4ea003986 */ /* 0x0009e8000c101908 */
[----:B------:R2:W-:Y:S01]  /*37ad0*/  @P6 STG.E desc[UR8][R236.64], R248 ;  /* 0x000000f8ec006986 */ /* 0x0005e2000c101908 */
[C---:B-1----:R-:W-:Y:S02]  /*37ae0*/  VIADD R238, R0.reuse, UR4 ;  /* 0x0000000400ee7c36 */ /* 0x042fe40008000000 */
[C---:B------:R-:W-:Y:S01]  /*37af0*/  IMAD.WIDE R232, R0.reuse, 0x4, R228 ;  /* 0x0000000400e87825 */ /* 0x040fe200078e02e4 */
[----:B----4-:R-:W4:Y:S03]  /*37b00*/  LDL.LU R244, [R1+0x544] ;  /* 0x0005440001f47983 */ /* 0x010f260000300800 */
[----:B------:R-:W-:-:S04]  /*37b10*/  IMAD.WIDE R230, R0, 0x4, R54 ;  /* 0x0000000400e67825 */ /* 0x000fc800078e0236 */
[----:B------:R-:W-:Y:S01]  /*37b20*/  IMAD.WIDE R234, R0, 0x4, R52 ;  /* 0x0000000400ea7825 */ /* 0x000fe200078e0234 */
[----:B------:R-:W3:Y:S01]  /*37b30*/  LDL.LU R249, [R1+0x1b4] ;  /* 0x0001b40001f97983 */ /* 0x000ee20000300800 */
[----:B------:R-:W-:Y:S01]  /*37b40*/  ISETP.LT.AND P5, PT, R199, UR6, !P2 ;  /* 0x00000006c7007c0c */ /* 0x000fe2000d7a1270 */
[----:B------:R-:W-:Y:S01]  /*37b50*/  ULDC UR4, c[0x0][0x22c] ;  /* 0x00008b0000047ab9 */ /* 0x000fe20000000800 */
[----:B------:R-:W-:Y:S01]  /*37b60*/  ISETP.LT.AND P3, PT, R151, UR10, !P2 ;  /* 0x0000000a97007c0c */ /* 0x000fe2000d761270 */
[----:B--2---:R-:W2:Y:S01]  /*37b70*/  LDL.LU R248, [R1+0x528] ;  /* 0x0005280001f87983 */ /* 0x004ea20000300800 */
[----:B------:R-:W-:Y:S01]  /*37b80*/  ISETP.LT.AND P6, PT, R215, UR12, !P0 ;  /* 0x0000000cd7007c0c */ /* 0x000fe2000c7c1270 */
[----:B------:R-:W-:Y:S01]  /*37b90*/  VIADD R239, R195, 0x3d ;  /* 0x0000003dc3ef7836 */ /* 0x000fe20000000000 */
[----:B------:R-:W-:Y:S01]  /*37ba0*/  ULDC UR6, c[0x0][0x228] ;  /* 0x00008a0000067ab9 */ /* 0x000fe20000000800 */
[----:B------:R-:W4:Y:S01]  /*37bb0*/  LDL.LU R0, [R1+0x564] ;  /* 0x0005640001007983 */ /* 0x000f220000300800 */
[----:B------:R-:W-:Y:S01]  /*37bc0*/  IMAD.WIDE R236, R238, 0x4, R2 ;  /* 0x00000004eeec7825 */ /* 0x000fe200078e0202 */
[----:B------:R-:W-:Y:S01]  /*37bd0*/  ULDC UR10, c[0x0][0x228] ;  /* 0x00008a00000a7ab9 */ /* 0x000fe20000000800 */
[----:B------:R-:W-:Y:S01]  /*37be0*/  ISETP.GE.AND P2, PT, R239, UR4, PT ;  /* 0x00000004ef007c0c */ /* 0x000fe2000bf46270 */
[----:B------:R-:W-:Y:S01]  /*37bf0*/  ULDC UR4, c[0x0][0x228] ;  /* 0x00008a0000047ab9 */ /* 0x000fe20000000800 */
[----:B------:R-:W-:Y:S01]  /*37c00*/  ULDC UR12, c[0x0][0x228] ;  /* 0x00008a00000c7ab9 */ /* 0x000fe20000000800 */
[----:B----4-:R1:W-:Y:S01]  /*37c10*/  @P4 STG.E desc[UR8][R232.64], R0 ;  /* 0x00000000e8004986 */ /* 0x0103e2000c101908 */
[----:B------:R-:W-:Y:S01]  /*37c20*/  ISETP.LT.AND P4, PT, R207, UR4, !P0 ;  /* 0x00000004cf007c0c */ /* 0x000fe2000c781270 */
[----:B------:R-:W-:-:S02]  /*37c30*/  ULDC UR4, c[0x0][0x248] ;  /* 0x0000920000047ab9 */ /* 0x000fc40000000800 */
[----:B------:R4:W-:Y:S04]  /*37c40*/  @P5 STG.E desc[UR8][R230.64], R244 ;  /* 0x000000f4e6005986 */ /* 0x0009e8000c101908 */
[----:B------:R2:W-:Y:S04]  /*37c50*/  @P3 STG.E desc[UR8][R234.64], R251 ;  /* 0x000000fbea003986 */ /* 0x0005e8000c101908 */
[----:B---3--:R3:W-:Y:S01]  /*37c60*/  @P6 STG.E desc[UR8][R236.64], R250 ;  /* 0x000000faec006986 */ /* 0x0087e2000c101908 */
[----:B-1----:R-:W-:-:S03]  /*37c70*/  VIADD R0, R238, UR4 ;  /* 0x00000004ee007c36 */ /* 0x002fc60008000000 */
[----:B----4-:R-:W4:Y:S01]  /*37c80*/  LDL.LU R244, [R1+0x548] ;  /* 0x0005480001f47983 */ /* 0x010f220000300800 */
[----:B------:R-:W-:-:S04]  /*37c90*/  IMAD.WIDE R232, R238, 0x4, R228 ;  /* 0x00000004eee87825 */ /* 0x000fc800078e02e4 */
[C---:B------:R-:W-:Y:S01]  /*37ca0*/  IMAD.WIDE R230, R238.reuse, 0x4, R54 ;  /* 0x00000004eee67825 */ /* 0x040fe200078e0236 */
[----:B--2---:R-:W2:Y:S03]  /*37cb0*/  LDL.LU R251, [R1+0x538] ;  /* 0x0005380001fb7983 */ /* 0x004ea60000300800 */
[----:B------:R-:W-:Y:S01]  /*37cc0*/  IMAD.WIDE R234, R238, 0x4, R52 ;  /* 0x00000004eeea7825 */ /* 0x000fe200078e0234 */
[----:B---3--:R-:W3:Y:S01]  /*37cd0*/  LDL.LU R250, [R1+0x378] ;  /* 0x0003780001fa7983 */ /* 0x008ee20000300800 */
[----:B------:R-:W-:Y:S01]  /*37ce0*/  ISETP.LT.AND P5, PT, R199, UR6, !P0 ;  /* 0x00000006c7007c0c */ /* 0x000fe2000c7a1270 */
[----:B------:R-:W-:Y:S01]  /*37cf0*/  ULDC UR4, c[0x0][0x22c] ;  /* 0x00008b0000047ab9 */ /* 0x000fe20000000800 */
[----:B------:R-:W-:Y:S01]  /*37d00*/  ISETP.LT.AND P3, PT, R151, UR10, !P0 ;  /* 0x0000000a97007c0c */ /* 0x000fe2000c761270 */
[----:B------:R-:W4:Y:S01]  /*37d10*/  LDL.LU R238, [R1+0x204] ;  /* 0x0002040001ee7983 */ /* 0x000f220000300800 */
[----:B------:R-:W-:-:S02]  /*37d20*/  ISETP.LT.AND P6, PT, R215, UR12, !P1 ;  /* 0x0000000cd7007c0c */ /* 0x000fc4000cfc1270 */
[----:B------:R-:W-:Y:S01]  /*37d30*/  IADD3 R239, R195, 0x3e, RZ ;  /* 0x0000003ec3ef7810 */ /* 0x000fe20007ffe0ff */
[C---:B------:R-:W-:Y:S01]  /*37d40*/  IMAD.WIDE R236, R0.reuse, 0x4, R2 ;  /* 0x0000000400ec7825 */ /* 0x040fe200078e0202 */
[----:B------:R-:W-:Y:S01]  /*37d50*/  ULDC UR6, c[0x0][0x228] ;  /* 0x00008a0000067ab9 */ /* 0x000fe20000000800 */
[----:B------:R-:W-:Y:S01]  /*37d60*/  ULDC UR10, c[0x0][0x228] ;  /* 0x00008a00000a7ab9 */ /* 0x000fe20000000800 */
[----:B------:R-:W-:Y:S01]  /*37d70*/  ISETP.GE.AND P0, PT, R239, UR4, PT ;  /* 0x00000004ef007c0c */ /* 0x000fe2000bf06270 */
[----:B------:R-:W-:Y:S01]  /*37d80*/  ULDC UR4, c[0x0][0x228] ;  /* 0x00008a0000047ab9 */ /* 0x000fe20000000800 */
[----:B------:R-:W-:Y:S01]  /*37d90*/  ULDC UR12, c[0x0][0x228] ;  /* 0x00008a00000c7ab9 */ /* 0x000fe20000000800 */
[----:B----4-:R-:W-:Y:S04]  /*37da0*/  @P4 STG.E desc[UR8][R232.64], R238 ;  /* 0x000000eee8004986 */ /* 0x010fe8000c101908 */
[----:B------:R-:W-:Y:S04]  /*37db0*/  @P5 STG.E desc[UR8][R230.64], R249 ;  /* 0x000000f9e6005986 */ /* 0x000fe8000c101908 */
[----:B------:R1:W-:Y:S04]  /*37dc0*/  @P3 STG.E desc[UR8][R234.64], R245 ;  /* 0x000000f5ea003986 */ /* 0x0003e8000c101908 */
[----:B-1----:R-:W4:Y:S01]  /*37dd0*/  LDL.LU R245, [R1+0x568] ;  /* 0x0005680001f57983 */ /* 0x002f220000300800 */
[----:B------:R-:W-:Y:S01]  /*37de0*/  ISETP.LT.AND P4, PT, R207, UR4, !P1 ;  /* 0x00000004cf007c0c */ /* 0x000fe2000cf81270 */
[----:B------:R-:W-:Y:S01]  /*37df0*/  ULDC UR4, c[0x0][0x248] ;  /* 0x0000920000047ab9 */ /* 0x000fe20000000800 */
[----:B------:R-:W-:Y:S01]  /*37e00*/  ISETP.LT.AND P5, PT, R199, UR6, !P1 ;  /* 0x00000006c7007c0c */ /* 0x000fe2000cfa1270 */
[----:B------:R1:W-:Y:S01]  /*37e10*/  @P6 STG.E desc[UR8][R236.64], R248 ;  /* 0x000000f8ec006986 */ /* 0x0003e2000c101908 */
[----:B------:R-:W-:Y:S01]  /*37e20*/  ISETP.LT.AND P3, PT, R151, UR10, !P1 ;  /* 0x0000000a97007c0c */ /* 0x000fe2000cf61270 */
[----:B------:R-:W-:Y:S01]  /*37e30*/  VIADD R239, R195, 0x3f ;  /* 0x0000003fc3ef7836 */ /* 0x000fe20000000000 */
[----:B------:R-:W-:Y:S01]  /*37e40*/  ISETP.LT.AND P6, PT, R215, UR12, !P2 ;  /* 0x0000000cd7007c0c */ /* 0x000fe2000d7c1270 */
[C---:B------:R-:W-:Y:S01]  /*37e50*/  IMAD.WIDE R232, R0.reuse, 0x4, R228 ;  /* 0x0000000400e87825 */ /* 0x040fe200078e02e4 */
[C---:B------:R-:W-:Y:S01]  /*37e60*/  IADD3 R238, R0.reuse, UR4, RZ ;  /* 0x0000000400ee7c10 */ /* 0x040fe2000fffe0ff */
[----:B------:R-:W-:Y:S01]  /*37e70*/  ULDC UR4, c[0x0][0x22c] ;  /* 0x00008b0000047ab9 */ /* 0x000fe20000000800 */
[----:B------:R-:W3:Y:S01]  /*37e80*/  LDL.LU R249, [R1+0x1b8] ;  /* 0x0001b80001f97983 */ /* 0x000ee20000300800 */
[C---:B------:R-:W-:Y:S01]  /*37e90*/  IMAD.WIDE R230, R0.reuse, 0x4, R54 ;  /* 0x0000000400e67825 */ /* 0x040fe200078e0236 */
[----:B------:R-:W-:Y:S01]  /*37ea0*/  ISETP.GE.AND P1, PT, R239, UR4, PT ;  /* 0x00000004ef007c0c */ /* 0x000fe2000bf26270 */
[----:B------:R-:W-:Y:S01]  /*37eb0*/  ULDC UR4, c[0x0][0x228] ;  /* 0x00008a0000047ab9 */ /* 0x000fe20000000800 */
[----:B------:R-:W-:Y:S01]  /*37ec0*/  ULDC UR6, c[0x0][0x228] ;  /* 0x00008a0000067ab9 */ /* 0x000fe20000000800 */
[----:B------:R-:W-:Y:S01]  /*37ed0*/  IMAD.WIDE R234, R0, 0x4, R52 ;  /* 0x0000000400ea7825 */ /* 0x000fe200078e0234 */
[----:B-1----:R-:W3:Y:S01]  /*37ee0*/  LDL.LU R248, [R1+0x52c] ;  /* 0x00052c0001f87983 */ /* 0x002ee20000300800 */
[----:B------:R-:W-:Y:S01]  /*37ef0*/  ULDC UR10, c[0x0][0x228] ;  /* 0x00008a00000a7ab9 */ /* 0x000fe20000000800 */
[----:B------:R-:W-:Y:S01]  /*37f00*/  ULDC UR12, c[0x0][0x228] ;  /* 0x00008a00000c7ab9 */ /* 0x000fe20000000800 */
[----:B------:R-:W-:Y:S01]  /*37f10*/  IMAD.WIDE R236, R238, 0x4, R2 ;  /* 0x00000004eeec7825 */ /* 0x000fe200078e0202 */
[----:B----4-:R1:W-:Y:S01]  /*37f20*/  @P4 STG.E desc[UR8][R232.64], R245 ;  /* 0x000000f5e8004986 */ /* 0x0103e2000c101908 */
[----:B------:R-:W-:Y:S01]  /*37f30*/  ISETP.LT.AND P4, PT, R207, UR4, !P2 ;  /* 0x00000004cf007c0c */ /* 0x000fe2000d781270 */
[----:B------:R-:W-:-:S02]  /*37f40*/  ULDC UR4, c[0x0][0x248] ;  /* 0x0000920000047ab9 */ /* 0x000fc40000000800 */
[----:B------:R4:W-:Y:S01]  /*37f50*/  @P5 STG.E desc[UR8][R230.64], R244 ;  /* 0x000000f4e6005986 */ /* 0x0009e2000c101908 */
[----:B------:R-:W-:-:S03]  /*37f60*/  VIADD R0, R238, UR4 ;  /* 0x00000004ee007c36 */ /* 0x000fc60008000000 */
[----:B-1----:R-:W3:Y:S01]  /*37f70*/  LDL.LU R245, [R1+0x56c] ;  /* 0x00056c0001f57983 */ /* 0x002ee20000300800 */
[----:B------:R-:W-:-:S04]  /*37f80*/  IMAD.WIDE R232, R238, 0x4, R228 ;  /* 0x00000004eee87825 */ /* 0x000fc800078e02e4 */
[C---:B----4-:R-:W-:Y:S01]  /*37f90*/  IMAD.WIDE R230, R238.reuse, 0x4, R54 ;  /* 0x00000004eee67825 */ /* 0x050fe200078e0236 */
[----:B--2---:R1:W-:Y:S01]  /*37fa0*/  @P3 STG.E desc[UR8][R234.64], R251 ;  /* 0x000000fbea003986 */ /* 0x0043e2000c101908 */
[----:B------:R-:W-:Y:S01]  /*37fb0*/  ISETP.LT.AND P5, PT, R199, UR6, !P2 ;  /* 0x00000006c7007c0c */ /* 0x000fe2000d7a1270 */
[----:B------:R-:W-:Y:S02]  /*37fc0*/  ULDC UR4, c[0x0][0x22c] ;  /* 0x00008b0000047ab9 */ /* 0x000fe40000000800 */
[----:B------:R-:W2:Y:S01]  /*37fd0*/  LDL.LU R244, [R1+0x54c] ;  /* 0x00054c0001f47983 */ /* 0x000ea20000300800 */
[----:B-1----:R-:W-:-:S03]  /*37fe0*/  IMAD.WIDE R234, R238, 0x4, R52 ;  /* 0x00000004eeea7825 */ /* 0x002fc600078e0234 */
[----:B---3--:R1:W-:Y:S01]  /*37ff0*/  @P6 STG.E desc[UR8][R236.64], R250 ;  /* 0x000000faec006986 */ /* 0x0083e2000c101908 */
[----:B------:R-:W-:Y:S01]  /*38000*/  ISETP.LT.AND P3, PT, R151, UR10, !P2 ;  /* 0x0000000a97007c0c */ /* 0x000fe2000d761270 */
[----:B------:R-:W-:Y:S02]  /*38010*/  ULDC UR6, c[0x0][0x228] ;  /* 0x00008a0000067ab9 */ /* 0x000fe40000000800 */
[----:B------:R-:W3:Y:S01]  /*38020*/  LDL.LU R251, [R1+0x53c] ;  /* 0x00053c0001fb7983 */ /* 0x000ee20000300800 */
[----:B------:R-:W-:Y:S01]  /*38030*/  ISETP.LT.AND P6, PT, R215, UR12, !P0 ;  /* 0x0000000cd7007c0c */ /* 0x000fe2000c7c1270 */
[----:B------:R-:W-:Y:S01]  /*38040*/  VIADD R239, R195, 0x40 ;  /* 0x00000040c3ef7836 */ /* 0x000fe20000000000 */
[----:B------:R-:W-:Y:S01]  /*38050*/  ULDC UR10, c[0x0][0x228] ;  /* 0x00008a00000a7ab9 */ /* 0x000fe20000000800 */
[----:B------:R-:W-:Y:S01]  /*38060*/  ULDC UR12, c[0x0][0x228] ;  /* 0x00008a00000c7ab9 */ /* 0x000fe20000000800 */
[----:B-1----:R-:W4:Y:S04]  /*38070*/  LDL.LU R250, [R1+0x37c] ;  /* 0x00037c0001fa7983 */ /* 0x002f280000300800 */
[----:B------:R-:W2:Y:S01]  /*38080*/  LDL.LU R238, [R1+0x208] ;  /* 0x0002080001ee7983 */ /* 0x000ea20000300800 */
[----:B------:R-:W-:Y:S01]  /*38090*/  IMAD.WIDE R236, R0, 0x4, R2 ;  /* 0x0000000400ec7825 */ /* 0x000fe200078e0202 */
[----:B------:R-:W-:Y:S01]  /*380a0*/  ISETP.GE.AND P2, PT, R239, UR4, PT ;  /* 0x00000004ef007c0c */ /* 0x000fe2000bf46270 */
[----:B------:R-:W-:Y:S01]  /*380b0*/  ULDC UR4, c[0x0][0x228] ;  /* 0x00008a0000047ab9 */ /* 0x000fe20000000800 */
[----:B------:R-:W-:Y:S01]  /*380c0*/  IADD3 R239, R195, 0x41, RZ ;  /* 0x00000041c3ef7810 */ /* 0x000fe20007ffe0ff */
[----:B--2---:R-:W-:Y:S04]  /*380d0*/  @P4 STG.E desc[UR8][R232.64], R238 ;  /* 0x000000eee8004986 */ /* 0x004fe8000c101908 */
[----:B------:R-:W-:Y:S04]  /*380e0*/  @P5 STG.E desc[UR8][R230.64], R249 ;  /* 0x000000f9e6005986 */ /* 0x000fe8000c101908 */
[----:B------:R1:W-:Y:S04]  /*380f0*/  @P3 STG.E desc[UR8][R234.64], R246 ;  /* 0x000000f6ea003986 */ /* 0x0003e8000c101908 */
[----:B------:R2:W-:Y:S04]  /*38100*/  @P6 STG.E desc[UR8][R236.64], R248 ;  /* 0x000000f8ec006986 */ /* 0x0005e8000c101908 */
[----:B-1----:R-:W4:Y:S04]  /*38110*/  LDL.LU R246, [R1+0x20c] ;  /* 0x00020c0001f67983 */ /* 0x002f280000300800 */
[----:B------:R-:W4:Y:S04]  /*38120*/  LDL.LU R249, [R1+0x1bc] ;  /* 0x0001bc0001f97983 */ /* 0x000f280000300800 */
[----:B--2---:R-:W2:Y:S01]  /*38130*/  LDL.LU R248, [R1+0x590] ;  /* 0x0005900001f87983 */ /* 0x004ea20000300800 */
[----:B------:R-:W-:Y:S01]  /*38140*/  ISETP.LT.AND P4, PT, R207, UR4, !P0 ;  /* 0x00000004cf007c0c */ /* 0x000fe2000c781270 */
[----:B------:R-:W-:Y:S01]  /*38150*/  ULDC UR4, c[0x0][0x248] ;  /* 0x0000920000047ab9 */ /* 0x000fe20000000800 */
[----:B------:R-:W-:-:S02]  /*38160*/  ISETP.LT.AND P5, PT, R199, UR6, !P0 ;  /* 0x00000006c7007c0c */ /* 0x000fc4000c7a1270 */
[----:B------:R-:W-:Y:S02]  /*38170*/  ISETP.LT.AND P3, PT, R151, UR10, !P0 ;  /* 0x0000000a97007c0c */ /* 0x000fe4000c761270 */
[----:B------:R-:W-:Y:S01]  /*38180*/  ISETP.LT.AND P6, PT, R215, UR12, !P1 ;  /* 0x0000000cd7007c0c */ /* 0x000fe2000cfc1270 */
[C---:B------:R-:W-:Y:S01]  /*38190*/  VIADD R238, R0.reuse, UR4 ;  /* 0x0000000400ee7c36 */ /* 0x040fe20008000000 */
[----:B------:R-:W-:Y:S01]  /*381a0*/  ULDC UR4, c[0x0][0x22c] ;  /* 0x00008b0000047ab9 */ /* 0x000fe20000000800 */
[C---:B------:R-:W-:Y:S01]  /*381b0*/  IMAD.WIDE R232, R0.reuse, 0x4, R228 ;  /* 0x0000000400e87825 */ /* 0x040fe200078e02e4 */
[----:B------:R-:W-:Y:S01]  /*381c0*/  ISETP.GE.AND P0, PT, R239, UR4, PT ;  /* 0x00000004ef007c0c */ /* 0x000fe2000bf06270 */
[----:B------:R-:W-:Y:S01]  /*381d0*/  ULDC UR4, c[0x0][0x228] ;  /* 0x00008a0000047ab9 */ /* 0x000fe20000000800 */
[----:B------:R-:W-:Y:S01]  /*381e0*/  ULDC UR6, c[0x0][0x228] ;  /* 0x00008a0000067ab9 */ /* 0x000fe20000000800 */
[C---:B------:R-:W-:Y:S01]  /*381f0*/  IMAD.WIDE R230, R0.reuse, 0x4, R54 ;  /* 0x0000000400e67825 */ /* 0x040fe200078e0236 */
[----:B------:R1:W-:Y:S01]  /*38200*/  @P4 STG.E desc[UR8][R232.64], R245 ;  /* 0x000000f5e8004986 */ /* 0x0003e2000c101908 */
[----:B------:R-:W-:Y:S01]  /*38210*/  ULDC UR10, c[0x0][0x228] ;  /* 0x00008a00000a7ab9 */ /* 0x000fe20000000800 */
[----:B------:R-:W-:Y:S01]  /*38220*/  ULDC UR12, c[0x0][0x228] ;  /* 0x00008a00000c7ab9 */ /* 0x000fe20000000800 */
[----:B------:R-:W-:Y:S01]  /*38230*/  IMAD.WIDE R234, R0, 0x4, R52 ;  /* 0x0000000400ea7825 */ /* 0x000fe200078e0234 */
[----:B------:R4:W-:Y:S03]  /*38240*/  @P5 STG.E desc[UR8][R230.64], R244 ;  /* 0x000000f4e6005986 */ /* 0x0009e6000c101908 */
[----:B------:R-:W-:Y:S01]  /*38250*/  IMAD.WIDE R236, R238, 0x4, R2 ;  /* 0x00000004eeec7825 */ /* 0x000fe200078e0202 */
[----:B------:R-:W-:Y:S01]  /*38260*/  ISETP.LT.AND P4, PT, R207, UR4, !P1 ;  /* 0x00000004cf007c0c */ /* 0x000fe2000cf81270 */
[----:B---3--:R3:W-:Y:S01]  /*38270*/  @P3 STG.E desc[UR8][R234.64], R251 ;  /* 0x000000fbea003986 */ /* 0x0087e2000c101908 */
[----:B------:R-:W-:Y:S01]  /*38280*/  ISETP.LT.AND P5, PT, R199, UR6, !P1 ;  /* 0x00000006c7007c0c */ /* 0x000fe2000cfa1270 */
[----:B------:R-:W-:-:S02]  /*38290*/  ULDC UR4, c[0x0][0x248] ;  /* 0x0000920000047ab9 */ /* 0x000fc40000000800 */
[----:B-1----:R-:W2:Y:S01]  /*382a0*/  LDL.LU R245, [R1+0x5e0] ;  /* 0x0005e00001f57983 */ /* 0x002ea20000300800 */
[----:B------:R-:W-:Y:S01]  /*382b0*/  ISETP.LT.AND P3, PT, R151, UR10, !P1 ;  /* 0x0000000a97007c0c */ /* 0x000fe2000cf61270 */
[C---:B------:R-:W-:Y:S02]  /*382c0*/  IMAD.WIDE R232, R238.reuse, 0x4, R54 ;  /* 0x00000004eee87825 */ /* 0x040fe400078e0236 */
[----:B----4-:R1:W-:Y:S01]  /*382d0*/  @P6 STG.E desc[UR8][R236.64], R250 ;  /* 0x000000faec006986 */ /* 0x0103e2000c101908 */
[----:B------:R-:W-:Y:S01]  /*382e0*/  ISETP.LT.AND P6, PT, R215, UR12, !P2 ;  /* 0x0000000cd7007c0c */ /* 0x000fe2000d7c1270 */
[C---:B------:R-:W-:Y:S01]  /*382f0*/  IMAD.WIDE R230, R238.reuse, 0x4, R228 ;  /* 0x00000004eee67825 */ /* 0x040fe200078e02e4 */
[C---:B------:R-:W-:Y:S01]  /*38300*/  IADD3 R0, R238.reuse, UR4, RZ ;  /* 0x00000004ee007c10 */ /* 0x040fe2000fffe0ff */
[----:B------:R-:W4:Y:S01]  /*38310*/  LDL.LU R244, [R1+0x5a0] ;  /* 0x0005a00001f47983 */ /* 0x000f220000300800 */
[----:B------:R-:W-:Y:S01]  /*38320*/  ULDC UR4, c[0x0][0x22c] ;  /* 0x00008b0000047ab9 */ /* 0x000fe20000000800 */
[----:B---3--:R-:W-:Y:S01]  /*38330*/  IMAD.WIDE R234, R238, 0x4, R52 ;  /* 0x00000004eeea7825 */ /* 0x008fe200078e0234 */
[----:B------:R-:W-:Y:S01]  /*38340*/  ULDC UR6, c[0x0][0x228] ;  /* 0x00008a0000067ab9 */ /* 0x000fe20000000800 */
[----:B------:R-:W3:Y:S01]  /*38350*/  LDL.LU R251, [R1+0x570] ;  /* 0x0005700001fb7983 */ /* 0x000ee20000300800 */
[----:B------:R-:W-:Y:S01]  /*38360*/  ULDC UR10, c[0x0][0x228] ;  /* 0x00008a00000a7ab9 */ /* 0x000fe20000000800 */
[----:B------:R-:W-:Y:S01]  /*38370*/  VIADD R239, R195, 0x42 ;  /* 0x00000042c3ef7836 */ /* 0x000fe20000000000 */
[----:B------:R-:W-:Y:S01]  /*38380*/  ULDC UR12, c[0x0][0x228] ;  /* 0x00008a00000c7ab9 */ /* 0x000fe20000000800 */
[----:B-1----:R-:W3:Y:S01]  /*38390*/  LDL.LU R250, [R1+0x340] ;  /* 0x0003400001fa7983 */ /* 0x002ee20000300800 */
[----:B------:R-:W-:-:S03]  /*383a0*/  IMAD.WIDE R236, R0, 0x4, R2 ;  /* 0x0000000400ec7825 */ /* 0x000fc600078e0202 */
[----:B------:R1:W-:Y:S04]  /*383b0*/  @P4 STG.E desc[UR8][R230.64], R246 ;  /* 0x000000f6e6004986 */ /* 0x0003e8000c101908 */
[----:B------:R1:W-:Y:S04]  /*383c0*/  @P5 STG.E desc[UR8][R232.64], R249 ;  /* 0x000000f9e8005986 */ /* 0x0003e8000c101908 */
[----:B------:R-:W-:Y:S04]  /*383d0*/  @P3 STG.E desc[UR8][R234.64], R247 ;  /* 0x000000f7ea003986 */ /* 0x000fe8000c101908 */
[----:B-1----:R-:W3:Y:S04]  /*383e0*/  LDL.LU R246, [R1+0x270] ;  /* 0x0002700001f67983 */ /* 0x002ee80000300800 */
[----:B------:R-:W3:Y:S04]  /*383f0*/  LDL.LU R249, [R1+0x190] ;  /* 0x0001900001f97983 */ /* 0x000ee80000300800 */
[----:B--2---:R1:W-:Y:S04]  /*38400*/  @P6 STG.E desc[UR8][R236.64], R248 ;  /* 0x000000f8ec006986 */ /* 0x0043e8000c101908 */
[----:B-1----:R-:W2:Y:S01]  /*38410*/  LDL.LU R248, [R1+0x594] ;  /* 0x0005940001f87983 */ /* 0x002ea20000300800 */
[----:B------:R-:W-:Y:S01]  /*38420*/  ISETP.GE.AND P1, PT, R239, UR4, PT ;  /* 0x00000004ef007c0c */ /* 0x000fe2000bf26270 */
[----:B------:R-:W-:Y:S01]  /*38430*/  ULDC UR4, c[0x0][0x228] ;  /* 0x00008a0000047ab9 */ /* 0x000fe20000000800 */
[----:B------:R-:W-:-:S02]  /*38440*/  ISETP.LT.AND P5, PT, R199, UR6, !P2 ;  /* 0x00000006c7007c0c */ /* 0x000fc4000d7a1270 */
[----:B------:R-:W-:Y:S02]  /*38450*/  ISETP.LT.AND P3, PT, R151, UR10, !P2 ;  /* 0x0000000a97007c0c */ /* 0x000fe4000d761270 */
[----:B------:R-:W-:Y:S01]  /*38460*/  ISETP.LT.AND P6, PT, R215, UR12, !P0 ;  /* 0x0000000cd7007c0c */ /* 0x000fe2000c7c1270 */
[----:B------:R-:W-:Y:S01]  /*38470*/  VIADD R239, R195, 0x43 ;  /* 0x00000043c3ef7836 */ /* 0x000fe20000000000 */
[----:B------:R-:W-:Y:S01]  /*38480*/  ISETP.LT.AND P4, PT, R207, UR4, !P2 ;  /* 0x00000004cf007c0c */ /* 0x000fe2000d781270 */
[----:B------:R-:W-:Y:S01]  /*38490*/  ULDC UR4, c[0x0][0x248] ;  /* 0x0000920000047ab9 */ /* 0x000fe20000000800 */
[C---:B------:R-:W-:Y:S01]  /*384a0*/  IMAD.WIDE R232, R0.reuse, 0x4, R228 ;  /* 0x0000000400e87825 */ /* 0x040fe200078e02e4 */
[----:B------:R-:W-:Y:S01]  /*384b0*/  ULDC UR6, c[0x0][0x228] ;  /* 0x00008a0000067ab9 */ /* 0x000fe20000000800 */
[----:B------:R-:W-:Y:S01]  /*384c0*/  ULDC UR10, c[0x0][0x228] ;  /* 0x00008a00000a7ab9 */ /* 0x000fe20000000800 */
[----:B------:R-:W-:Y:S01]  /*384d0*/  ULDC UR12, c[0x0][0x228] ;  /* 0x00008a00000c7ab9 */ /* 0x000fe20000000800 */
[C---:B------:R-:W-:Y:S01]  /*384e0*/  VIADD R238, R0.reuse, UR4 ;  /* 0x0000000400ee7c36 */ /* 0x040fe20008000000 */
[----:B------:R-:W-:Y:S01]  /*384f0*/  ULDC UR4, c[0x0][0x22c] ;  /* 0x00008b0000047ab9 */ /* 0x000fe20000000800 */
[----:B------:R-:W-:Y:S01]  /*38500*/  IMAD.WIDE R230, R0, 0x4, R54 ;  /* 0x0000000400e67825 */ /* 0x000fe200078e0236 */
[----:B------:R-:W-:Y:S01]  /*38510*/  ISETP.GE.AND P2, PT, R239, UR4, PT ;  /* 0x00000004ef007c0c */ /* 0x000fe2000bf46270 */
[----:B------:R-:W-:-:S02]  /*38520*/  ULDC UR4, c[0x0][0x228] ;  /* 0x00008a0000047ab9 */ /* 0x000fc40000000800 */
[----:B------:R-:W-:Y:S01]  /*38530*/  IMAD.WIDE R234, R0, 0x4, R52 ;  /* 0x0000000400ea7825 */ /* 0x000fe200078e0234 */
[----:B------:R1:W-:Y:S03]  /*38540*/  @P4 STG.E desc[UR8][R232.64], R245 ;  /* 0x000000f5e8004986 */ /* 0x0003e6000c101908 */
[----:B------:R-:W-:Y:S01]  /*38550*/  IMAD.WIDE R236, R238, 0x4, R2 ;  /* 0x00000004eeec7825 */ /* 0x000fe200078e0202 */
[----:B----4-:R4:W-:Y:S01]  /*38560*/  @P5 STG.E desc[UR8][R230.64], R244 ;  /* 0x000000f4e6005986 */ /* 0x0109e2000c101908 */
[----:B------:R-:W-:Y:S01]  /*38570*/  ISETP.LT.AND P4, PT, R207, UR4, !P0 ;  /* 0x00000004cf007c0c */ /* 0x000fe2000c781270 */
[----:B------:R-:W-:Y:S01]  /*38580*/  ULDC UR4, c[0x0][0x248] ;  /* 0x0000920000047ab9 */ /* 0x000fe20000000800 */
[----:B------:R-:W-:Y:S01]  /*38590*/  ISETP.LT.AND P5, PT, R199, UR6, !P0 ;  /* 0x00000006c7007c0c */ /* 0x000fe2000c7a1270 */
[----:B---3--:R3:W-:Y:S01]  /*385a0*/  @P3 STG.E desc[UR8][R234.64], R251 ;  /* 0x000000fbea003986 */ /* 0x0087e2000c101908 */
[----:B------:R-:W-:-:S03]  /*385b0*/  ISETP.LT.AND P3, PT, R151, UR10, !P0 ;  /* 0x0000000a97007c0c */ /* 0x000fc6000c761270 */
[----:B-1----:R-:W2:Y:S01]  /*385c0*/  LDL.LU R245, [R1+0x5e4] ;  /* 0x0005e40001f57983 */ /* 0x002ea20000300800 */
[C---:B------:R-:W-:Y:S01]  /*385d0*/  VIADD R0, R238.reuse, UR4 ;  /* 0x00000004ee007c36 */ /* 0x040fe20008000000 */
[----:B------:R-:W-:Y:S01]  /*385e0*/  IADD3 R239, R195, 0x44, RZ ;  /* 0x00000044c3ef7810 */ /* 0x000fe20007ffe0ff */
[C---:B------:R-:W-:Y:S01]  /*385f0*/  IMAD.WIDE R232, R238.reuse, 0x4, R228 ;  /* 0x00000004eee87825 */ /* 0x040fe200078e02e4 */
[----:B----4-:R-:W4:Y:S01]  /*38600*/  LDL.LU R244, [R1+0x5a4] ;  /* 0x0005a40001f47983 */ /* 0x010f220000300800 */
[----:B------:R-:W-:Y:S01]  /*38610*/  ULDC UR4, c[0x0][0x22c] ;  /* 0x00008b0000047ab9 */ /* 0x000fe20000000800 */
[----:B------:R-:W-:Y:S01]  /*38620*/  ULDC UR6, c[0x0][0x228] ;  /* 0x00008a0000067ab9 */ /* 0x000fe20000000800 */
[----:B------:R-:W-:Y:S01]  /*38630*/  IMAD.WIDE R230, R238, 0x4, R54 ;  /* 0x00000004eee67825 */ /* 0x000fe200078e0236 */
[----:B------:R1:W-:Y:S01]  /*38640*/  @P6 STG.E desc[UR8][R236.64], R250 ;  /* 0x000000faec006986 */ /* 0x0003e2000c101908 */
[----:B------:R-:W-:Y:S01]  /*38650*/  ISETP.LT.AND P6, PT, R215, UR12, !P1 ;  /* 0x0000000cd7007c0c */ /* 0x000fe2000cfc1270 */
[----:B------:R-:W-:-:S02]  /*38660*/  ULDC UR10, c[0x0][0x228] ;  /* 0x00008a00000a7ab9 */ /* 0x000fc40000000800 */
[----:B---3--:R-:W3:Y:S01]  /*38670*/  LDL.LU R251, [R1+0x574] ;  /* 0x0005740001fb7983 */ /* 0x008ee20000300800 */
[----:B------:R-:W-:Y:S01]  /*38680*/  IMAD.WIDE R234, R238, 0x4, R52 ;  /* 0x00000004eeea7825 */ /* 0x000fe200078e0234 */
[----:B------:R-:W-:Y:S01]  /*38690*/  ISETP.GE.AND P0, PT, R239, UR4, PT ;  /* 0x00000004ef007c0c */ /* 0x000fe2000bf06270 */
[----:B------:R-:W-:Y:S01]  /*386a0*/  ULDC UR4, c[0x0][0x228] ;  /* 0x00008a0000047ab9 */ /* 0x000fe20000000800 */
        /* <DEDUP_REMOVED lines=10> */
[----:B------:R-:W-:Y:S01]  /*38750*/  ISETP.LT.AND P4, PT, R207, UR4, !P1 ;  /* 0x00000004cf007c0c */ /* 0x000fe2000cf81270 */
[----:B------:R-:W-:Y:S01]  /*38760*/  ULDC UR4, c[0x0][0x248] ;  /* 0x0000920000047ab9 */ /* 0x000fe20000000800 */
[----:B------:R-:W-:Y:S01]  /*38770*/  ISETP.LT.AND P5, PT, R199, UR6, !P1 ;  /* 0x00000006c7007c0c */ /* 0x000fe2000cfa1270 */
[----:B------:R-:W-:Y:S01]  /*38780*/  VIADD R239, R195, 0x45 ;  /* 0x00000045c3ef7836 */ /* 0x000fe20000000000 */
[----:B------:R-:W-:Y:S01]  /*38790*/  ISETP.LT.AND P3, PT, R151, UR10, !P1 ;  /* 0x0000000a97007c0c */ /* 0x000fe2000cf61270 */
[C---:B------:R-:W-:Y:S01]  /*387a0*/  IMAD.WIDE R232, R0.reuse, 0x4, R228 ;  /* 0x0000000400e87825 */ /* 0x040fe200078e02e4 */
[----:B------:R-:W-:Y:S01]  /*387b0*/  ISETP.LT.AND P6, PT, R215, UR12, !P2 ;  /* 0x0000000cd7007c0c */ /* 0x000fe2000d7c1270 */
[----:B------:R-:W-:Y:S01]  /*387c0*/  ULDC UR6, c[0x0][0x228] ;  /* 0x00008a0000067ab9 */ /* 0x000fe20000000800 */
[C---:B------:R-:W-:Y:S01]  /*387d0*/  IADD3 R238, R0.reuse, UR4, RZ ;  /* 0x0000000400ee7c10 */ /* 0x040fe2000fffe0ff */
[----:B------:R-:W-:Y:S01]  /*387e0*/  ULDC UR4, c[0x0][0x22c] ;  /* 0x00008b0000047ab9 */ /* 0x000fe20000000800 */
[C---:B------:R-:W-:Y:S01]  /*387f0*/  IMAD.WIDE R230, R0.reuse, 0x4, R54 ;  /* 0x0000000400e67825 */ /* 0x040fe200078e0236 */
[----:B------:R-:W-:Y:S01]  /*38800*/  ISETP.GE.AND P1, PT, R239, UR4, PT ;  /* 0x00000004ef007c0c */ /* 0x000fe2000bf26270 */
[----:B------:R-:W-:Y:S01]  /*38810*/  ULDC UR4, c[0x0][0x228] ;  /* 0x00008a0000047ab9 */ /* 0x000fe20000000800 */
[----:B------:R-:W-:Y:S01]  /*38820*/  ULDC UR10, c[0x0][0x228] ;  /* 0x00008a00000a7ab9 */ /* 0x000fe20000000800 */
[----:B------:R-:W-:Y:S01]  /*38830*/  IMAD.WIDE R234, R0, 0x4, R52 ;  /* 0x0000000400ea7825 */ /* 0x000fe200078e0234 */
[----:B------:R-:W-:-:S03]  /*38840*/  ULDC UR12, c[0x0][0x228] ;  /* 0x00008a00000c7ab9 */ /* 0x000fc60000000800 */
[----:B------:R-:W-:Y:S01]  /*38850*/  IMAD.WIDE R236, R238, 0x4, R2 ;  /* 0x00000004eeec7825 */ /* 0x000fe200078e0202 */
[----:B------:R1:W-:Y:S01]  /*38860*/  @P4 STG.E desc[UR8][R232.64], R245 ;  /* 0x000000f5e8004986 */ /* 0x0003e2000c101908 */
[----:B------:R-:W-:Y:S01]  /*38870*/  ISETP.LT.AND P4, PT, R207, UR4, !P2 ;  /* 0x00000004cf007c0c */ /* 0x000fe2000d781270 */
[----:B------:R-:W-:Y:S02]  /*38880*/  ULDC UR4, c[0x0][0x248] ;  /* 0x0000920000047ab9 */ /* 0x000fe40000000800 */
[----:B----4-:R4:W-:Y:S01]  /*38890*/  @P5 STG.E desc[UR8][R230.64], R244 ;  /* 0x000000f4e6005986 */ /* 0x0109e2000c101908 */
[----:B------:R-:W-:-:S03]  /*388a0*/  ISETP.LT.AND P5, PT, R199, UR6, !P2 ;  /* 0x00000006c7007c0c */ /* 0x000fc6000d7a1270 */
[----:B-1----:R-:W2:Y:S01]  /*388b0*/  LDL.LU R245, [R1+0x5e8] ;  /* 0x0005e80001f57983 */ /* 0x002ea20000300800 */
[C---:B------:R-:W-:Y:S01]  /*388c0*/  VIADD R0, R238.reuse, UR4 ;  /* 0x00000004ee007c36 */ /* 0x040fe20008000000 */
[----:B------:R-:W-:Y:S01]  /*388d0*/  ULDC UR4, c[0x0][0x22c] ;  /* 0x00008b0000047ab9 */ /* 0x000fe20000000800 */
[C---:B------:R-:W-:Y:S01]  /*388e0*/  IMAD.WIDE R232, R238.reuse, 0x4, R228 ;  /* 0x00000004eee87825 */ /* 0x040fe200078e02e4 */
[----:B---3--:R1:W-:Y:S01]  /*388f0*/  @P3 STG.E desc[UR8][R234.64], R251 ;  /* 0x000000fbea003986 */ /* 0x0083e2000c101908 */
[----:B------:R-:W-:Y:S01]  /*38900*/  ISETP.LT.AND P3, PT, R151, UR10, !P2 ;  /* 0x0000000a97007c0c */ /* 0x000fe2000d761270 */
[----:B------:R-:W-:Y:S01]  /*38910*/  ULDC UR6, c[0x0][0x228] ;  /* 0x00008a0000067ab9 */ /* 0x000fe20000000800 */
[----:B----4-:R-:W-:Y:S01]  /*38920*/  IMAD.WIDE R230, R238, 0x4, R54 ;  /* 0x00000004eee67825 */ /* 0x010fe200078e0236 */
[----:B------:R-:W3:Y:S01]  /*38930*/  LDL.LU R244, [R1+0x5a8] ;  /* 0x0005a80001f47983 */ /* 0x000ee20000300800 */
[----:B------:R-:W-:-:S03]  /*38940*/  ULDC UR10, c[0x0][0x228] ;  /* 0x00008a00000a7ab9 */ /* 0x000fc60000000800 */
[----:B------:R4:W-:Y:S01]  /*38950*/  @P6 STG.E desc[UR8][R236.64], R250 ;  /* 0x000000faec006986 */ /* 0x0009e2000c101908 */
[----:B------:R-:W-:Y:S01]  /*38960*/  ISETP.LT.AND P6, PT, R215, UR12, !P0 ;  /* 0x0000000cd7007c0c */ /* 0x000fe2000c7c1270 */
[----:B------:R-:W-:Y:S01]  /*38970*/  IMAD.WIDE R238, R238, 0x4, R52 ;  /* 0x00000004eeee7825 */ /* 0x000fe200078e0234 */
[----:B------:R-:W-:Y:S01]  /*38980*/  ULDC UR12, c[0x0][0x228] ;  /* 0x00008a00000c7ab9 */ /* 0x000fe20000000800 */
[----:B-1----:R-:W3:Y:S04]  /*38990*/  LDL.LU R251, [R1+0x578] ;  /* 0x0005780001fb7983 */ /* 0x002ee80000300800 */
[----:B----4-:R-:W4:Y:S01]  /*389a0*/  LDL.LU R250, [R1+0x348] ;  /* 0x0003480001fa7983 */ /* 0x010f220000300800 */
[----:B------:R-:W-:-:S03]  /*389b0*/  IMAD.WIDE R234, R0, 0x4, R2 ;  /* 0x0000000400ea7825 */ /* 0x000fc600078e0202 */
[----:B------:R1:W-:Y:S04]  /*389c0*/  @P4 STG.E desc[UR8][R232.64], R246 ;  /* 0x000000f6e8004986 */ /* 0x0003e8000c101908 */
[----:B------:R1:W-:Y:S04]  /*389d0*/  @P5 STG.E desc[UR8][R230.64], R249 ;  /* 0x000000f9e6005986 */ /* 0x0003e8000c101908 */
[----:B------:R-:W-:Y:S04]  /*389e0*/  @P3 STG.E desc[UR8][R238.64], R241 ;  /* 0x000000f1ee003986 */ /* 0x000fe8000c101908 */
[----:B-1----:R-:W4:Y:S04]  /*389f0*/  LDL.LU R246, [R1+0x278] ;  /* 0x0002780001f67983 */ /* 0x002f280000300800 */
[----:B------:R-:W4:Y:S04]  /*38a00*/  LDL.LU R249, [R1+0x198] ;  /* 0x0001980001f97983 */ /* 0x000f280000300800 */
[----:B--2---:R1:W-:Y:S04]  /*38a10*/  @P6 STG.E desc[UR8][R234.64], R248 ;  /* 0x000000f8ea006986 */ /* 0x0043e8000c101908 */
[----:B-1----:R-:W2:Y:S01]  /*38a20*/  LDL.LU R248, [R1+0x59c] ;  /* 0x00059c0001f87983 */ /* 0x002ea20000300800 */
[----:B------:R-:W-:Y:S01]  /*38a30*/  VIADD R236, R195, 0x46 ;  /* 0x00000046c3ec7836 */ /* 0x000fe20000000000 */
[----:B------:R-:W-:-:S02]  /*38a40*/  ISETP.LT.AND P5, PT, R199, UR6, !P0 ;  /* 0x00000006c7007c0c */ /* 0x000fc4000c7a1270 */
[----:B------:R-:W-:Y:S01]  /*38a50*/  ISETP.LT.AND P3, PT, R151, UR10, !P0 ;  /* 0x0000000a97007c0c */ /* 0x000fe2000c761270 */
[----:B------:R-:W-:Y:S01]  /*38a60*/  IMAD.WIDE R232, R0, 0x4, R228 ;  /* 0x0000000400e87825 */ /* 0x000fe200078e02e4 */
[----:B------:R-:W-:Y:S01]  /*38a70*/  ISETP.GE.AND P2, PT, R236, UR4, PT ;  /* 0x00000004ec007c0c */ /* 0x000fe2000bf46270 */
[----:B------:R-:W-:Y:S01]  /*38a80*/  ULDC UR4, c[0x0][0x228] ;  /* 0x00008a0000047ab9 */ /* 0x000fe20000000800 */
[----:B------:R-:W-:Y:S02]  /*38a90*/  ISETP.LT.AND P6, PT, R215, UR12, !P1 ;  /* 0x0000000cd7007c0c */ /* 0x000fe4000cfc1270 */
[----:B------:R-:W-:Y:S01]  /*38aa0*/  IADD3 R239, R195, 0x47, RZ ;  /* 0x00000047c3ef7810 */ /* 0x000fe20007ffe0ff */
[C---:B------:R-:W-:Y:S01]  /*38ab0*/  IMAD.WIDE R230, R0.reuse, 0x4, R54 ;  /* 0x0000000400e67825 */ /* 0x040fe200078e0236 */
[----:B------:R-:W-:Y:S01]  /*38ac0*/  ISETP.LT.AND P4, PT, R207, UR4, !P0 ;  /* 0x00000004cf007c0c */ /* 0x000fe2000c781270 */
[----:B------:R-:W-:Y:S01]  /*38ad0*/  ULDC UR4, c[0x0][0x248] ;  /* 0x0000920000047ab9 */ /* 0x000fe20000000800 */
[----:B------:R-:W-:Y:S01]  /*38ae0*/  ULDC UR6, c[0x0][0x228] ;  /* 0x00008a0000067ab9 */ /* 0x000fe20000000800 */
[C---:B------:R-:W-:Y:S01]  /*38af0*/  VIADD R238, R0.reuse, UR4 ;  /* 0x0000000400ee7c36 */ /* 0x040fe20008000000 */
[----:B------:R-:W-:Y:S01]  /*38b00*/  ULDC UR4, c[0x0][0x22c] ;  /* 0x00008b0000047ab9 */ /* 0x000fe20000000800 */
[----:B------:R-:W-:Y:S01]  /*38b10*/  IMAD.WIDE R234, R0, 0x4, R52 ;  /* 0x0000000400ea7825 */ /* 0x000fe200078e0234 */
[----:B------:R-:W-:Y:S01]  /*38b20*/  ISETP.GE.AND P0, PT, R239, UR4, PT ;  /* 0x00000004ef007c0c */ /* 0x000fe2000bf06270 */
[----:B------:R-:W-:Y:S01]  /*38b30*/  ULDC UR4, c[0x0][0x228] ;  /* 0x00008a0000047ab9 */ /* 0x000fe20000000800 */
[----:B------:R-:W-:Y:S01]  /*38b40*/  ULDC UR10, c[0x0][0x228] ;  /* 0x00008a00000a7ab9 */ /* 0x000fe20000000800 */
[----:B------:R-:W-:Y:S01]  /*38b50*/  IMAD.WIDE R236, R238, 0x4, R2 ;  /* 0x00000004eeec7825 */ /* 0x000fe200078e0202 */
[----:B------:R-:W-:-:S03]  /*38b60*/  ULDC UR12, c[0x0][0x228] ;  /* 0x00008a00000c7ab9 */ /* 0x000fc60000000800 */
[----:B------:R1:W-:Y:S01]  /*38b70*/  @P4 STG.E desc[UR8][R232.64], R245 ;  /* 0x000000f5e8004986 */ /* 0x0003e2000c101908 */
[----:B------:R-:W-:Y:S01]  /*38b80*/  ISETP.LT.AND P4, PT, R207, UR4, !P1 ;  /* 0x00000004cf007c0c */ /* 0x000fe2000cf81270 */
[----:B------:R-:W-:Y:S02]  /*38b90*/  ULDC UR4, c[0x0][0x248] ;  /* 0x0000920000047ab9 */ /* 0x000fe40000000800 */
[----:B---3--:R3:W-:Y:S01]  /*38ba0*/  @P5 STG.E desc[UR8][R230.64], R244 ;  /* 0x000000f4e6005986 */ /* 0x0087e2000c101908 */
[----:B------:R-:W-:Y:S01]  /*38bb0*/  ISETP.LT.AND P5, PT, R199, UR6, !P1 ;  /* 0x00000006c7007c0c */ /* 0x000fe2000cfa1270 */
[----:B------:R-:W-:Y:S01]  /*38bc0*/  ULDC UR6, c[0x0][0x228] ;  /* 0x00008a0000067ab9 */ /* 0x000fe20000000800 */
[C---:B------:R-:W-:Y:S01]  /*38bd0*/  IADD3 R0, R238.reuse, UR4, RZ ;  /* 0x00000004ee007c10 */ /* 0x040fe2000fffe0ff */
[----:B------:R-:W-:Y:S01]  /*38be0*/  ULDC UR4, c[0x0][0x22c] ;  /* 0x00008b0000047ab9 */ /* 0x000fe20000000800 */
[----:B-1----:R-:W2:Y:S04]  /*38bf0*/  LDL.LU R245, [R1+0x5ec] ;  /* 0x0005ec0001f57983 */ /* 0x002ea80000300800 */
[----:B------:R1:W-:Y:S01]  /*38c00*/  @P3 STG.E desc[UR8][R234.64], R251 ;  /* 0x000000fbea003986 */ /* 0x0003e2000c101908 */
[----:B------:R-:W-:Y:S01]  /*38c10*/  ISETP.LT.AND P3, PT, R151, UR10, !P1 ;  /* 0x0000000a97007c0c */ /* 0x000fe2000cf61270 */
[C---:B------:R-:W-:Y:S01]  /*38c20*/  IMAD.WIDE R232, R238.reuse, 0x4, R228 ;  /* 0x00000004eee87825 */ /* 0x040fe200078e02e4 */
[----:B------:R-:W-:Y:S01]  /*38c30*/  ULDC UR10, c[0x0][0x228] ;  /* 0x00008a00000a7ab9 */ /* 0x000fe20000000800 */
[----:B---3--:R-:W3:Y:S04]  /*38c40*/  LDL.LU R244, [R1+0x5ac] ;  /* 0x0005ac0001f47983 */ /* 0x008ee80000300800 */
[----:B----4-:R4:W-:Y:S01]  /*38c50*/  @P6 STG.E desc[UR8][R236.64], R250 ;  /* 0x000000faec006986 */ /* 0x0109e2000c101908 */
[----:B------:R-:W-:Y:S01]  /*38c60*/  ISETP.LT.AND P6, PT, R215, UR12, !P2 ;  /* 0x0000000cd7007c0c */ /* 0x000fe2000d7c1270 */
[C---:B------:R-:W-:Y:S01]  /*38c70*/  IMAD.WIDE R230, R238.reuse, 0x4, R54 ;  /* 0x00000004eee67825 */ /* 0x040fe200078e0236 */
[----:B------:R-:W-:Y:S01]  /*38c80*/  ULDC UR12, c[0x0][0x228] ;  /* 0x00008a00000c7ab9 */ /* 0x000fe20000000800 */
[----:B-1----:R-:W3:Y:S02]  /*38c90*/  LDL.LU R251, [R1+0x57c] ;  /* 0x00057c0001fb7983 */ /* 0x002ee40000300800 */
[----:B------:R-:W-:-:S04]  /*38ca0*/  IMAD.WIDE R238, R238, 0x4, R52 ;  /* 0x00000004eeee7825 */ /* 0x000fc800078e0234 */
[----:B------:R-:W-:Y:S01]  /*38cb0*/  IMAD.WIDE R234, R0, 0x4, R2 ;  /* 0x0000000400ea7825 */ /* 0x000fe200078e0202 */
[----:B----4-:R-:W4:Y:S04]  /*38cc0*/  LDL.LU R250, [R1+0x34c] ;  /* 0x00034c0001fa7983 */ /* 0x010f280000300800 */
[----:B------:R-:W-:Y:S04]  /*38cd0*/  @P4 STG.E desc[UR8][R232.64], R246 ;  /* 0x000000f6e8004986 */ /* 0x000fe8000c101908 */
[----:B------:R1:W-:Y:S04]  /*38ce0*/  @P5 STG.E desc[UR8][R230.64], R249 ;  /* 0x000000f9e6005986 */ /* 0x0003e8000c101908 */
[----:B------:R-:W-:Y:S04]  /*38cf0*/  @P3 STG.E desc[UR8][R238.64], R242 ;  /* 0x000000f2ee003986 */ /* 0x000fe8000c101908 */
[----:B-1----:R-:W4:Y:S04]  /*38d00*/  LDL.LU R249, [R1+0x27c] ;  /* 0x00027c0001f97983 */ /* 0x002f280000300800 */
[----:B--2---:R1:W-:Y:S04]  /*38d10*/  @P6 STG.E desc[UR8][R234.64], R248 ;  /* 0x000000f8ea006986 */ /* 0x0043e8000c101908 */
[----:B-1----:R-:W2:Y:S01]  /*38d20*/  LDL.LU R248, [R1+0x19c] ;  /* 0x00019c0001f87983 */ /* 0x002ea20000300800 */
[----:B------:R-:W-:Y:S01]  /*38d30*/  VIADD R236, R195, 0x48 ;  /* 0x00000048c3ec7836 */ /* 0x000fe20000000000 */
[----:B------:R-:W-:-:S02]  /*38d40*/  ISETP.LT.AND P5, PT, R199, UR6, !P2 ;  /* 0x00000006c7007c0c */ /* 0x000fc4000d7a1270 */
[----:B------:R-:W-:Y:S01]  /*38d50*/  ISETP.LT.AND P3, PT, R151, UR10, !P2 ;  /* 0x0000000a97007c0c */ /* 0x000fe2000d761270 */
[----:B------:R-:W-:Y:S01]  /*38d60*/  VIADD R239, R195, 0x49 ;  /* 0x00000049c3ef7836 */ /* 0x000fe20000000000 */
[----:B------:R-:W-:Y:S01]  /*38d70*/  ISETP.GE.AND P1, PT, R236, UR4, PT ;  /* 0x00000004ec007c0c */ /* 0x000fe2000bf26270 */
[----:B------:R-:W-:Y:S01]  /*38d80*/  ULDC UR4, c[0x0][0x228] ;  /* 0x00008a0000047ab9 */ /* 0x000fe20000000800 */
[----:B------:R-:W-:Y:S01]  /*38d90*/  ISETP.LT.AND P6, PT, R215, UR12, !P0 ;  /* 0x0000000cd7007c0c */ /* 0x000fe2000c7c1270 */
[C---:B------:R-:W-:Y:S01]  /*38da0*/  IMAD.WIDE R230, R0.reuse, 0x4, R228 ;  /* 0x0000000400e67825 */ /* 0x040fe200078e02e4 */
[----:B------:R-:W-:Y:S01]  /*38db0*/  ISETP.LT.AND P4, PT, R207, UR4, !P2 ;  /* 0x00000004cf007c0c */ /* 0x000fe2000d781270 */
[----:B------:R-:W-:Y:S01]  /*38dc0*/  ULDC UR4, c[0x0][0x248] ;  /* 0x0000920000047ab9 */ /* 0x000fe20000000800 */
[----:B------:R-:W-:Y:S01]  /*38dd0*/  ULDC UR6, c[0x0][0x228] ;  /* 0x00008a0000067ab9 */ /* 0x000fe20000000800 */
[C---:B------:R-:W-:Y:S01]  /*38de0*/  VIADD R238, R0.reuse, UR4 ;  /* 0x0000000400ee7c36 */ /* 0x040fe20008000000 */
[----:B------:R-:W-:Y:S01]  /*38df0*/  ULDC UR4, c[0x0][0x22c] ;  /* 0x00008b0000047ab9 */ /* 0x000fe20000000800 */
[C---:B------:R-:W-:Y:S01]  /*38e00*/  IMAD.WIDE R232, R0.reuse, 0x4, R54 ;  /* 0x0000000400e87825 */ /* 0x040fe200078e0236 */
[----:B------:R-:W-:Y:S01]  /*38e10*/  ISETP.GE.AND P2, PT, R239, UR4, PT ;  /* 0x00000004ef007c0c */ /* 0x000fe2000bf46270 */
[----:B------:R-:W-:Y:S01]  /*38e20*/  ULDC UR4, c[0x0][0x228] ;  /* 0x00008a0000047ab9 */ /* 0x000fe20000000800 */
[----:B------:R-:W-:Y:S01]  /*38e30*/  ULDC UR10, c[0x0][0x228] ;  /* 0x00008a00000a7ab9 */ /* 0x000fe20000000800 */
[----:B------:R-:W-:Y:S01]  /*38e40*/  IMAD.WIDE R234, R0, 0x4, R52 ;  /* 0x0000000400ea7825 */ /* 0x000fe200078e0234 */
[----:B------:R-:W-:-:S03]  /*38e50*/  ULDC UR12, c[0x0][0x228] ;  /* 0x00008a00000c7ab9 */ /* 0x000fc60000000800 */
[----:B------:R1:W-:Y:S01]  /*38e60*/  @P4 STG.E desc[UR8][R230.64], R245 ;  /* 0x000000f5e6004986 */ /* 0x0003e2000c101908 */
[----:B------:R-:W-:Y:S01]  /*38e70*/  ISETP.LT.AND P4, PT, R207, UR4, !P0 ;  /* 0x00000004cf007c0c */ /* 0x000fe2000c781270 */
[C---:B------:R-:W-:Y:S01]  /*38e80*/  IMAD.WIDE R236, R238.reuse, 0x4, R2 ;  /* 0x00000004eeec7825 */ /* 0x040fe200078e0202 */
[----:B------:R-:W-:Y:S01]  /*38e90*/  ULDC UR4, c[0x0][0x248] ;  /* 0x0000920000047ab9 */ /* 0x000fe20000000800 */
[----:B---3--:R3:W-:Y:S01]  /*38ea0*/  @P5 STG.E desc[UR8][R232.64], R244 ;  /* 0x000000f4e8005986 */ /* 0x0087e2000c101908 */
[----:B------:R-:W-:Y:S01]  /*38eb0*/  ISETP.LT.AND P5, PT, R199, UR6, !P0 ;  /* 0x00000006c7007c0c */ /* 0x000fe2000c7a1270 */
[C---:B------:R-:W-:Y:S01]  /*38ec0*/  VIADD R239, R238.reuse, UR4 ;  /* 0x00000004eeef7c36 */ /* 0x040fe20008000000 */
[----:B------:R-:W-:Y:S01]  /*38ed0*/  IADD3 R0, R195, 0x4a, RZ ;  /* 0x0000004ac3007810 */ /* 0x000fe20007ffe0ff */
[C---:B-1----:R-:W-:Y:S01]  /*38ee0*/  IMAD.WIDE R230, R238.reuse, 0x4, R228 ;  /* 0x00000004eee67825 */ /* 0x042fe200078e02e4 */
[----:B------:R-:W-:Y:S01]  /*38ef0*/  ULDC UR4, c[0x0][0x22c] ;  /* 0x00008b0000047ab9 */ /* 0x000fe20000000800 */
[----:B------:R-:W-:Y:S01]  /*38f00*/  ULDC UR6, c[0x0][0x228] ;  /* 0x00008a0000067ab9 */ /* 0x000fe20000000800 */
[----:B------:R1:W-:Y:S01]  /*38f10*/  @P3 STG.E desc[UR8][R234.64], R251 ;  /* 0x000000fbea003986 */ /* 0x0003e2000c101908 */
[----:B------:R-:W-:Y:S01]  /*38f20*/  ISETP.LT.AND P3, PT, R151, UR10, !P0 ;  /* 0x0000000a97007c0c */ /* 0x000fe2000c761270 */
[----:B------:R-:W-:Y:S01]  /*38f30*/  ULDC UR10, c[0x0][0x228] ;  /* 0x00008a00000a7ab9 */ /* 0x000fe20000000800 */
[----:B---3--:R-:W-:Y:S01]  /*38f40*/  IMAD.WIDE R232, R238, 0x4, R54 ;  /* 0x00000004eee87825 */ /* 0x008fe200078e0236 */
[----:B----4-:R3:W-:Y:S01]  /*38f50*/  @P6 STG.E desc[UR8][R236.64], R250 ;  /* 0x000000faec006986 */ /* 0x0107e2000c101908 */
[----:B------:R-:W-:Y:S01]  /*38f60*/  ISETP.LT.AND P6, PT, R215, UR12, !P1 ;  /* 0x0000000cd7007c0c */ /* 0x000fe2000cfc1270 */
[----:B------:R-:W-:Y:S01]  /*38f70*/  ULDC UR12, c[0x0][0x228] ;  /* 0x00008a00000c7ab9 */ /* 0x000fe20000000800 */
[----:B------:R-:W-:Y:S01]  /*38f80*/  ISETP.GE.AND P0, PT, R0, UR4, PT ;  /* 0x0000000400007c0c */ /* 0x000fe2000bf06270 */
[----:B-1----:R-:W-:Y:S01]  /*38f90*/  IMAD.WIDE R234, R238, 0x4, R52 ;  /* 0x00000004eeea7825 */ /* 0x002fe200078e0234 */
[----:B------:R-:W-:-:S03]  /*38fa0*/  ULDC UR4, c[0x0][0x228] ;  /* 0x00008a0000047ab9 */ /* 0x000fc60000000800 */
[----:B------:R-:W-:Y:S02]  /*38fb0*/  VIADD R0, R195, 0x4b ;  /* 0x0000004bc3007836 */ /* 0x000fe40000000000 */
[----:B---3--:R-:W-:Y:S01]  /*38fc0*/  IMAD.WIDE R236, R239, 0x4, R2 ;  /* 0x00000004efec7825 */ /* 0x008fe200078e0202 */
[----:B------:R1:W-:Y:S01]  /*38fd0*/  @P4 STG.E desc[UR8][R230.64], R249 ;  /* 0x000000f9e6004986 */ /* 0x0003e2000c101908 */
[----:B------:R-:W-:Y:S01]  /*38fe0*/  ISETP.LT.AND P4, PT, R207, UR4, !P1 ;  /* 0x00000004cf007c0c */ /* 0x000fe2000cf81270 */
[----:B------:R-:W-:Y:S02]  /*38ff0*/  ULDC UR4, c[0x0][0x248] ;  /* 0x0000920000047ab9 */ /* 0x000fe40000000800 */
[----:B------:R-:W-:Y:S01]  /*39000*/  IADD3 R241, R239, UR4, RZ ;  /* 0x00000004eff17c10 */ /* 0x000fe2000fffe0ff */
[----:B------:R-:W-:Y:S01]  /*39010*/  ULDC UR4, c[0x0][0x22c] ;  /* 0x00008b0000047ab9 */ /* 0x000fe20000000800 */
[----:B--2---:R2:W-:Y:S01]  /*39020*/  @P5 STG.E desc[UR8][R232.64], R248 ;  /* 0x000000f8e8005986 */ /* 0x0045e2000c101908 */
[----:B------:R-:W-:Y:S01]  /*39030*/  ISETP.LT.AND P5, PT, R199, UR6, !P1 ;  /* 0x00000006c7007c0c */ /* 0x000fe2000cfa1270 */
[----:B-1----:R-:W-:Y:S01]  /*39040*/  IMAD.WIDE R230, R239, 0x4, R228 ;  /* 0x00000004efe67825 */ /* 0x002fe200078e02e4 */
[----:B------:R-:W-:Y:S01]  /*39050*/  ULDC UR6, c[0x0][0x228] ;  /* 0x00008a0000067ab9 */ /* 0x000fe20000000800 */
[----:B------:R1:W-:Y:S01]  /*39060*/  @P3 STG.E desc[UR8][R234.64], R243 ;  /* 0x000000f3ea003986 */ /* 0x0003e2000c101908 */
[----:B------:R-:W-:Y:S01]  /*39070*/  ISETP.LT.AND P3, PT, R151, UR10, !P1 ;  /* 0x0000000a97007c0c */ /* 0x000fe2000cf61270 */
[----:B------:R-:W-:-:S02]  /*39080*/  ULDC UR10, c[0x0][0x228] ;  /* 0x00008a00000a7ab9 */ /* 0x000fc40000000800 */
[----:B------:R3:W-:Y:S01]  /*39090*/  @P6 STG.E desc[UR8][R236.64], R224 ;  /* 0x000000e0ec006986 */ /* 0x0007e2000c101908 */
[----:B------:R-:W-:Y:S01]  /*390a0*/  ISETP.LT.AND P6, PT, R215, UR12, !P2 ;  /* 0x0000000cd7007c0c */ /* 0x000fe2000d7c1270 */
[----:B------:R-:W-:Y:S01]  /*390b0*/  ULDC UR12, c[0x0][0x228] ;  /* 0x00008a00000c7ab9 */ /* 0x000fe20000000800 */
[C---:B--2---:R-:W-:Y:S01]  /*390c0*/  IMAD.WIDE R232, R239.reuse, 0x4, R54 ;  /* 0x00000004efe87825 */ /* 0x044fe200078e0236 */
[----:B------:R-:W-:Y:S01]  /*390d0*/  ISETP.GE.AND P1, PT, R0, UR4, PT ;  /* 0x0000000400007c0c */ /* 0x000fe2000bf26270 */
[----:B------:R-:W-:Y:S02]  /*390e0*/  ULDC UR4, c[0x0][0x228] ;  /* 0x00008a0000047ab9 */ /* 0x000fe40000000800 */
[----:B-1----:R-:W-:Y:S01]  /*390f0*/  IMAD.WIDE R234, R239, 0x4, R52 ;  /* 0x00000004efea7825 */ /* 0x002fe200078e0234 */
[----:B------:R1:W-:Y:S01]  /*39100*/  @P4 STG.E desc[UR8][R230.64], R216 ;  /* 0x000000d8e6004986 */ /* 0x0003e2000c101908 */
[----:B------:R-:W-:Y:S01]  /*39110*/  ISETP.LT.AND P4, PT, R207, UR4, !P2 ;  /* 0x00000004cf007c0c */ /* 0x000fe2000d781270 */
[----:B------:R-:W-:-:S02]  /*39120*/  ULDC UR4, c[0x0][0x248] ;  /* 0x0000920000047ab9 */ /* 0x000fc40000000800 */
[----:B------:R2:W-:Y:S01]  /*39130*/  @P5 STG.E desc[UR8][R232.64], R208 ;  /* 0x000000d0e8005986 */ /* 0x0005e2000c101908 */
[----:B------:R-:W-:Y:S01]  /*39140*/  ISETP.LT.AND P5, PT, R199, UR6, !P2 ;  /* 0x00000006c7007c0c */ /* 0x000fe2000d7a1270 */
[----:B---3--:R-:W-:Y:S01]  /*39150*/  IMAD.WIDE R236, R241, 0x4, R2 ;  /* 0x00000004f1ec7825 */ /* 0x008fe200078e0202 */
[----:B------:R-:W-:Y:S01]  /*39160*/  ULDC UR6, c[0x0][0x228] ;  /* 0x00008a0000067ab9 */ /* 0x000fe20000000800 */
[----:B------:R3:W-:Y:S01]  /*39170*/  @P3 STG.E desc[UR8][R234.64], R8 ;  /* 0x00000008ea003986 */ /* 0x0007e2000c101908 */
[----:B------:R-:W-:Y:S01]  /*39180*/  ISETP.LT.AND P3, PT, R151, UR10, !P2 ;  /* 0x0000000a97007c0c */ /* 0x000fe2000d761270 */
[----:B------:R-:W-:Y:S01]  /*39190*/  VIADD R0, R195, 0x4c ;  /* 0x0000004cc3007836 */ /* 0x000fe20000000000 */
[----:B------:R-:W-:Y:S01]  /*391a0*/  ULDC UR10, c[0x0][0x228] ;  /* 0x00008a00000a7ab9 */ /* 0x000fe20000000800 */
[----:B------:R4:W-:Y:S01]  /*391b0*/  @P6 STG.E desc[UR8][R236.64], R4 ;  /* 0x00000004ec006986 */ /* 0x0009e2000c101908 */
[----:B------:R-:W-:Y:S01]  /*391c0*/  ISETP.LT.AND P6, PT, R215, UR12, !P0 ;  /* 0x0000000cd7007c0c */ /* 0x000fe2000c7c1270 */
[C---:B------:R-:W-:Y:S01]  /*391d0*/  VIADD R239, R241.reuse, UR4 ;  /* 0x00000004f1ef7c36 */ /* 0x040fe20008000000 */
[----:B------:R-:W-:Y:S01]  /*391e0*/  ULDC UR4, c[0x0][0x22c] ;  /* 0x00008b0000047ab9 */ /* 0x000fe20000000800 */
[C---:B-1----:R-:W-:Y:S01]  /*391f0*/  IMAD.WIDE R230, R241.reuse, 0x4, R228 ;  /* 0x00000004f1e67825 */ /* 0x042fe200078e02e4 */
[----:B------:R-:W-:Y:S01]  /*39200*/  ISETP.GE.AND P2, PT, R0, UR4, PT ;  /* 0x0000000400007c0c */ /* 0x000fe2000bf46270 */
[----:B------:R-:W-:Y:S01]  /*39210*/  ULDC UR4, c[0x0][0x228] ;  /* 0x00008a0000047ab9 */ /* 0x000fe20000000800 */
[----:B------:R-:W-:Y:S01]  /*39220*/  ULDC UR12, c[0x0][0x228] ;  /* 0x00008a00000c7ab9 */ /* 0x000fe20000000800 */
[C---:B--2---:R-:W-:Y:S01]  /*39230*/  IMAD.WIDE R232, R241.reuse, 0x4, R54 ;  /* 0x00000004f1e87825 */ /* 0x044fe200078e0236 */
[----:B------:R1:W-:Y:S03]  /*39240*/  @P4 STG.E desc[UR8][R230.64], R12 ;  /* 0x0000000ce6004986 */ /* 0x0003e6000c101908 */
[----:B---3--:R-:W-:Y:S01]  /*39250*/  IMAD.WIDE R234, R241, 0x4, R52 ;  /* 0x00000004f1ea7825 */ /* 0x008fe200078e0234 */
[----:B------:R2:W-:Y:S01]  /*39260*/  @P5 STG.E desc[UR8][R232.64], R28 ;  /* 0x0000001ce8005986 */ /* 0x0005e2000c101908 */
[----:B------:R-:W-:Y:S01]  /*39270*/  ISETP.LT.AND P4, PT, R207, UR4, !P0 ;  /* 0x00000004cf007c0c */ /* 0x000fe2000c781270 */
[----:B------:R-:W-:Y:S01]  /*39280*/  ULDC UR4, c[0x0][0x248] ;  /* 0x0000920000047ab9 */ /* 0x000fe20000000800 */
[----:B------:R-:W-:Y:S01]  /*39290*/  ISETP.LT.AND P5, PT, R199, UR6, !P0 ;  /* 0x00000006c7007c0c */ /* 0x000fe2000c7a1270 */
[----:B------:R-:W-:Y:S01]  /*392a0*/  @P3 STG.E desc[UR8][R234.64], R32 ;  /* 0x00000020ea003986 */ /* 0x000fe2000c101908 */
[----:B----4-:R-:W-:Y:S01]  /*392b0*/  IMAD.WIDE R236, R239, 0x4, R2 ;  /* 0x00000004efec7825 */ /* 0x010fe200078e0202 */
[----:B------:R-:W-:Y:S01]  /*392c0*/  ISETP.LT.AND P3, PT, R151, UR10, !P0 ;  /* 0x0000000a97007c0c */ /* 0x000fe2000c761270 */
[----:B------:R-:W-:Y:S01]  /*392d0*/  ULDC UR6, c[0x0][0x228] ;  /* 0x00008a0000067ab9 */ /* 0x000fe20000000800 */
[----:B------:R-:W-:Y:S01]  /*392e0*/  IADD3 R0, R195, 0x4d, RZ ;  /* 0x0000004dc3007810 */ /* 0x000fe20007ffe0ff */
[----:B-1----:R-:W-:Y:S01]  /*392f0*/  IMAD.WIDE R230, R239, 0x4, R54 ;  /* 0x00000004efe67825 */ /* 0x002fe200078e0236 */
[----:B------:R1:W-:Y:S01]  /*39300*/  @P6 STG.E desc[UR8][R236.64], R225 ;  /* 0x000000e1ec006986 */ /* 0x0003e2000c101908 */
[----:B------:R-:W-:Y:S01]  /*39310*/  ISETP.LT.AND P6, PT, R215, UR12, !P1 ;  /* 0x0000000cd7007c0c */ /* 0x000fe2000cfc1270 */
[----:B------:R-:W-:Y:S01]  /*39320*/  ULDC UR10, c[0x0][0x228] ;  /* 0x00008a00000a7ab9 */ /* 0x000fe20000000800 */
[----:B--2---:R-:W-:Y:S01]  /*39330*/  IMAD.WIDE R232, R239, 0x4, R52 ;  /* 0x00000004efe87825 */ /* 0x004fe200078e0234 */
[----:B------:R-:W-:-:S03]  /*39340*/  ULDC UR12, c[0x0][0x228] ;  /* 0x00008a00000c7ab9 */ /* 0x000fc60000000800 */
[C---:B-1----:R-:W-:Y:S01]  /*39350*/  VIADD R237, R239.reuse, UR4 ;  /* 0x00000004efed7c36 */ /* 0x042fe20008000000 */
[----:B------:R-:W-:Y:S01]  /*39360*/  ULDC UR4, c[0x0][0x22c] ;  /* 0x00008b0000047ab9 */ /* 0x000fe20000000800 */
[----:B------:R-:W-:Y:S01]  /*39370*/  IMAD.WIDE R224, R239, 0x4, R228 ;  /* 0x00000004efe07825 */ /* 0x000fe200078e02e4 */
[----:B------:R-:W-:Y:S01]  /*39380*/  ISETP.GE.AND P0, PT, R0, UR4, PT ;  /* 0x0000000400007c0c */ /* 0x000fe2000bf06270 */
[----:B------:R-:W-:-:S03]  /*39390*/  ULDC UR4, c[0x0][0x228] ;  /* 0x00008a0000047ab9 */ /* 0x000fc60000000800 */
[----:B------:R1:W-:Y:S01]  /*393a0*/  @P4 STG.E desc[UR8][R224.64], R217 ;  /* 0x000000d9e0004986 */ /* 0x0003e2000c101908 */
[----:B------:R-:W-:Y:S01]  /*393b0*/  ISETP.LT.AND P4, PT, R207, UR4, !P1 ;  /* 0x00000004cf007c0c */ /* 0x000fe2000cf81270 */
[----:B------:R-:W-:Y:S01]  /*393c0*/  IMAD.WIDE R234, R237, 0x4, R2 ;  /* 0x00000004edea7825 */ /* 0x000fe200078e0202 */
[----:B------:R-:W-:Y:S01]  /*393d0*/  ULDC UR4, c[0x0][0x248] ;  /* 0x0000920000047ab9 */ /* 0x000fe20000000800 */
[----:B------:R2:W-:Y:S01]  /*393e0*/  @P5 STG.E desc[UR8][R230.64], R209 ;  /* 0x000000d1e6005986 */ /* 0x0005e2000c101908 */
[----:B------:R-:W-:Y:S01]  /*393f0*/  ISETP.LT.AND P5, PT, R199, UR6, !P1 ;  /* 0x00000006c7007c0c */ /* 0x000fe2000cfa1270 */
[----:B------:R-:W-:Y:S01]  /*39400*/  VIADD R0, R195, 0x4e ;  /* 0x0000004ec3007836 */ /* 0x000fe20000000000 */
[----:B------:R-:W-:Y:S01]  /*39410*/  ULDC UR6, c[0x0][0x228] ;  /* 0x00008a0000067ab9 */ /* 0x000fe20000000800 */
[----:B------:R3:W-:Y:S01]  /*39420*/  @P3 STG.E desc[UR8][R232.64], R9 ;  /* 0x00000009e8003986 */ /* 0x0007e2000c101908 */
[----:B------:R-:W-:Y:S01]  /*39430*/  ISETP.LT.AND P3, PT, R151, UR10, !P1 ;  /* 0x0000000a97007c0c */ /* 0x000fe2000cf61270 */
[----:B------:R-:W-:-:S02]  /*39440*/  ULDC UR10, c[0x0][0x228] ;  /* 0x00008a00000a7ab9 */ /* 0x000fc40000000800 */
[----:B------:R4:W-:Y:S01]  /*39450*/  @P6 STG.E desc[UR8][R234.64], R5 ;  /* 0x00000005ea006986 */ /* 0x0009e2000c101908 */
[----:B-1----:R-:W-:Y:S01]  /*39460*/  IADD3 R225, R237, UR4, RZ ;  /* 0x00000004ede17c10 */ /* 0x002fe2000fffe0ff */
[----:B------:R-:W-:Y:S01]  /*39470*/  ULDC UR4, c[0x0][0x22c] ;  /* 0x00008b0000047ab9 */ /* 0x000fe20000000800 */
[----:B------:R-:W-:Y:S01]  /*39480*/  ISETP.LT.AND P6, PT, R215, UR12, !P2 ;  /* 0x0000000cd7007c0c */ /* 0x000fe2000d7c1270 */
[C---:B--2---:R-:W-:Y:S01]  /*39490*/  IMAD.WIDE R208, R237.reuse, 0x4, R52 ;  /* 0x00000004edd07825 */ /* 0x044fe200078e0234 */
[----:B------:R-:W-:Y:S01]  /*394a0*/  ISETP.GE.AND P1, PT, R0, UR4, PT ;  /* 0x0000000400007c0c */ /* 0x000fe2000bf26270 */
[----:B------:R-:W-:Y:S01]  /*394b0*/  ULDC UR4, c[0x0][0x228] ;  /* 0x00008a0000047ab9 */ /* 0x000fe20000000800 */
[----:B------:R-:W-:Y:S01]  /*394c0*/  ULDC UR12, c[0x0][0x228] ;  /* 0x00008a00000c7ab9 */ /* 0x000fe20000000800 */
[----:B---3--:R-:W-:-:S04]  /*394d0*/  IMAD.WIDE R8, R237, 0x4, R54 ;  /* 0x00000004ed087825 */ /* 0x008fc800078e0236 */
[----:B----4-:R-:W-:-:S05]  /*394e0*/  IMAD.WIDE R4, R237, 0x4, R228 ;  /* 0x00000004ed047825 */ /* 0x010fca00078e02e4 */
        /* <DEDUP_REMOVED lines=11> */
[----:B------:R-:W-:Y:S01]  /*395a0*/  @P6 STG.E desc[UR8][R216.64], R226 ;  /* 0x000000e2d8006986 */ /* 0x000fe2000c101908 */
[----:B-1----:R-:W-:Y:S01]  /*395b0*/  IMAD.WIDE R4, R225, 0x4, R228 ;  /* 0x00000004e1047825 */ /* 0x002fe200078e02e4 */
[----:B------:R-:W-:Y:S01]  /*395c0*/  ISETP.LT.AND P6, PT, R215, UR12, !P0 ;  /* 0x0000000cd7007c0c */ /* 0x000fe2000c7c1270 */
[----:B------:R-:W-:Y:S02]  /*395d0*/  ULDC UR12, c[0x0][0x228] ;  /* 0x00008a00000c7ab9 */ /* 0x000fe40000000800 */
[----:B--2---:R-:W-:-:S04]  /*395e0*/  IMAD.WIDE R8, R225, 0x4, R54 ;  /* 0x00000004e1087825 */ /* 0x004fc800078e0236 */
[C---:B---3--:R-:W-:Y:S01]  /*395f0*/  VIADD R33, R225.reuse, UR4 ;  /* 0x00000004e1217c36 */ /* 0x048fe20008000000 */
[----:B------:R-:W-:Y:S01]  /*39600*/  ULDC UR4, c[0x0][0x22c] ;  /* 0x00008b0000047ab9 */ /* 0x000fe20000000800 */
[----:B------:R-:W-:Y:S01]  /*39610*/  IMAD.WIDE R12, R225, 0x4, R52 ;  /* 0x00000004e10c7825 */ /* 0x000fe200078e0234 */
[----:B------:R-:W-:Y:S01]  /*39620*/  ISETP.GE.AND P2, PT, R0, UR4, PT ;  /* 0x0000000400007c0c */ /* 0x000fe2000bf46270 */
[----:B------:R-:W-:Y:S01]  /*39630*/  ULDC UR4, c[0x0][0x228] ;  /* 0x00008a0000047ab9 */ /* 0x000fe20000000800 */
[----:B------:R1:W-:Y:S01]  /*39640*/  @P4 STG.E desc[UR8][R4.64], R218 ;  /* 0x000000da04004986 */ /* 0x0003e2000c101908 */
[----:B------:R-:W-:Y:S01]  /*39650*/  ISETP.LT.AND P4, PT, R207, UR4, !P0 ;  /* 0x00000004cf007c0c */ /* 0x000fe2000c781270 */
[----:B------:R-:W-:Y:S01]  /*39660*/  IMAD.WIDE R28, R33, 0x4, R2 ;  /* 0x00000004211c7825 */ /* 0x000fe200078e0202 */
[----:B------:R-:W-:Y:S01]  /*39670*/  ULDC UR4, c[0x0][0x248] ;  /* 0x0000920000047ab9 */ /* 0x000fe20000000800 */
[----:B------:R2:W-:Y:S01]  /*39680*/  @P5 STG.E desc[UR8][R8.64], R210 ;  /* 0x000000d208005986 */ /* 0x0005e2000c101908 */
[----:B------:R-:W-:Y:S01]  /*39690*/  ISETP.LT.AND P5, PT, R199, UR6, !P0 ;  /* 0x00000006c7007c0c */ /* 0x000fe2000c7a1270 */
[----:B------:R-:W-:Y:S01]  /*396a0*/  VIADD R209, R33, UR4 ;  /* 0x0000000421d17c36 */ /* 0x000fe20008000000 */
[----:B------:R-:W-:Y:S01]  /*396b0*/  IADD3 R0, R195, 0x50, RZ ;  /* 0x00000050c3007810 */ /* 0x000fe20007ffe0ff */
[----:B------:R3:W-:Y:S01]  /*396c0*/  @P3 STG.E desc[UR8][R12.64], R10 ;  /* 0x0000000a0c003986 */ /* 0x0007e2000c101908 */
[----:B------:R-:W-:Y:S01]  /*396d0*/  ISETP.LT.AND P3, PT, R151, UR10, !P0 ;  /* 0x0000000a97007c0c */ /* 0x000fe2000c761270 */
[----:B------:R-:W-:Y:S01]  /*396e0*/  ULDC UR4, c[0x0][0x22c] ;  /* 0x00008b0000047ab9 */ /* 0x000fe20000000800 */
[----:B------:R-:W-:Y:S01]  /*396f0*/  ULDC UR6, c[0x0][0x228] ;  /* 0x00008a0000067ab9 */ /* 0x000fe20000000800 */
[----:B------:R4:W-:Y:S01]  /*39700*/  @P6 STG.E desc[UR8][R28.64], R6 ;  /* 0x000000061c006986 */ /* 0x0009e2000c101908 */
[----:B-1----:R-:W-:Y:S01]  /*39710*/  IMAD.WIDE R4, R33, 0x4, R228 ;  /* 0x0000000421047825 */ /* 0x002fe200078e02e4 */
[----:B------:R-:W-:Y:S01]  /*39720*/  ISETP.LT.AND P6, PT, R215, UR12, !P1 ;  /* 0x0000000cd7007c0c */ /* 0x000fe2000cfc1270 */
[----:B------:R-:W-:-:S02]  /*39730*/  ULDC UR10, c[0x0][0x228] ;  /* 0x00008a00000a7ab9 */ /* 0x000fc40000000800 */
[C---:B--2---:R-:W-:Y:S01]  /*39740*/  IMAD.WIDE R8, R33.reuse, 0x4, R54 ;  /* 0x0000000421087825 */ /* 0x044fe200078e0236 */
[----:B------:R-:W-:Y:S01]  /*39750*/  ISETP.GE.AND P0, PT, R0, UR4, PT ;  /* 0x0000000400007c0c */ /* 0x000fe2000bf06270 */
[----:B------:R-:W-:Y:S02]  /*39760*/  ULDC UR4, c[0x0][0x228] ;  /* 0x00008a0000047ab9 */ /* 0x000fe40000000800 */
[----:B---3--:R-:W-:Y:S01]  /*39770*/  IMAD.WIDE R12, R33, 0x4, R52 ;  /* 0x00000004210c7825 */ /* 0x008fe200078e0234 */
[----:B------:R1:W-:Y:S01]  /*39780*/  @P4 STG.E desc[UR8][R4.64], R14 ;  /* 0x0000000e04004986 */ /* 0x0003e2000c101908 */
[----:B------:R-:W-:Y:S01]  /*39790*/  ISETP.LT.AND P4, PT, R207, UR4, !P1 ;  /* 0x00000004cf007c0c */ /* 0x000fe2000cf81270 */
[----:B------:R-:W-:Y:S01]  /*397a0*/  ULDC UR4, c[0x0][0x248] ;  /* 0x0000920000047ab9 */ /* 0x000fe20000000800 */
[----:B----4-:R-:W-:Y:S01]  /*397b0*/  IMAD.WIDE R28, R209, 0x4, R2 ;  /* 0x00000004d11c7825 */ /* 0x010fe200078e0202 */
[----:B------:R2:W-:Y:S01]  /*397c0*/  @P5 STG.E desc[UR8][R8.64], R30 ;  /* 0x0000001e08005986 */ /* 0x0005e2000c101908 */
[----:B------:R-:W-:Y:S01]  /*397d0*/  ISETP.LT.AND P5, PT, R199, UR6, !P1 ;  /* 0x00000006c7007c0c */ /* 0x000fe2000cfa1270 */
[----:B------:R-:W-:Y:S01]  /*397e0*/  ULDC UR12, c[0x0][0x228] ;  /* 0x00008a00000c7ab9 */ /* 0x000fe20000000800 */
[----:B------:R-:W-:Y:S01]  /*397f0*/  VIADD R0, R195, 0x51 ;  /* 0x00000051c3007836 */ /* 0x000fe20000000000 */
[----:B------:R3:W-:Y:S01]  /*39800*/  @P3 STG.E desc[UR8][R12.64], R34 ;  /* 0x000000220c003986 */ /* 0x0007e2000c101908 */
[----:B------:R-:W-:Y:S01]  /*39810*/  ISETP.LT.AND P3, PT, R151, UR10, !P1 ;  /* 0x0000000a97007c0c */ /* 0x000fe2000cf61270 */
[----:B------:R-:W-:Y:S01]  /*39820*/  ULDC UR6, c[0x0][0x228] ;  /* 0x00008a0000067ab9 */ /* 0x000fe20000000800 */
[C---:B------:R-:W-:Y:S01]  /*39830*/  IADD3 R33, R209.reuse, UR4, RZ ;  /* 0x00000004d1217c10 */ /* 0x040fe2000fffe0ff */
[----:B------:R4:W-:Y:S01]  /*39840*/  @P6 STG.E desc[UR8][R28.64], R227 ;  /* 0x000000e31c006986 */ /* 0x0009e2000c101908 */
[----:B-1----:R-:W-:Y:S01]  /*39850*/  IMAD.WIDE R4, R209, 0x4, R228 ;  /* 0x00000004d1047825 */ /* 0x002fe200078e02e4 */
[----:B------:R-:W-:Y:S01]  /*39860*/  ISETP.LT.AND P6, PT, R215, UR12, !P2 ;  /* 0x0000000cd7007c0c */ /* 0x000fe2000d7c1270 */
[----:B------:R-:W-:Y:S01]  /*39870*/  ULDC UR4, c[0x0][0x22c] ;  /* 0x00008b0000047ab9 */ /* 0x000fe20000000800 */
[----:B------:R-:W-:Y:S01]  /*39880*/  ULDC UR10, c[0x0][0x228] ;  /* 0x00008a00000a7ab9 */ /* 0x000fe20000000800 */
[----:B--2---:R-:W-:Y:S01]  /*39890*/  IMAD.WIDE R8, R209, 0x4, R54 ;  /* 0x00000004d1087825 */ /* 0x004fe200078e0236 */
[----:B------:R-:W-:Y:S01]  /*398a0*/  ISETP.GE.AND P1, PT, R0, UR4, PT ;  /* 0x0000000400007c0c */ /* 0x000fe2000bf26270 */
[----:B------:R-:W-:-:S02]  /*398b0*/  ULDC UR4, c[0x0][0x228] ;  /* 0x00008a0000047ab9 */ /* 0x000fc40000000800 */
        /* <DEDUP_REMOVED lines=17> */
[----:B--2---:R-:W-:-:S04]  /*399d0*/  IMAD.WIDE R8, R33, 0x4, R52 ;  /* 0x0000000421087825 */ /* 0x004fc800078e0234 */
[C---:B---3--:R-:W-:Y:S01]  /*399e0*/  VIADD R13, R33.reuse, UR4 ;  /* 0x00000004210d7c36 */ /* 0x048fe20008000000 */
[----:B------:R-:W-:Y:S01]  /*399f0*/  ULDC UR4, c[0x0][0x22c] ;  /* 0x00008b0000047ab9 */ /* 0x000fe20000000800 */
[----:B----4-:R-:W-:Y:S01]  /*39a00*/  IMAD.WIDE R6, R33, 0x4, R54 ;  /* 0x0000000421067825 */ /* 0x010fe200078e0236 */
        /* <DEDUP_REMOVED lines=8> */
[----:B------:R-:W-:-:S02]  /*39a90*/  ULDC UR6, c[0x0][0x228] ;  /* 0x00008a0000067ab9 */ /* 0x000fc40000000800 */
[----:B------:R3:W-:Y:S01]  /*39aa0*/  @P3 STG.E desc[UR8][R8.64], R35 ;  /* 0x0000002308003986 */ /* 0x0007e2000c101908 */
[----:B------:R-:W-:Y:S01]  /*39ab0*/  ISETP.LT.AND P3, PT, R151, UR10, !P0 ;  /* 0x0000000a97007c0c */ /* 0x000fe2000c761270 */
[----:B------:R-:W-:Y:S01]  /*39ac0*/  ULDC UR10, c[0x0][0x228] ;  /* 0x00008a00000a7ab9 */ /* 0x000fe20000000800 */
[----:B------:R-:W-:Y:S01]  /*39ad0*/  IADD3 R0, R195, 0x53, RZ ;  /* 0x00000053c3007810 */ /* 0x000fe20007ffe0ff */
[----:B------:R4:W-:Y:S01]  /*39ae0*/  @P6 STG.E desc[UR8][R10.64], R24 ;  /* 0x000000180a006986 */ /* 0x0009e2000c101908 */
[----:B-1----:R-:W-:Y:S01]  /*39af0*/  VIADD R15, R13, UR4 ;  /* 0x000000040d0f7c36 */ /* 0x002fe20008000000 */
[----:B------:R-:W-:Y:S01]  /*39b00*/  ISETP.LT.AND P6, PT, R215, UR12, !P1 ;  /* 0x0000000cd7007c0c */ /* 0x000fe2000cfc1270 */
[C---:B------:R-:W-:Y:S01]  /*39b10*/  IMAD.WIDE R4, R13.reuse, 0x4, R228 ;  /* 0x000000040d047825 */ /* 0x040fe200078e02e4 */
[----:B------:R-:W-:Y:S01]  /*39b20*/  ULDC UR4, c[0x0][0x22c] ;  /* 0x00008b0000047ab9 */ /* 0x000fe20000000800 */
[----:B------:R-:W-:Y:S02]  /*39b30*/  ULDC UR12, c[0x0][0x228] ;  /* 0x00008a00000c7ab9 */ /* 0x000fe40000000800 */
[----:B--2---:R-:W-:Y:S01]  /*39b40*/  IMAD.WIDE R6, R13, 0x4, R54 ;  /* 0x000000040d067825 */ /* 0x004fe200078e0236 */
[----:B------:R-:W-:Y:S01]  /*39b50*/  ISETP.GE.AND P0, PT, R0, UR4, PT ;  /* 0x0000000400007c0c */ /* 0x000fe2000bf06270 */
[----:B------:R-:W-:-:S02]  /*39b60*/  ULDC UR4, c[0x0][0x228] ;  /* 0x00008a0000047ab9 */ /* 0x000fc40000000800 */
[----:B---3--:R-:W-:Y:S01]  /*39b70*/  IMAD.WIDE R8, R13, 0x4, R52 ;  /* 0x000000040d087825 */ /* 0x008fe200078e0234 */
[----:B------:R1:W-:Y:S01]  /*39b80*/  @P4 STG.E desc[UR8][R4.64], R20 ;  /* 0x0000001404004986 */ /* 0x0003e2000c101908 */
[----:B------:R-:W-:Y:S01]  /*39b90*/  ISETP.LT.AND P4, PT, R207, UR4, !P1 ;  /* 0x00000004cf007c0c */ /* 0x000fe2000cf81270 */
[----:B------:R-:W-:Y:S02]  /*39ba0*/  ULDC UR4, c[0x0][0x248] ;  /* 0x0000920000047ab9 */ /* 0x000fe40000000800 */
[----:B------:R2:W-:Y:S01]  /*39bb0*/  @P5 STG.E desc[UR8][R6.64], R16 ;  /* 0x0000001006005986 */ /* 0x0005e2000c101908 */
[----:B------:R-:W-:Y:S01]  /*39bc0*/  ISETP.LT.AND P5, PT, R199, UR6, !P1 ;  /* 0x00000006c7007c0c */ /* 0x000fe2000cfa1270 */
[C---:B----4-:R-:W-:Y:S01]  /*39bd0*/  IMAD.WIDE R10, R15.reuse, 0x4, R2 ;  /* 0x000000040f0a7825 */ /* 0x050fe200078e0202 */
[----:B------:R-:W-:Y:S01]  /*39be0*/  IADD3 R13, R15, UR4, RZ ;  /* 0x000000040f0d7c10 */ /* 0x000fe2000fffe0ff */
[----:B------:R3:W-:Y:S01]  /*39bf0*/  @P3 STG.E desc[UR8][R8.64], R40 ;  /* 0x0000002808003986 */ /* 0x0007e2000c101908 */
[----:B------:R-:W-:Y:S01]  /*39c00*/  ISETP.LT.AND P3, PT, R151, UR10, !P1 ;  /* 0x0000000a97007c0c */ /* 0x000fe2000cf61270 */
[----:B------:R-:W-:Y:S01]  /*39c10*/  VIADD R0, R195, 0x54 ;  /* 0x00000054c3007836 */ /* 0x000fe20000000000 */
        /* <DEDUP_REMOVED lines=10> */
[----:B------:R-:W-:Y:S01]  /*39cc0*/  ULDC UR10, c[0x0][0x228] ;  /* 0x00008a00000a7ab9 */ /* 0x000fe20000000800 */
[----:B------:R-:W-:Y:S01]  /*39cd0*/  ISETP.LT.AND P4, PT, R207, UR4, !P2 ;  /* 0x00000004cf007c0c */ /* 0x000fe2000d781270 */
        /* <DEDUP_REMOVED lines=8> */
[C---:B------:R-:W-:Y:S01]  /*39d60*/  VIADD R15, R13.reuse, UR4 ;  /* 0x000000040d0f7c36 */ /* 0x040fe20008000000 */
        /* <DEDUP_REMOVED lines=16> */
[----:B------:R-:W-:Y:S01]  /*39e70*/  ULDC UR12, c[0x0][0x228] ;  /* 0x00008a00000c7ab9 */ /* 0x000fe20000000800 */
[----:B------:R3:W-:Y:S01]  /*39e80*/  @P3 STG.E desc[UR8][R8.64], R41 ;  /* 0x0000002908003986 */ /* 0x0007e2000c101908 */
[----:B------:R-:W-:Y:S01]  /*39e90*/  ISETP.LT.AND P3, PT, R151, UR10, !P0 ;  /* 0x0000000a97007c0c */ /* 0x000fe2000c761270 */
[----:B------:R-:W-:Y:S01]  /*39ea0*/  VIADD R13, R15, UR4 ;  /* 0x000000040f0d7c36 */ /* 0x000fe20008000000 */
[----:B------:R-:W-:Y:S01]  /*39eb0*/  IADD3 R0, R195, 0x56, RZ ;  /* 0x00000056c3007810 */ /* 0x000fe20007ffe0ff */
        /* <DEDUP_REMOVED lines=89> */
[C---:B--2---:R-:W-:Y:S01]  /*3a450*/  IMAD.WIDE R6, R15.reuse, 0x4, R54 ;  /* 0x000000040f067825 */ /* 0x044fe200078e0236 */
[----:B------:R-:W-:Y:S01]  /*3a460*/  ISETP.GE.AND P1, PT, R0, UR4, PT ;  /* 0x0000000400007c0c */ /* 0x000fe2000bf26270 */
[----:B------:R-:W-:Y:S01]  /*3a470*/  ULDC UR4, c[0x0][0x228] ;  /* 0x00008a0000047ab9 */ /* 0x000fe20000000800 */
[----:B------:R-:W1:Y:S01]  /*3a480*/  LDS.128 R20, [R252] ;  /* 0x00000000fc147984 */ /* 0x000e620000000c00 */
[----:B---3--:R-:W-:Y:S01]  /*3a490*/  IMAD.WIDE R8, R15, 0x4, R52 ;  /* 0x000000040f087825 */ /* 0x008fe200078e0234 */
[----:B------:R-:W-:Y:S01]  /*3a4a0*/  ULDC UR10, c[0x0][0x228] ;  /* 0x00008a00000a7ab9 */ /* 0x000fe20000000800 */
[----:B------:R-:W-:Y:S01]  /*3a4b0*/  ULDC UR12, c[0x0][0x228] ;  /* 0x00008a00000c7ab9 */ /* 0x000fe20000000800 */
[----:B------:R2:W-:Y:S01]  /*3a4c0*/  @P4 STG.E desc[UR8][R4.64], R47 ;  /* 0x0000002f04004986 */ /* 0x0005e2000c101908 */
[----:B------:R-:W-:Y:S01]  /*3a4d0*/  ISETP.LT.AND P4, PT, R207, UR4, !P2 ;  /* 0x00000004cf007c0c */ /* 0x000fe2000d781270 */
[----:B----4-:R-:W-:Y:S01]  /*3a4e0*/  IMAD.WIDE R10, R13, 0x4, R2 ;  /* 0x000000040d0a7825 */ /* 0x010fe200078e0202 */
        /* <DEDUP_REMOVED lines=9> */
[----:B------:R4:W-:Y:S01]  /*3a580*/  @P6 STG.E desc[UR8][R10.64], R60 ;  /* 0x0000003c0a006986 */ /* 0x0009e2000c101908 */
[----:B--2---:R-:W-:Y:S01]  /*3a590*/  IMAD.WIDE R4, R13, 0x4, R228 ;  /* 0x000000040d047825 */ /* 0x004fe200078e02e4 */
[----:B------:R-:W-:Y:S01]  /*3a5a0*/  ISETP.LT.AND P6, PT, R215, UR12, !P0 ;  /* 0x0000000cd7007c0c */ /* 0x000fe2000c7c1270 */
[----:B------:R-:W-:-:S02]  /*3a5b0*/  ULDC UR10, c[0x0][0x228] ;  /* 0x00008a00000a7ab9 */ /* 0x000fc40000000800 */
[C---:B---3--:R-:W-:Y:S01]  /*3a5c0*/  IMAD.WIDE R6, R13.reuse, 0x4, R54 ;  /* 0x000000040d067825 */ /* 0x048fe200078e0236 */
[----:B------:R-:W-:Y:S01]  /*3a5d0*/  ISETP.GE.AND P2, PT, R0, UR4, PT ;  /* 0x0000000400007c0c */ /* 0x000fe2000bf46270 */
[----:B------:R-:W-:Y:S02]  /*3a5e0*/  ULDC UR4, c[0x0][0x228] ;  /* 0x00008a0000047ab9 */ /* 0x000fe40000000800 */
[----:B----4-:R-:W-:Y:S01]  /*3a5f0*/  IMAD.WIDE R8, R13, 0x4, R52 ;  /* 0x000000040d087825 */ /* 0x010fe200078e0234 */
[----:B------:R2:W-:Y:S01]  /*3a600*/  @P4 STG.E desc[UR8][R4.64], R56 ;  /* 0x0000003804004986 */ /* 0x0005e2000c101908 */
[----:B------:R-:W-:Y:S01]  /*3a610*/  ISETP.LT.AND P4, PT, R207, UR4, !P0 ;  /* 0x00000004cf007c0c */ /* 0x000fe2000c781270 */
[----:B------:R-:W-:Y:S01]  /*3a620*/  ULDC UR4, c[0x0][0x248] ;  /* 0x0000920000047ab9 */ /* 0x000fe20000000800 */
[----:B------:R-:W-:Y:S01]  /*3a630*/  IMAD.WIDE R10, R15, 0x4, R2 ;  /* 0x000000040f0a7825 */ /* 0x000fe200078e0202 */
[----:B------:R3:W-:Y:S01]  /*3a640*/  @P5 STG.E desc[UR8][R6.64], R48 ;  /* 0x0000003006005986 */ /* 0x0007e2000c101908 */
[----:B------:R-:W-:Y:S01]  /*3a650*/  ISETP.LT.AND P5, PT, R199, UR6, !P0 ;  /* 0x00000006c7007c0c */ /* 0x000fe2000c7a1270 */
[----:B------:R-:W-:Y:S01]  /*3a660*/  ULDC UR12, c[0x0][0x228] ;  /* 0x00008a00000c7ab9 */ /* 0x000fe20000000800 */
[----:B------:R-:W-:Y:S01]  /*3a670*/  IADD3 R0, R195, 0x5c, RZ ;  /* 0x0000005cc3007810 */ /* 0x000fe20007ffe0ff */
        /* <DEDUP_REMOVED lines=13> */
[----:B------:R-:W-:Y:S01]  /*3a750*/  ULDC UR10, c[0x0][0x228] ;  /* 0x00008a00000a7ab9 */ /* 0x000fe20000000800 */
[----:B------:R-:W-:Y:S01]  /*3a760*/  ISETP.LT.AND P4, PT, R207, UR4, !P1 ;  /* 0x00000004cf007c0c */ /* 0x000fe2000cf81270 */
[----:B-1----:R-:W-:Y:S01]  /*3a770*/  IMAD.WIDE R10, R13, 0x4, R2 ;  /* 0x000000040d0a7825 */ /* 0x002fe200078e0202 */
        /* <DEDUP_REMOVED lines=9> */
[----:B--2---:R-:W-:Y:S01]  /*3a810*/  IMAD.WIDE R4, R13, 0x4, R228 ;  /* 0x000000040d047825 */ /* 0x004fe200078e02e4 */
[----:B------:R-:W-:Y:S01]  /*3a820*/  ISETP.LT.AND P6, PT, R215, UR12, !P2 ;  /* 0x0000000cd7007c0c */ /* 0x000fe2000d7c1270 */
[----:B------:R-:W-:Y:S01]  /*3a830*/  ULDC UR4, c[0x0][0x22c] ;  /* 0x00008b0000047ab9 */ /* 0x000fe20000000800 */
[----:B------:R-:W-:Y:S01]  /*3a840*/  ULDC UR6, c[0x0][0x228] ;  /* 0x00008a0000067ab9 */ /* 0x000fe20000000800 */
[----:B-1----:R-:W-:Y:S01]  /*3a850*/  IMAD.WIDE R6, R13, 0x4, R54 ;  /* 0x000000040d067825 */ /* 0x002fe200078e0236 */
        /* <DEDUP_REMOVED lines=328> */
[----:B------:R-:W-:Y:S01]  /*3bce0*/  VIADD R0, R195, 0x6d ;  /* 0x0000006dc3007836 */ /* 0x000fe20000000000 */
[----:B------:R-:W-:Y:S01]  /*3bcf0*/  ULDC UR6, c[0x0][0x228] ;  /* 0x00008a0000067ab9 */ /* 0x000fe20000000800 */
[----:B------:R4:W-:Y:S01]  /*3bd00*/  @P6 STG.E desc[UR8][R10.64], R129 ;  /* 0x000000810a006986 */ /* 0x0009e2000c101908 */
[----:B-1----:R-:W-:Y:S01]  /*3bd10*/  IMAD.WIDE R4, R13, 0x4, R228 ;  /* 0x000000040d047825 */ /* 0x002fe200078e02e4 */
[----:B------:R-:W-:Y:S01]  /*3bd20*/  ISETP.LT.AND P6, PT, R215, UR12, !P0 ;  /* 0x0000000cd7007c0c */ /* 0x000fe2000c7c1270 */
[----:B------:R-:W-:Y:S01]  /*3bd30*/  ULDC UR10, c[0x0][0x228] ;  /* 0x00008a00000a7ab9 */ /* 0x000fe20000000800 */
[----:B------:R-:W-:Y:S01]  /*3bd40*/  ULDC UR12, c[0x0][0x228] ;  /* 0x00008a00000c7ab9 */ /* 0x000fe20000000800 */
[C---:B--2---:R-:W-:Y:S01]  /*3bd50*/  IMAD.WIDE R6, R13.reuse, 0x4, R54 ;  /* 0x000000040d067825 */ /* 0x044fe200078e0236 */
[----:B------:R1:W-:Y:S03]  /*3bd60*/  @P4 STG.E desc[UR8][R4.64], R125 ;  /* 0x0000007d04004986 */ /* 0x0003e6000c101908 */
[C---:B------:R-:W-:Y:S01]  /*3bd70*/  VIADD R15, R13.reuse, UR4 ;  /* 0x000000040d0f7c36 */ /* 0x040fe20008000000 */
[----:B------:R-:W-:Y:S01]  /*3bd80*/  ULDC UR4, c[0x0][0x22c] ;  /* 0x00008b0000047ab9 */ /* 0x000fe20000000800 */
[----:B---3--:R-:W-:Y:S01]  /*3bd90*/  IMAD.WIDE R8, R13, 0x4, R52 ;  /* 0x000000040d087825 */ /* 0x008fe200078e0234 */
[----:B------:R-:W-:Y:S01]  /*3bda0*/  ISETP.GE.AND P2, PT, R0, UR4, PT ;  /* 0x0000000400007c0c */ /* 0x000fe2000bf46270 */
[----:B------:R2:W-:Y:S01]  /*3bdb0*/  @P5 STG.E desc[UR8][R6.64], R121 ;  /* 0x0000007906005986 */ /* 0x0005e2000c101908 */
[----:B------:R-:W-:Y:S01]  /*3bdc0*/  ULDC UR4, c[0x0][0x228] ;  /* 0x00008a0000047ab9 */ /* 0x000fe20000000800 */
[----:B----4-:R-:W-:-:S02]  /*3bdd0*/  IMAD.WIDE R10, R15, 0x4, R2 ;  /* 0x000000040f0a7825 */ /* 0x010fc400078e0202 */
[----:B------:R3:W-:Y:S01]  /*3bde0*/  @P3 STG.E desc[UR8][R8.64], R153 ;  /* 0x0000009908003986 */ /* 0x0007e2000c101908 */
[----:B------:R-:W-:Y:S01]  /*3bdf0*/  ISETP.LT.AND P3, PT, R207, UR4, !P0 ;  /* 0x00000004cf007c0c */ /* 0x000fe2000c761270 */
[----:B------:R-:W-:Y:S01]  /*3be00*/  ULDC UR4, c[0x0][0x248] ;  /* 0x0000920000047ab9 */ /* 0x000fe20000000800 */
[----:B------:R-:W-:Y:S01]  /*3be10*/  ISETP.LT.AND P5, PT, R199, UR6, !P0 ;  /* 0x00000006c7007c0c */ /* 0x000fe2000c7a1270 */
[----:B------:R4:W-:Y:S01]  /*3be20*/  @P6 STG.E desc[UR8][R10.64], R101 ;  /* 0x000000650a006986 */ /* 0x0009e2000c101908 */
[----:B------:R-:W-:Y:S01]  /*3be30*/  ISETP.LT.AND P0, PT, R151, UR10, !P0 ;  /* 0x0000000a97007c0c */ /* 0x000fe2000c701270 */
[----:B-1----:R-:W-:Y:S01]  /*3be40*/  IMAD.WIDE R4, R15, 0x4, R228 ;  /* 0x000000040f047825 */ /* 0x002fe200078e02e4 */
[----:B------:R-:W-:Y:S01]  /*3be50*/  ISETP.LT.AND P6, PT, R215, UR12, !P1 ;  /* 0x0000000cd7007c0c */ /* 0x000fe2000cfc1270 */
[----:B------:R-:W-:Y:S01]  /*3be60*/  ULDC UR6, c[0x0][0x228] ;  /* 0x00008a0000067ab9 */ /* 0x000fe20000000800 */
[----:B------:R-:W-:Y:S01]  /*3be70*/  IADD3 R0, R195, 0x6e, RZ ;  /* 0x0000006ec3007810 */ /* 0x000fe20007ffe0ff */
[----:B--2---:R-:W-:Y:S01]  /*3be80*/  IMAD.WIDE R6, R15, 0x4, R54 ;  /* 0x000000040f067825 */ /* 0x004fe200078e0236 */
[----:B------:R-:W-:Y:S01]  /*3be90*/  ULDC UR10, c[0x0][0x228] ;  /* 0x00008a00000a7ab9 */ /* 0x000fe20000000800 */
[----:B------:R-:W-:-:S02]  /*3bea0*/  ULDC UR12, c[0x0][0x228] ;  /* 0x00008a00000c7ab9 */ /* 0x000fc40000000800 */
[C---:B------:R-:W-:Y:S01]  /*3beb0*/  VIADD R13, R15.reuse, UR4 ;  /* 0x000000040f0d7c36 */ /* 0x040fe20008000000 */
[----:B------:R-:W-:Y:S01]  /*3bec0*/  ULDC UR4, c[0x0][0x22c] ;  /* 0x00008b0000047ab9 */ /* 0x000fe20000000800 */
[----:B---3--:R-:W-:Y:S01]  /*3bed0*/  IMAD.WIDE R8, R15, 0x4, R52 ;  /* 0x000000040f087825 */ /* 0x008fe200078e0234 */
[----:B------:R-:W-:Y:S01]  /*3bee0*/  ISETP.GE.AND P4, PT, R0, UR4, PT ;  /* 0x0000000400007c0c */ /* 0x000fe2000bf86270 */
[----:B------:R1:W-:Y:S01]  /*3bef0*/  @P3 STG.E desc[UR8][R4.64], R141 ;  /* 0x0000008d04003986 */ /* 0x0003e2000c101908 */
[----:B------:R-:W-:Y:S01]  /*3bf00*/  ULDC UR4, c[0x0][0x228] ;  /* 0x00008a0000047ab9 */ /* 0x000fe20000000800 */
[----:B----4-:R-:W-:Y:S02]  /*3bf10*/  IMAD.WIDE R10, R13, 0x4, R2 ;  /* 0x000000040d0a7825 */ /* 0x010fe400078e0202 */
[----:B------:R2:W-:Y:S01]  /*3bf20*/  @P5 STG.E desc[UR8][R6.64], R169 ;  /* 0x000000a906005986 */ /* 0x0005e2000c101908 */
[----:B------:R-:W-:Y:S01]  /*3bf30*/  ISETP.LT.AND P5, PT, R199, UR6, !P1 ;  /* 0x00000006c7007c0c */ /* 0x000fe2000cfa1270 */
[----:B------:R-:W-:Y:S01]  /*3bf40*/  VIADD R0, R195, 0x6f ;  /* 0x0000006fc3007836 */ /* 0x000fe20000000000 */
[----:B------:R-:W-:Y:S01]  /*3bf50*/  ULDC UR6, c[0x0][0x228] ;  /* 0x00008a0000067ab9 */ /* 0x000fe20000000800 */
[----:B------:R3:W-:Y:S01]  /*3bf60*/  @P0 STG.E desc[UR8][R8.64], R177 ;  /* 0x000000b108000986 */ /* 0x0007e2000c101908 */
[----:B------:R-:W-:Y:S01]  /*3bf70*/  ISETP.LT.AND P0, PT, R207, UR4, !P1 ;  /* 0x00000004cf007c0c */ /* 0x000fe2000cf01270 */
[----:B------:R-:W-:Y:S01]  /*3bf80*/  ULDC UR4, c[0x0][0x248] ;  /* 0x0000920000047ab9 */ /* 0x000fe20000000800 */
[----:B------:R-:W-:Y:S01]  /*3bf90*/  ISETP.LT.AND P1, PT, R151, UR10, !P1 ;  /* 0x0000000a97007c0c */ /* 0x000fe2000cf21270 */
[----:B------:R4:W-:Y:S01]  /*3bfa0*/  @P6 STG.E desc[UR8][R10.64], R130 ;  /* 0x000000820a006986 */ /* 0x0009e2000c101908 */
[----:B------:R-:W-:Y:S01]  /*3bfb0*/  ISETP.LT.AND P6, PT, R215, UR12, !P2 ;  /* 0x0000000cd7007c0c */ /* 0x000fe2000d7c1270 */
[C---:B-1----:R-:W-:Y:S01]  /*3bfc0*/  IMAD.WIDE R4, R13.reuse, 0x4, R228 ;  /* 0x000000040d047825 */ /* 0x042fe200078e02e4 */
[C---:B------:R-:W-:Y:S01]  /*3bfd0*/  IADD3 R15, R13.reuse, UR4, RZ ;  /* 0x000000040d0f7c10 */ /* 0x040fe2000fffe0ff */
[----:B------:R-:W-:Y:S01]  /*3bfe0*/  ULDC UR4, c[0x0][0x22c] ;  /* 0x00008b0000047ab9 */ /* 0x000fe20000000800 */
[----:B------:R-:W-:Y:S01]  /*3bff0*/  ULDC UR10, c[0x0][0x228] ;  /* 0x00008a00000a7ab9 */ /* 0x000fe20000000800 */
[C---:B--2---:R-:W-:Y:S01]  /*3c000*/  IMAD.WIDE R6, R13.reuse, 0x4, R54 ;  /* 0x000000040d067825 */ /* 0x044fe200078e0236 */
[----:B------:R-:W-:Y:S01]  /*3c010*/  ISETP.GE.AND P3, PT, R0, UR4, PT ;  /* 0x0000000400007c0c */ /* 0x000fe2000bf66270 */
[----:B------:R-:W-:Y:S01]  /*3c020*/  ULDC UR4, c[0x0][0x228] ;  /* 0x00008a0000047ab9 */ /* 0x000fe20000000800 */
[----:B------:R-:W-:Y:S01]  /*3c030*/  ULDC UR12, c[0x0][0x228] ;  /* 0x00008a00000c7ab9 */ /* 0x000fe20000000800 */
[----:B---3--:R-:W-:Y:S01]  /*3c040*/  IMAD.WIDE R8, R13, 0x4, R52 ;  /* 0x000000040d087825 */ /* 0x008fe200078e0234 */
[----:B------:R1:W-:Y:S03]  /*3c050*/  @P0 STG.E desc[UR8][R4.64], R126 ;  /* 0x0000007e04000986 */ /* 0x0003e6000c101908 */
[----:B----4-:R-:W-:Y:S01]  /*3c060*/  IMAD.WIDE R10, R15, 0x4, R2 ;  /* 0x000000040f0a7825 */ /* 0x010fe200078e0202 */
[----:B------:R2:W-:Y:S01]  /*3c070*/  @P5 STG.E desc[UR8][R6.64], R122 ;  /* 0x0000007a06005986 */ /* 0x0005e2000c101908 */
[----:B------:R-:W-:Y:S01]  /*3c080*/  ISETP.LT.AND P5, PT, R199, UR6, !P2 ;  /* 0x00000006c7007c0c */ /* 0x000fe2000d7a1270 */
[----:B------:R-:W-:-:S02]  /*3c090*/  ULDC UR6, c[0x0][0x228] ;  /* 0x00008a0000067ab9 */ /* 0x000fc40000000800 */
[----:B------:R3:W-:Y:S01]  /*3c0a0*/  @P1 STG.E desc[UR8][R8.64], R154 ;  /* 0x0000009a08001986 */ /* 0x0007e2000c101908 */
[----:B------:R-:W-:Y:S01]  /*3c0b0*/  ISETP.LT.AND P1, PT, R207, UR4, !P2 ;  /* 0x00000004cf007c0c */ /* 0x000fe2000d721270 */
[----:B------:R-:W-:Y:S01]  /*3c0c0*/  ULDC UR4, c[0x0][0x248] ;  /* 0x0000920000047ab9 */ /* 0x000fe20000000800 */
[----:B------:R-:W-:Y:S01]  /*3c0d0*/  ISETP.LT.AND P0, PT, R151, UR10, !P2 ;  /* 0x0000000a97007c0c */ /* 0x000fe2000d701270 */
[----:B------:R4:W-:Y:S01]  /*3c0e0*/  @P6 STG.E desc[UR8][R10.64], R102 ;  /* 0x000000660a006986 */ /* 0x0009e2000c101908 */
[----:B------:R-:W-:Y:S01]  /*3c0f0*/  ISETP.LT.AND P6, PT, R215, UR12, !P4 ;  /* 0x0000000cd7007c0c */ /* 0x000fe2000e7c1270 */
[----:B------:R-:W-:Y:S01]  /*3c100*/  VIADD R13, R15, UR4 ;  /* 0x000000040f0d7c36 */ /* 0x000fe20008000000 */
[----:B------:R-:W-:Y:S01]  /*3c110*/  ULDC UR4, c[0x0][0x22c] ;  /* 0x00008b0000047ab9 */ /* 0x000fe20000000800 */
[----:B------:R-:W-:Y:S01]  /*3c120*/  VIADD R0, R195, 0x70 ;  /* 0x00000070c3007836 */ /* 0x000fe20000000000 */
[----:B------:R-:W-:Y:S01]  /*3c130*/  ULDC UR10, c[0x0][0x228] ;  /* 0x00008a00000a7ab9 */ /* 0x000fe20000000800 */
[----:B-1----:R-:W-:Y:S01]  /*3c140*/  IMAD.WIDE R4, R15, 0x4, R228 ;  /* 0x000000040f047825 */ /* 0x002fe200078e02e4 */
[----:B------:R-:W-:-:S03]  /*3c150*/  ULDC UR12, c[0x0][0x228] ;  /* 0x00008a00000c7ab9 */ /* 0x000fc60000000800 */
[----:B--2---:R-:W-:Y:S01]  /*3c160*/  IMAD.WIDE R6, R15, 0x4, R54 ;  /* 0x000000040f067825 */ /* 0x004fe200078e0236 */
[----:B------:R-:W-:-:S03]  /*3c170*/  ISETP.GE.AND P2, PT, R0, UR4, PT ;  /* 0x0000000400007c0c */ /* 0x000fc6000bf46270 */
[----:B---3--:R-:W-:Y:S01]  /*3c180*/  IMAD.WIDE R8, R15, 0x4, R52 ;  /* 0x000000040f087825 */ /* 0x008fe200078e0234 */
[----:B------:R1:W-:Y:S01]  /*3c190*/  @P1 STG.E desc[UR8][R4.64], R142 ;  /* 0x0000008e04001986 */ /* 0x0003e2000c101908 */
[----:B------:R-:W-:Y:S02]  /*3c1a0*/  ULDC UR4, c[0x0][0x228] ;  /* 0x00008a0000047ab9 */ /* 0x000fe40000000800 */
[----:B----4-:R-:W-:Y:S01]  /*3c1b0*/  IMAD.WIDE R10, R13, 0x4, R2 ;  /* 0x000000040d0a7825 */ /* 0x010fe200078e0202 */
[----:B------:R2:W-:Y:S04]  /*3c1c0*/  @P5 STG.E desc[UR8][R6.64], R170 ;  /* 0x000000aa06005986 */ /* 0x0005e8000c101908 */
[----:B------:R3:W-:Y:S01]  /*3c1d0*/  @P0 STG.E desc[UR8][R8.64], R178 ;  /* 0x000000b208000986 */ /* 0x0007e2000c101908 */
[----:B------:R-:W-:Y:S01]  /*3c1e0*/  ISETP.LT.AND P0, PT, R207, UR4, !P4 ;  /* 0x00000004cf007c0c */ /* 0x000fe2000e701270 */
[----:B------:R-:W-:-:S02]  /*3c1f0*/  ULDC UR4, c[0x0][0x248] ;  /* 0x0000920000047ab9 */ /* 0x000fc40000000800 */
[----:B------:R4:W-:Y:S01]  /*3c200*/  @P6 STG.E desc[UR8][R10.64], R131 ;  /* 0x000000830a006986 */ /* 0x0009e2000c101908 */
[----:B------:R-:W-:Y:S01]  /*3c210*/  ISETP.LT.AND P6, PT, R199, UR6, !P4 ;  /* 0x00000006c7007c0c */ /* 0x000fe2000e7c1270 */
[----:B------:R-:W-:Y:S01]  /*3c220*/  ULDC UR6, c[0x0][0x228] ;  /* 0x00008a0000067ab9 */ /* 0x000fe20000000800 */
[----:B------:R-:W-:Y:S01]  /*3c230*/  ISETP.LT.AND P4, PT, R151, UR10, !P4 ;  /* 0x0000000a97007c0c */ /* 0x000fe2000e781270 */
[----:B-1----:R-:W-:Y:S01]  /*3c240*/  IMAD.WIDE R4, R13, 0x4, R228 ;  /* 0x000000040d047825 */ /* 0x002fe200078e02e4 */
[----:B------:R-:W-:Y:S01]  /*3c250*/  IADD3 R0, R195, 0x71, RZ ;  /* 0x00000071c3007810 */ /* 0x000fe20007ffe0ff */
[----:B------:R-:W-:Y:S01]  /*3c260*/  ULDC UR10, c[0x0][0x228] ;  /* 0x00008a00000a7ab9 */ /* 0x000fe20000000800 */
[----:B------:R-:W-:Y:S01]  /*3c270*/  ISETP.LT.AND P5, PT, R215, UR6, !P3 ;  /* 0x00000006d7007c0c */ /* 0x000fe2000dfa1270 */
[----:B--2---:R-:W-:Y:S01]  /*3c280*/  IMAD.WIDE R6, R13, 0x4, R54 ;  /* 0x000000040d067825 */ /* 0x004fe200078e0236 */
[----:B------:R-:W-:-:S03]  /*3c290*/  ULDC UR6, c[0x0][0x22c] ;  /* 0x00008b0000067ab9 */ /* 0x000fc60000000800 */
[C---:B---3--:R-:W-:Y:S01]  /*3c2a0*/  IMAD.WIDE R8, R13.reuse, 0x4, R52 ;  /* 0x000000040d087825 */ /* 0x048fe200078e0234 */
[----:B------:R-:W-:Y:S01]  /*3c2b0*/  ISETP.GE.AND P1, PT, R0, UR6, PT ;  /* 0x0000000600007c0c */ /* 0x000fe2000bf26270 */
[----:B------:R1:W-:Y:S01]  /*3c2c0*/  @P0 STG.E desc[UR8][R4.64], R127 ;  /* 0x0000007f04000986 */ /* 0x0003e2000c101908 */
[----:B------:R-:W-:Y:S01]  /*3c2d0*/  ULDC UR6, c[0x0][0x228] ;  /* 0x00008a0000067ab9 */ /* 0x000fe20000000800 */
[----:B------:R-:W-:Y:S01]  /*3c2e0*/  VIADD R15, R13, UR4 ;  /* 0x000000040d0f7c36 */ /* 0x000fe20008000000 */
[----:B------:R-:W-:Y:S01]  /*3c2f0*/  ULDC UR4, c[0x0][0x228] ;  /* 0x00008a0000047ab9 */ /* 0x000fe20000000800 */
[----:B------:R2:W-:Y:S01]  /*3c300*/  @P6 STG.E desc[UR8][R6.64], R123 ;  /* 0x0000007b06006986 */ /* 0x0005e2000c101908 */
[----:B------:R-:W-:Y:S01]  /*3c310*/  ISETP.LT.AND P0, PT, R207, UR4, !P3 ;  /* 0x00000004cf007c0c */ /* 0x000fe2000df01270 */
[----:B----4-:R-:W-:Y:S01]  /*3c320*/  IMAD.WIDE R10, R15, 0x4, R2 ;  /* 0x000000040f0a7825 */ /* 0x010fe200078e0202 */
[----:B------:R-:W-:Y:S01]  /*3c330*/  ULDC UR4, c[0x0][0x248] ;  /* 0x0000920000047ab9 */ /* 0x000fe20000000800 */
[----:B------:R3:W-:Y:S01]  /*3c340*/  @P4 STG.E desc[UR8][R8.64], R155 ;  /* 0x0000009b08004986 */ /* 0x0007e2000c101908 */
[----:B------:R-:W-:Y:S01]  /*3c350*/  ISETP.LT.AND P4, PT, R199, UR6, !P3 ;  /* 0x00000006c7007c0c */ /* 0x000fe2000df81270 */
[----:B-1----:R-:W-:Y:S01]  /*3c360*/  IMAD.WIDE R4, R15, 0x4, R228 ;  /* 0x000000040f047825 */ /* 0x002fe200078e02e4 */
[----:B------:R-:W-:-:S02]  /*3c370*/  ISETP.LT.AND P3, PT, R151, UR10, !P3 ;  /* 0x0000000a97007c0c */ /* 0x000fc4000df61270 */
[----:B------:R-:W-:Y:S01]  /*3c380*/  IADD3 R0, R195, 0x72, RZ ;  /* 0x00000072c3007810 */ /* 0x000fe20007ffe0ff */
[----:B--2---:R-:W-:Y:S01]  /*3c390*/  IMAD.WIDE R6, R15, 0x4, R54 ;  /* 0x000000040f067825 */ /* 0x004fe200078e0236 */
[----:B------:R1:W-:Y:S01]  /*3c3a0*/  @P5 STG.E desc[UR8][R10.64], R103 ;  /* 0x000000670a005986 */ /* 0x0003e2000c101908 */
[----:B------:R-:W-:Y:S01]  /*3c3b0*/  ISETP.LT.AND P5, PT, R215, UR12, !P2 ;  /* 0x0000000cd7007c0c */ /* 0x000fe2000d7a1270 */
[----:B------:R-:W-:Y:S01]  /*3c3c0*/  ULDC UR6, c[0x0][0x228] ;  /* 0x00008a0000067ab9 */ /* 0x000fe20000000800 */
[C---:B------:R-:W-:Y:S01]  /*3c3d0*/  VIADD R17, R15.reuse, UR4 ;  /* 0x000000040f117c36 */ /* 0x040fe20008000000 */
[----:B------:R-:W-:Y:S01]  /*3c3e0*/  ULDC UR4, c[0x0][0x22c] ;  /* 0x00008b0000047ab9 */ /* 0x000fe20000000800 */
[----:B---3--:R-:W-:Y:S01]  /*3c3f0*/  IMAD.WIDE R8, R15, 0x4, R52 ;  /* 0x000000040f087825 */ /* 0x008fe200078e0234 */
[----:B------:R2:W-:Y:S01]  /*3c400*/  @P0 STG.E desc[UR8][R4.64], R143 ;  /* 0x0000008f04000986 */ /* 0x0005e2000c101908 */
[----:B------:R-:W-:Y:S01]  /*3c410*/  ISETP.LT.AND P6, PT, R207, UR14, !P2 ;  /* 0x0000000ecf007c0c */ /* 0x000fe2000d7c1270 */
[----:B------:R-:W-:Y:S01]  /*3c420*/  ULDC UR10, c[0x0][0x228] ;  /* 0x00008a00000a7ab9 */ /* 0x000fe20000000800 */
[----:B------:R-:W-:Y:S01]  /*3c430*/  ISETP.GE.AND P0, PT, R0, UR4, PT ;  /* 0x0000000400007c0c */ /* 0x000fe2000bf06270 */
[----:B------:R3:W-:Y:S01]  /*3c440*/  @P4 STG.E desc[UR8][R6.64], R171 ;  /* 0x000000ab06004986 */ /* 0x0007e2000c101908 */
[----:B------:R-:W-:Y:S01]  /*3c450*/  ULDC UR4, c[0x0][0x228] ;  /* 0x00008a0000047ab9 */ /* 0x000fe20000000800 */
[----:B-1----:R-:W-:Y:S01]  /*3c460*/  IMAD.WIDE R10, R17, 0x4, R2 ;  /* 0x00000004110a7825 */ /* 0x002fe200078e0202 */
[----:B------:R-:W-:Y:S01]  /*3c470*/  ULDC UR12, c[0x0][0x228] ;  /* 0x00008a00000c7ab9 */ /* 0x000fe20000000800 */
[----:B------:R1:W-:Y:S01]  /*3c480*/  @P3 STG.E desc[UR8][R8.64], R179 ;  /* 0x000000b308003986 */ /* 0x0003e2000c101908 */
[----:B------:R-:W-:Y:S01]  /*3c490*/  ISETP.LT.AND P3, PT, R199, UR4, !P2 ;  /* 0x00000004c7007c0c */ /* 0x000fe2000d761270 */
[----:B------:R-:W-:Y:S01]  /*3c4a0*/  IMAD.WIDE R12, R17, 0x4, R228 ;  /* 0x00000004110c7825 */ /* 0x000fe200078e02e4 */
[----:B------:R-:W-:Y:S01]  /*3c4b0*/  ISETP.LT.AND P2, PT, R151, UR6, !P2 ;  /* 0x0000000697007c0c */ /* 0x000fe2000d741270 */
[----:B------:R4:W-:Y:S01]  /*3c4c0*/  @P5 STG.E desc[UR8][R10.64], R164 ;  /* 0x000000a40a005986 */ /* 0x0009e2000c101908 */
[----:B------:R-:W-:Y:S01]  /*3c4d0*/  ULDC UR14, c[0x0][0x228] ;  /* 0x00008a00000e7ab9 */ /* 0x000fe20000000800 */
[----:B--2---:R-:W-:Y:S01]  /*3c4e0*/  IMAD.WIDE R4, R17, 0x4, R54 ;  /* 0x0000000411047825 */ /* 0x004fe200078e0236 */
[----:B------:R-:W-:Y:S01]  /*3c4f0*/  ISETP.LT.AND P4, PT, R215, UR10, !P1 ;  /* 0x0000000ad7007c0c */ /* 0x000fe2000cf81270 */
[----:B------:R2:W-:Y:S01]  /*3c500*/  @P6 STG.E desc[UR8][R12.64], R160 ;  /* 0x000000a00c006986 */ /* 0x0005e2000c101908 */
[----:B------:R-:W-:Y:S01]  /*3c510*/  ISETP.LT.AND P5, PT, R207, UR12, !P1 ;  /* 0x0000000ccf007c0c */ /* 0x000fe2000cfa1270 */
[----:B------:R-:W-:Y:S01]  /*3c520*/  VIADD R0, R195, 0x73 ;  /* 0x00000073c3007836 */ /* 0x000fe20000000000 */
[----:B------:R-:W-:Y:S01]  /*3c530*/  ULDC UR4, c[0x0][0x248] ;  /* 0x0000920000047ab9 */ /* 0x000fe20000000800 */
[----:B------:R-:W-:Y:S01]  /*3c540*/  ISETP.LT.AND P6, PT, R199, UR14, !P1 ;  /* 0x0000000ec7007c0c */ /* 0x000fe2000cfc1270 */
[----:B------:R-:W-:Y:S01]  /*3c550*/  ULDC UR6, c[0x0][0x22c] ;  /* 0x00008b0000067ab9 */ /* 0x000fe20000000800 */
[C---:B---3--:R-:W-:Y:S01]  /*3c560*/  IMAD.WIDE R6, R17.reuse, 0x4, R52 ;  /* 0x0000000411067825 */ /* 0x048fe200078e0234 */
[----:B------:R3:W-:Y:S01]  /*3c570*/  @P3 STG.E desc[UR8][R4.64], R156 ;  /* 0x0000009c04003986 */ /* 0x0007e2000c101908 */
[----:B------:R-:W-:Y:S01]  /*3c580*/  ISETP.GE.AND P3, PT, R0, UR6, PT ;  /* 0x0000000600007c0c */ /* 0x000fe2000bf66270 */
[----:B------:R-:W-:Y:S01]  /*3c590*/  ULDC UR6, c[0x0][0x228] ;  /* 0x00008a0000067ab9 */ /* 0x000fe20000000800 */
[----:B------:R-:W-:Y:S01]  /*3c5a0*/  VIADD R17, R17, UR4 ;  /* 0x0000000411117c36 */ /* 0x000fe20008000000 */
[----:B------:R-:W-:Y:S01]  /*3c5b0*/  IADD3 R0, R195, 0x74, RZ ;  /* 0x00000074c3007810 */ /* 0x000fe20007ffe0ff */
[----:B------:R-:W-:Y:S01]  /*3c5c0*/  ULDC UR4, c[0x0][0x22c] ;  /* 0x00008b0000047ab9 */ /* 0x000fe20000000800 */
[----:B------:R-:W-:Y:S01]  /*3c5d0*/  @P2 STG.E desc[UR8][R6.64], R184 ;  /* 0x000000b806002986 */ /* 0x000fe2000c101908 */
[C---:B-1----:R-:W-:Y:S01]  /*3c5e0*/  IMAD.WIDE R8, R17.reuse, 0x4, R2 ;  /* 0x0000000411087825 */ /* 0x042fe200078e0202 */
[----:B------:R-:W-:Y:S01]  /*3c5f0*/  ISETP.GE.AND P2, PT, R0, UR4, PT ;  /* 0x0000000400007c0c */ /* 0x000fe2000bf46270 */
[----:B------:R-:W-:Y:S01]  /*3c600*/  ULDC UR4, c[0x0][0x228] ;  /* 0x00008a0000047ab9 */ /* 0x000fe20000000800 */
[----:B------:R-:W-:Y:S01]  /*3c610*/  ULDC UR10, c[0x0][0x228] ;  /* 0x00008a00000a7ab9 */ /* 0x000fe20000000800 */
[C---:B----4-:R-:W-:Y:S01]  /*3c620*/  IMAD.WIDE R10, R17.reuse, 0x4, R228 ;  /* 0x00000004110a7825 */ /* 0x050fe200078e02e4 */
[----:B------:R-:W-:Y:S01]  /*3c630*/  @P4 STG.E desc[UR8][R8.64], R144 ;  /* 0x0000009008004986 */ /* 0x000fe2000c101908 */
[----:B------:R-:W-:Y:S01]  /*3c640*/  ULDC UR12, c[0x0][0x228] ;  /* 0x00008a00000c7ab9 */ /* 0x000fe20000000800 */
[----:B------:R-:W-:Y:S01]  /*3c650*/  ULDC UR14, c[0x0][0x228] ;  /* 0x00008a00000e7ab9 */ /* 0x000fe20000000800 */
[----:B--2---:R-:W-:Y:S01]  /*3c660*/  IMAD.WIDE R12, R17, 0x4, R54 ;  /* 0x00000004110c7825 */ /* 0x004fe200078e0236 */
[----:B------:R-:W-:Y:S01]  /*3c670*/  ISETP.LT.AND P1, PT, R151, UR4, !P1 ;  /* 0x0000000497007c0c */ /* 0x000fe2000cf21270 */
[----:B------:R-:W-:Y:S01]  /*3c680*/  @P5 STG.E desc[UR8][R10.64], R172 ;  /* 0x000000ac0a005986 */ /* 0x000fe2000c101908 */
[----:B------:R-:W-:Y:S01]  /*3c690*/  ISETP.LT.AND P4, PT, R215, UR6, !P0 ;  /* 0x00000006d7007c0c */ /* 0x000fe2000c781270 */
[----:B------:R-:W-:Y:S01]  /*3c6a0*/  ULDC UR4, c[0x0][0x248] ;  /* 0x0000920000047ab9 */ /* 0x000fe20000000800 */
[----:B------:R-:W-:Y:S01]  /*3c6b0*/  ISETP.LT.AND P5, PT, R199, UR12, !P0 ;  /* 0x0000000cc7007c0c */ /* 0x000fe2000c7a1270 */
[----:B------:R1:W-:Y:S01]  /*3c6c0*/  @P6 STG.E desc[UR8][R12.64], R180 ;  /* 0x000000b40c006986 */ /* 0x0003e2000c101908 */
[----:B------:R-:W-:Y:S01]  /*3c6d0*/  ISETP.LT.AND P6, PT, R207, UR10, !P0 ;  /* 0x0000000acf007c0c */ /* 0x000fe2000c7c1270 */
[----:B---3--:R-:W-:Y:S01]  /*3c6e0*/  IMAD.WIDE R4, R17, 0x4, R52 ;  /* 0x0000000411047825 */ /* 0x008fe200078e0234 */
[----:B------:R-:W-:Y:S01]  /*3c6f0*/  ISETP.LT.AND P0, PT, R151, UR14, !P0 ;  /* 0x0000000e97007c0c */ /* 0x000fe2000c701270 */
[----:B------:R-:W-:Y:S01]  /*3c700*/  ULDC UR6, c[0x0][0x228] ;  /* 0x00008a0000067ab9 */ /* 0x000fe20000000800 */
[----:B------:R-:W-:Y:S01]  /*3c710*/  ULDC UR10, c[0x0][0x228] ;  /* 0x00008a00000a7ab9 */ /* 0x000fe20000000800 */
[----:B------:R-:W-:Y:S01]  /*3c720*/  ULDC UR12, c[0x0][0x228] ;  /* 0x00008a00000c7ab9 */ /* 0x000fe20000000800 */
[----:B------:R-:W-:Y:S01]  /*3c730*/  ULDC UR14, c[0x0][0x228] ;  /* 0x00008a00000e7ab9 */ /* 0x000fe20000000800 */
[----:B-1----:R-:W-:Y:S01]  /*3c740*/  VIADD R13, R17, UR4 ;  /* 0x00000004110d7c36 */ /* 0x002fe20008000000 */
[----:B------:R-:W-:-:S03]  /*3c750*/  ULDC UR4, c[0x0][0x248] ;  /* 0x0000920000047ab9 */ /* 0x000fc60000000800 */
[C---:B------:R-:W-:Y:S01]  /*3c760*/  IMAD.WIDE R6, R13.reuse, 0x4, R2 ;  /* 0x000000040d067825 */ /* 0x040fe200078e0202 */
[----:B------:R1:W-:Y:S03]  /*3c770*/  @P1 STG.E desc[UR8][R4.64], R188 ;  /* 0x000000bc04001986 */ /* 0x0003e6000c101908 */
[----:B------:R-:W-:Y:S01]  /*3c780*/  IMAD.WIDE R8, R13, 0x4, R228 ;  /* 0x000000040d087825 */ /* 0x000fe200078e02e4 */
[----:B------:R-:W-:-:S03]  /*3c790*/  ISETP.LT.AND P1, PT, R215, UR16, !P3 ;  /* 0x00000010d7007c0c */ /* 0x000fc6000df21270 */
[C---:B------:R-:W-:Y:S02]  /*3c7a0*/  VIADD R17, R13.reuse, UR4 ;  /* 0x000000040d117c36 */ /* 0x040fe40008000000 */
[C---:B------:R-:W-:Y:S01]  /*3c7b0*/  IMAD.WIDE R10, R13.reuse, 0x4, R54 ;  /* 0x000000040d0a7825 */ /* 0x040fe200078e0236 */
[----:B------:R2:W-:Y:S01]  /*3c7c0*/  @P4 STG.E desc[UR8][R6.64], R165 ;  /* 0x000000a506004986 */ /* 0x0005e2000c101908 */
[----:B------:R-:W-:Y:S02]  /*3c7d0*/  ULDC UR4, c[0x0][0x228] ;  /* 0x00008a0000047ab9 */ /* 0x000fe40000000800 */
[----:B------:R-:W-:Y:S01]  /*3c7e0*/  IMAD.WIDE R12, R13, 0x4, R52 ;  /* 0x000000040d0c7825 */ /* 0x000fe200078e0234 */
[----:B------:R3:W-:Y:S01]  /*3c7f0*/  @P6 STG.E desc[UR8][R8.64], R161 ;  /* 0x000000a108006986 */ /* 0x0007e2000c101908 */
[----:B------:R-:W-:Y:S01]  /*3c800*/  ISETP.LT.AND P4, PT, R199, UR6, !P3 ;  /* 0x00000006c7007c0c */ /* 0x000fe2000df81270 */
[----:B------:R-:W-:Y:S02]  /*3c810*/  ULDC UR6, c[0x0][0x228] ;  /* 0x00008a0000067ab9 */ /* 0x000fe40000000800 */
[----:B------:R-:W-:Y:S04]  /*3c820*/  @P5 STG.E desc[UR8][R10.64], R157 ;  /* 0x0000009d0a005986 */ /* 0x000fe8000c101908 */
[----:B------:R-:W-:Y:S01]  /*3c830*/  @P0 STG.E desc[UR8][R12.64], R185 ;  /* 0x000000b90c000986 */ /* 0x000fe2000c101908 */
[----:B------:R-:W-:Y:S01]  /*3c840*/  ISETP.LT.AND P0, PT, R207, UR4, !P3 ;  /* 0x00000004cf007c0c */ /* 0x000fe2000df01270 */
[----:B------:R-:W-:Y:S01]  /*3c850*/  IMAD.WIDE R14, R17, 0x4, R2 ;  /* 0x00000004110e7825 */ /* 0x000fe200078e0202 */
[----:B------:R-:W-:Y:S01]  /*3c860*/  ISETP.LT.AND P3, PT, R151, UR10, !P3 ;  /* 0x0000000a97007c0c */ /* 0x000fe2000df61270 */
[----:B------:R-:W-:Y:S01]  /*3c870*/  ULDC UR4, c[0x0][0x248] ;  /* 0x0000920000047ab9 */ /* 0x000fe20000000800 */
[----:B------:R-:W-:Y:S01]  /*3c880*/  ISETP.LT.AND P5, PT, R215, UR12, !P2 ;  /* 0x0000000cd7007c0c */ /* 0x000fe2000d7a1270 */
[----:B-1----:R-:W-:Y:S01]  /*3c890*/  IMAD.WIDE R4, R17, 0x4, R228 ;  /* 0x0000000411047825 */ /* 0x002fe200078e02e4 */
[----:B------:R-:W-:Y:S01]  /*3c8a0*/  ISETP.LT.AND P6, PT, R207, UR14, !P2 ;  /* 0x0000000ecf007c0c */ /* 0x000fe2000d7c1270 */
[----:B------:R1:W-:Y:S01]  /*3c8b0*/  @P1 STG.E desc[UR8][R14.64], R145 ;  /* 0x000000910e001986 */ /* 0x0003e2000c101908 */
[----:B------:R-:W-:Y:S01]  /*3c8c0*/  IADD3 R0, R195, 0x75, RZ ;  /* 0x00000075c3007810 */ /* 0x000fe20007ffe0ff */
[----:B--2---:R-:W-:Y:S01]  /*3c8d0*/  IMAD.WIDE R6, R17, 0x4, R54 ;  /* 0x0000000411067825 */ /* 0x004fe200078e0236 */
[----:B------:R-:W-:Y:S01]  /*3c8e0*/  ULDC UR10, c[0x0][0x228] ;  /* 0x00008a00000a7ab9 */ /* 0x000fe20000000800 */
[----:B------:R-:W-:-:S02]  /*3c8f0*/  ULDC UR12, c[0x0][0x228] ;  /* 0x00008a00000c7ab9 */ /* 0x000fc40000000800 */
[C---:B---3--:R-:W-:Y:S01]  /*3c900*/  IMAD.WIDE R8, R17.reuse, 0x4, R52 ;  /* 0x0000000411087825 */ /* 0x048fe200078e0234 */
[----:B------:R2:W-:Y:S03]  /*3c910*/  @P0 STG.E desc[UR8][R4.64], R173 ;  /* 0x000000ad04000986 */ /* 0x0005e6000c101908 */
[----:B-1----:R-:W-:Y:S01]  /*3c920*/  VIADD R15, R17, UR4 ;  /* 0x00000004110f7c36 */ /* 0x002fe20008000000 */
[----:B------:R-:W-:Y:S01]  /*3c930*/  ISETP.GE.AND P1, PT, R0, UR13, PT ;  /* 0x0000000d00007c0c */ /* 0x000fe2000bf26270 */
[----:B------:R1:W-:Y:S01]  /*3c940*/  @P4 STG.E desc[UR8][R6.64], R181 ;  /* 0x000000b506004986 */ /* 0x0003e2000c101908 */
[----:B------:R-:W-:Y:S01]  /*3c950*/  ULDC UR4, c[0x0][0x228] ;  /* 0x00008a0000047ab9 */ /* 0x000fe20000000800 */
[C---:B------:R-:W-:Y:S01]  /*3c960*/  IMAD.WIDE R10, R15.reuse, 0x4, R2 ;  /* 0x000000040f0a7825 */ /* 0x040fe200078e0202 */
[----:B------:R-:W-:Y:S01]  /*3c970*/  ULDC UR13, c[0x0][0x228] ;  /* 0x00008a00000d7ab9 */ /* 0x000fe20000000800 */
[----:B------:R3:W-:Y:S02]  /*3c980*/  @P3 STG.E desc[UR8][R8.64], R189 ;  /* 0x000000bd08003986 */ /* 0x0007e4000c101908 */
[----:B------:R-:W-:Y:S01]  /*3c990*/  IMAD.WIDE R12, R15, 0x4, R228 ;  /* 0x000000040f0c7825 */ /* 0x000fe200078e02e4 */
[----:B------:R-:W-:Y:S01]  /*3c9a0*/  ISETP.LT.AND P3, PT, R199, UR4, !P2 ;  /* 0x00000004c7007c0c */ /* 0x000fe2000d761270 */
[----:B------:R4:W-:Y:S01]  /*3c9b0*/  @P5 STG.E desc[UR8][R10.64], R166 ;  /* 0x000000a60a005986 */ /* 0x0009e2000c101908 */
[----:B------:R-:W-:Y:S01]  /*3c9c0*/  ISETP.LT.AND P2, PT, R151, UR6, !P2 ;  /* 0x0000000697007c0c */ /* 0x000fe2000d741270 */
[----:B------:R-:W-:Y:S01]  /*3c9d0*/  VIADD R0, R195, 0x76 ;  /* 0x00000076c3007836 */ /* 0x000fe20000000000 */
[----:B------:R-:W-:Y:S01]  /*3c9e0*/  ISETP.LT.AND P4, PT, R215, UR10, !P1 ;  /* 0x0000000ad7007c0c */ /* 0x000fe2000cf81270 */
[----:B------:R4:W-:Y:S01]  /*3c9f0*/  @P6 STG.E desc[UR8][R12.64], R162 ;  /* 0x000000a20c006986 */ /* 0x0009e2000c101908 */
[----:B------:R-:W-:Y:S01]  /*3ca00*/  ULDC UR4, c[0x0][0x248] ;  /* 0x0000920000047ab9 */ /* 0x000fe20000000800 */
[----:B------:R-:W-:Y:S01]  /*3ca10*/  ISETP.LT.AND P5, PT, R207, UR12, !P1 ;  /* 0x0000000ccf007c0c */ /* 0x000fe2000cfa1270 */
[----:B--2---:R-:W-:Y:S01]  /*3ca20*/  IMAD.WIDE R4, R15, 0x4, R54 ;  /* 0x000000040f047825 */ /* 0x004fe200078e0236 */
[----:B------:R-:W-:Y:S01]  /*3ca30*/  ISETP.LT.AND P6, PT, R199, UR13, !P1 ;  /* 0x0000000dc7007c0c */ /* 0x000fe2000cfc1270 */
[----:B------:R-:W-:Y:S01]  /*3ca40*/  ULDC UR6, c[0x0][0x228] ;  /* 0x00008a0000067ab9 */ /* 0x000fe20000000800 */
[C---:B------:R-:W-:Y:S01]  /*3ca50*/  IADD3 R17, R15.reuse, UR4, RZ ;  /* 0x000000040f117c10 */ /* 0x040fe2000fffe0ff */
[----:B-1----:R-:W-:Y:S01]  /*3ca60*/  IMAD.WIDE R6, R15, 0x4, R52 ;  /* 0x000000040f067825 */ /* 0x002fe200078e0234 */
[----:B------:R-:W-:Y:S01]  /*3ca70*/  ISETP.GE.AND P0, PT, R0, UR11, PT ;  /* 0x0000000b00007c0c */ /* 0x000fe2000bf06270 */
[----:B------:R1:W-:Y:S01]  /*3ca80*/  @P3 STG.E desc[UR8][R4.64], R158 ;  /* 0x0000009e04003986 */ /* 0x0003e2000c101908 */
[----:B------:R-:W-:Y:S01]  /*3ca90*/  ULDC UR4, c[0x0][0x228] ;  /* 0x00008a0000047ab9 */ /* 0x000fe20000000800 */
[----:B------:R-:W-:Y:S01]  /*3caa0*/  VIADD R0, R195, 0x77 ;  /* 0x00000077c3007836 */ /* 0x000fe20000000000 */
[----:B------:R-:W-:Y:S01]  /*3cab0*/  ULDC UR10, c[0x0][0x228] ;  /* 0x00008a00000a7ab9 */ /* 0x000fe20000000800 */
[C---:B---3--:R-:W-:Y:S01]  /*3cac0*/  IMAD.WIDE R8, R17.reuse, 0x4, R2 ;  /* 0x0000000411087825 */ /* 0x048fe200078e0202 */
[----:B------:R2:W-:Y:S03]  /*3cad0*/  @P2 STG.E desc[UR8][R6.64], R186 ;  /* 0x000000ba06002986 */ /* 0x0005e6000c101908 */
[----:B----4-:R-:W-:Y:S01]  /*3cae0*/  IMAD.WIDE R10, R17, 0x4, R228 ;  /* 0x00000004110a7825 */ /* 0x010fe200078e02e4 */
[----:B------:R-:W-:-:S03]  /*3caf0*/  ISETP.GE.AND P3, PT, R0, UR7, PT ;  /* 0x0000000700007c0c */ /* 0x000fc6000bf66270 */
[----:B------:R-:W-:Y:S01]  /*3cb00*/  IMAD.WIDE R12, R17, 0x4, R54 ;  /* 0x00000004110c7825 */ /* 0x000fe200078e0236 */
[----:B------:R3:W-:Y:S01]  /*3cb10*/  @P4 STG.E desc[UR8][R8.64], R146 ;  /* 0x0000009208004986 */ /* 0x0007e2000c101908 */
[----:B------:R-:W-:Y:S01]  /*3cb20*/  ISETP.LT.AND P1, PT, R151, UR4, !P1 ;  /* 0x0000000497007c0c */ /* 0x000fe2000cf21270 */
[----:B------:R-:W-:Y:S01]  /*3cb30*/  ULDC UR7, c[0x0][0x228] ;  /* 0x00008a0000077ab9 */ /* 0x000fe20000000800 */
[----:B------:R-:W-:Y:S01]  /*3cb40*/  ISETP.LT.AND P4, PT, R215, UR6, !P0 ;  /* 0x00000006d7007c0c */ /* 0x000fe2000c781270 */
[----:B------:R4:W-:Y:S01]  /*3cb50*/  @P5 STG.E desc[UR8][R10.64], R174 ;  /* 0x000000ae0a005986 */ /* 0x0009e2000c101908 */
[----:B------:R-:W-:Y:S01]  /*3cb60*/  ULDC UR4, c[0x0][0x248] ;  /* 0x0000920000047ab9 */ /* 0x000fe20000000800 */
[----:B------:R-:W-:Y:S01]  /*3cb70*/  ULDC UR11, c[0x0][0x228] ;  /* 0x00008a00000b7ab9 */ /* 0x000fe20000000800 */
[----:B------:R-:W-:Y:S01]  /*3cb80*/  ISETP.LT.AND P5, PT, R207, UR7, !P0 ;  /* 0x00000007cf007c0c */ /* 0x000fe2000c7a1270 */
[----:B------:R4:W-:Y:S01]  /*3cb90*/  @P6 STG.E desc[UR8][R12.64], R182 ;  /* 0x000000b60c006986 */ /* 0x0009e2000c101908 */
[----:B-1----:R-:W-:Y:S01]  /*3cba0*/  IMAD.WIDE R4, R17, 0x4, R52 ;  /* 0x0000000411047825 */ /* 0x002fe200078e0234 */
[----:B------:R-:W-:Y:S01]  /*3cbb0*/  ISETP.LT.AND P6, PT, R199, UR10, !P0 ;  /* 0x0000000ac7007c0c */ /* 0x000fe2000c7c1270 */
[----:B------:R-:W-:Y:S01]  /*3cbc0*/  ULDC UR6, c[0x0][0x228] ;  /* 0x00008a0000067ab9 */ /* 0x000fe20000000800 */
[----:B------:R-:W-:Y:S01]  /*3cbd0*/  IADD3 R17, R17, UR4, RZ ;  /* 0x0000000411117c10 */ /* 0x000fe2000fffe0ff */
[----:B------:R-:W-:Y:S01]  /*3cbe0*/  VIADD R0, R195, 0x78 ;  /* 0x00000078c3007836 */ /* 0x000fe20000000000 */
[----:B------:R-:W-:Y:S01]  /*3cbf0*/  ISETP.LT.AND P0, PT, R151, UR11, !P0 ;  /* 0x0000000b97007c0c */ /* 0x000fe2000c701270 */
[----:B------:R1:W-:Y:S01]  /*3cc00*/  @P1 STG.E desc[UR8][R4.64], R190 ;  /* 0x000000be04001986 */ /* 0x0003e2000c101908 */
[----:B------:R-:W-:Y:S01]  /*3cc10*/  ULDC UR4, c[0x0][0x228] ;  /* 0x00008a0000047ab9 */ /* 0x000fe20000000800 */
[----:B--2---:R-:W-:Y:S01]  /*3cc20*/  IMAD.WIDE R6, R17, 0x4, R2 ;  /* 0x0000000411067825 */ /* 0x004fe200078e0202 */
[----:B------:R-:W-:Y:S01]  /*3cc30*/  ULDC UR7, c[0x0][0x228] ;  /* 0x00008a0000077ab9 */ /* 0x000fe20000000800 */
[----:B------:R-:W-:-:S02]  /*3cc40*/  ULDC UR10, c[0x0][0x228] ;  /* 0x00008a00000a7ab9 */ /* 0x000fc40000000800 */
[C---:B---3--:R-:W-:Y:S01]  /*3cc50*/  IMAD.WIDE R8, R17.reuse, 0x4, R228 ;  /* 0x0000000411087825 */ /* 0x048fe200078e02e4 */
[----:B------:R2:W-:Y:S03]  /*3cc60*/  @P4 STG.E desc[UR8][R6.64], R167 ;  /* 0x000000a706004986 */ /* 0x0005e6000c101908 */
[C---:B----4-:R-:W-:Y:S01]  /*3cc70*/  IMAD.WIDE R10, R17.reuse, 0x4, R54 ;  /* 0x00000004110a7825 */ /* 0x050fe200078e0236 */
[----:B------:R3:W-:Y:S03]  /*3cc80*/  @P5 STG.E desc[UR8][R8.64], R163 ;  /* 0x000000a308005986 */ /* 0x0007e6000c101908 */
[----:B------:R-:W-:Y:S01]  /*3cc90*/  IMAD.WIDE R12, R17, 0x4, R52 ;  /* 0x00000004110c7825 */ /* 0x000fe200078e0234 */
[----:B------:R4:W-:Y:S01]  /*3cca0*/  @P6 STG.E desc[UR8][R10.64], R159 ;  /* 0x0000009f0a006986 */ /* 0x0009e2000c101908 */
[----:B------:R-:W-:Y:S01]  /*3ccb0*/  ISETP.GE.AND P2, PT, R0, UR5, PT ;  /* 0x0000000500007c0c */ /* 0x000fe2000bf46270 */
[----:B------:R-:W-:-:S02]  /*3ccc0*/  ULDC UR5, c[0x0][0x228] ;  /* 0x00008a0000057ab9 */ /* 0x000fc40000000800 */
[----:B------:R4:W-:Y:S01]  /*3ccd0*/  @P0 STG.E desc[UR8][R12.64], R187 ;  /* 0x000000bb0c000986 */ /* 0x0009e2000c101908 */
[----:B------:R-:W-:Y:S01]  /*3cce0*/  ISETP.LT.AND P0, PT, R215, UR4, !P3 ;  /* 0x00000004d7007c0c */ /* 0x000fe2000df01270 */
[----:B------:R-:W-:Y:S02]  /*3ccf0*/  ULDC UR4, c[0x0][0x248] ;  /* 0x0000920000047ab9 */ /* 0x000fe40000000800 */
[----:B------:R-:W-:Y:S01]  /*3cd00*/  VIADD R17, R17, UR4 ;  /* 0x0000000411117c36 */ /* 0x000fe20008000000 */
[----:B------:R-:W-:Y:S01]  /*3cd10*/  ULDC UR4, c[0x0][0x228] ;  /* 0x00008a0000047ab9 */ /* 0x000fe20000000800 */
[----:B------:R-:W-:Y:S01]  /*3cd20*/  ISETP.LT.AND P4, PT, R207, UR5, !P3 ;  /* 0x00000005cf007c0c */ /* 0x000fe2000df81270 */
[----:B------:R-:W-:Y:S01]  /*3cd30*/  ULDC UR5, c[0x0][0x228] ;  /* 0x00008a0000057ab9 */ /* 0x000fe20000000800 */
[----:B------:R-:W-:Y:S01]  /*3cd40*/  ISETP.LT.AND P5, PT, R199, UR4, !P3 ;  /* 0x00000004c7007c0c */ /* 0x000fe2000dfa1270 */
[----:B-1----:R-:W-:Y:S01]  /*3cd50*/  IMAD.WIDE R4, R17, 0x4, R2 ;  /* 0x0000000411047825 */ /* 0x002fe200078e0202 */
[----:B------:R-:W-:Y:S01]  /*3cd60*/  ISETP.LT.AND P3, PT, R151, UR6, !P3 ;  /* 0x0000000697007c0c */ /* 0x000fe2000df61270 */
[----:B------:R-:W-:Y:S01]  /*3cd70*/  ULDC UR4, c[0x0][0x248] ;  /* 0x0000920000047ab9 */ /* 0x000fe20000000800 */
[----:B------:R-:W-:Y:S01]  /*3cd80*/  ISETP.LT.AND P6, PT, R215, UR7, !P2 ;  /* 0x00000007d7007c0c */ /* 0x000fe2000d7c1270 */
[C---:B--2---:R-:W-:Y:S01]  /*3cd90*/  IMAD.WIDE R6, R17.reuse, 0x4, R228 ;  /* 0x0000000411067825 */ /* 0x044fe200078e02e4 */
[----:B------:R1:W-:Y:S03]  /*3cda0*/  @P0 STG.E desc[UR8][R4.64], R147 ;  /* 0x0000009304000986 */ /* 0x0003e6000c101908 */
[C---:B---3--:R-:W-:Y:S01]  /*3cdb0*/  IMAD.WIDE R8, R17.reuse, 0x4, R54 ;  /* 0x0000000411087825 */ /* 0x048fe200078e0236 */
[----:B------:R-:W-:-:S03]  /*3cdc0*/  IADD3 R15, R17, UR4, RZ ;  /* 0x00000004110f7c10 */ /* 0x000fc6000fffe0ff */
[----:B----4-:R-:W-:Y:S01]  /*3cdd0*/  IMAD.WIDE R10, R17, 0x4, R52 ;  /* 0x00000004110a7825 */ /* 0x010fe200078e0234 */
[----:B------:R2:W-:Y:S01]  /*3cde0*/  @P4 STG.E desc[UR8][R6.64], R175 ;  /* 0x000000af06004986 */ /* 0x0005e2000c101908 */
[----:B------:R-:W-:Y:S01]  /*3cdf0*/  ULDC UR4, c[0x0][0x228] ;  /* 0x00008a0000047ab9 */ /* 0x000fe20000000800 */
[----:B------:R-:W-:Y:S01]  /*3ce00*/  ULDC UR6, c[0x0][0x228] ;  /* 0x00008a0000067ab9 */ /* 0x000fe20000000800 */
[----:B------:R-:W-:Y:S01]  /*3ce10*/  VIADD R0, R195, 0x79 ;  /* 0x00000079c3007836 */ /* 0x000fe20000000000 */
[----:B------:R-:W-:Y:S01]  /*3ce20*/  @P5 STG.E desc[UR8][R8.64], R183 ;  /* 0x000000b708005986 */ /* 0x000fe2000c101908 */
[----:B------:R-:W-:Y:S01]  /*3ce30*/  ISETP.LT.AND P4, PT, R199, UR5, !P2 ;  /* 0x00000005c7007c0c */ /* 0x000fe2000d781270 */
[----:B------:R-:W-:Y:S01]  /*3ce40*/  IMAD.WIDE R12, R15, 0x4, R2 ;  /* 0x000000040f0c7825 */ /* 0x000fe200078e0202 */
[----:B------:R-:W-:Y:S01]  /*3ce50*/  ULDC UR5, c[0x0][0x228] ;  /* 0x00008a0000057ab9 */ /* 0x000fe20000000800 */
[----:B------:R-:W-:Y:S01]  /*3ce60*/  @P3 STG.E desc[UR8][R10.64], R191 ;  /* 0x000000bf0a003986 */ /* 0x000fe2000c101908 */
[----:B------:R-:W-:Y:S01]  /*3ce70*/  ISETP.LT.AND P3, PT, R207, UR4, !P2 ;  /* 0x00000004cf007c0c */ /* 0x000fe2000d761270 */
[----:B------:R-:W-:Y:S01]  /*3ce80*/  ULDC UR4, c[0x0][0x228] ;  /* 0x00008a0000047ab9 */ /* 0x000fe20000000800 */
[----:B-1----:R-:W-:Y:S01]  /*3ce90*/  IMAD.WIDE R4, R15, 0x4, R228 ;  /* 0x000000040f047825 */ /* 0x002fe200078e02e4 */
[----:B------:R1:W-:Y:S01]  /*3cea0*/  @P6 STG.E desc[UR8][R12.64], R192 ;  /* 0x000000c00c006986 */ /* 0x0003e2000c101908 */
[----:B------:R-:W-:Y:S01]  /*3ceb0*/  ISETP.LT.AND P6, PT, R151, UR4, !P2 ;  /* 0x0000000497007c0c */ /* 0x000fe2000d7c1270 */
[----:B------:R-:W-:Y:S01]  /*3cec0*/  ULDC UR4, c[0x0][0x248] ;  /* 0x0000920000047ab9 */ /* 0x000fe20000000800 */
[----:B--2---:R-:W-:Y:S01]  /*3ced0*/  IMAD.WIDE R6, R15, 0x4, R54 ;  /* 0x000000040f067825 */ /* 0x004fe200078e0236 */
[----:B------:R-:W-:Y:S01]  /*3cee0*/  ISETP.GE.AND P1, PT, R0, UR21, PT ;  /* 0x0000001500007c0c */ /* 0x000fe2000bf26270 */
[----:B------:R-:W-:-:S05]  /*3cef0*/  ULDC UR7, c[0x0][0x228] ;  /* 0x00008a0000077ab9 */ /* 0x000fca0000000800 */
[----:B------:R2:W-:Y:S01]  /*3cf00*/  @P3 STG.E desc[UR8][R4.64], R196 ;  /* 0x000000c404003986 */ /* 0x0005e2000c101908 */
[----:B-1----:R-:W-:Y:S01]  /*3cf10*/  IADD3 R13, R15, UR4, RZ ;  /* 0x000000040f0d7c10 */ /* 0x002fe2000fffe0ff */
[----:B------:R-:W-:Y:S02]  /*3cf20*/  ULDC UR4, c[0x0][0x228] ;  /* 0x00008a0000047ab9 */ /* 0x000fe40000000800 */
[----:B------:R1:W-:Y:S01]  /*3cf30*/  @P4 STG.E desc[UR8][R6.64], R204 ;  /* 0x000000cc06004986 */ /* 0x0003e2000c101908 */
[----:B------:R-:W-:Y:S01]  /*3cf40*/  ISETP.LT.AND P4, PT, R207, UR4, !P1 ;  /* 0x00000004cf007c0c */ /* 0x000fe2000cf81270 */
[----:B------:R-:W-:Y:S01]  /*3cf50*/  ULDC UR4, c[0x0][0x228] ;  /* 0x00008a0000047ab9 */ /* 0x000fe20000000800 */
[----:B------:R-:W-:Y:S01]  /*3cf60*/  ISETP.LT.AND P5, PT, R215, UR5, !P1 ;  /* 0x00000005d7007c0c */ /* 0x000fe2000cfa1270 */
[----:B------:R-:W-:Y:S01]  /*3cf70*/  ULDC UR5, c[0x0][0x228] ;  /* 0x00008a0000057ab9 */ /* 0x000fe20000000800 */
[----:B------:R-:W-:Y:S01]  /*3cf80*/  ISETP.LT.AND P3, PT, R199, UR4, !P1 ;  /* 0x00000004c7007c0c */ /* 0x000fe2000cf61270 */
[----:B------:R-:W-:Y:S01]  /*3cf90*/  IMAD.WIDE R8, R15, 0x4, R52 ;  /* 0x000000040f087825 */ /* 0x000fe200078e0234 */
[----:B------:R-:W-:Y:S01]  /*3cfa0*/  ISETP.LT.AND P1, PT, R151, UR5, !P1 ;  /* 0x0000000597007c0c */ /* 0x000fe2000cf21270 */
[----:B------:R-:W-:Y:S01]  /*3cfb0*/  ULDC UR4, c[0x0][0x248] ;  /* 0x0000920000047ab9 */ /* 0x000fe20000000800 */
[----:B------:R-:W-:Y:S01]  /*3cfc0*/  ULDC UR5, c[0x0][0x228] ;  /* 0x00008a0000057ab9 */ /* 0x000fe20000000800 */
[----:B------:R-:W-:-:S02]  /*3cfd0*/  VIADD R0, R195, 0x7a ;  /* 0x0000007ac3007836 */ /* 0x000fc40000000000 */
[C---:B------:R-:W-:Y:S01]  /*3cfe0*/  IMAD.WIDE R10, R13.reuse, 0x4, R2 ;  /* 0x000000040d0a7825 */ /* 0x040fe200078e0202 */
[----:B------:R3:W-:Y:S03]  /*3cff0*/  @P6 STG.E desc[UR8][R8.64], R212 ;  /* 0x000000d408006986 */ /* 0x0007e6000c101908 */
[----:B--2---:R-:W-:Y:S01]  /*3d000*/  IMAD.WIDE R4, R13, 0x4, R228 ;  /* 0x000000040d047825 */ /* 0x004fe200078e02e4 */
[----:B------:R-:W-:-:S03]  /*3d010*/  ISETP.GE.AND P0, PT, R0, UR19, PT ;  /* 0x0000001300007c0c */ /* 0x000fc6000bf06270 */
[C---:B-1----:R-:W-:Y:S01]  /*3d020*/  IMAD.WIDE R6, R13.reuse, 0x4, R54 ;  /* 0x000000040d067825 */ /* 0x042fe200078e0236 */
[----:B------:R1:W-:Y:S03]  /*3d030*/  @P5 STG.E desc[UR8][R10.64], R148 ;  /* 0x000000940a005986 */ /* 0x0003e6000c101908 */
[----:B---3--:R-:W-:Y:S01]  /*3d040*/  IMAD.WIDE R8, R13, 0x4, R52 ;  /* 0x000000040d087825 */ /* 0x008fe200078e0234 */
[----:B------:R2:W-:Y:S01]  /*3d050*/  @P4 STG.E desc[UR8][R4.64], R200 ;  /* 0x000000c804004986 */ /* 0x0005e2000c101908 */
[----:B------:R-:W-:Y:S01]  /*3d060*/  ISETP.LT.AND P6, PT, R215, UR6, !P0 ;  /* 0x00000006d7007c0c */ /* 0x000fe2000c7c1270 */
[----:B------:R-:W-:Y:S01]  /*3d070*/  ULDC UR6, c[0x0][0x228] ;  /* 0x00008a0000067ab9 */ /* 0x000fe20000000800 */
[----:B------:R-:W-:Y:S01]  /*3d080*/  VIADD R15, R13, UR4 ;  /* 0x000000040d0f7c36 */ /* 0x000fe20008000000 */
[----:B------:R3:W-:Y:S01]  /*3d090*/  @P3 STG.E desc[UR8][R6.64], R220 ;  /* 0x000000dc06003986 */ /* 0x0007e2000c101908 */
[----:B------:R-:W-:Y:S01]  /*3d0a0*/  VIADD R0, R195, 0x7b ;  /* 0x0000007bc3007836 */ /* 0x000fe20000000000 */
[----:B------:R-:W-:Y:S01]  /*3d0b0*/  ULDC UR4, c[0x0][0x228] ;  /* 0x00008a0000047ab9 */ /* 0x000fe20000000800 */
[----:B------:R-:W-:Y:S01]  /*3d0c0*/  ISETP.LT.AND P5, PT, R207, UR7, !P0 ;  /* 0x00000007cf007c0c */ /* 0x000fe2000c7a1270 */
[----:B------:R4:W-:Y:S01]  /*3d0d0*/  @P1 STG.E desc[UR8][R8.64], R20 ;  /* 0x0000001408001986 */ /* 0x0009e2000c101908 */
[----:B------:R-:W-:Y:S01]  /*3d0e0*/  ISETP.LT.AND P1, PT, R199, UR4, !P0 ;  /* 0x00000004c7007c0c */ /* 0x000fe2000c721270 */
[----:B-1----:R-:W-:Y:S01]  /*3d0f0*/  IMAD.WIDE R10, R15, 0x4, R2 ;  /* 0x000000040f0a7825 */ /* 0x002fe200078e0202 */
[----:B------:R-:W-:Y:S01]  /*3d100*/  ISETP.GE.AND P2, PT, R0, UR17, PT ;  /* 0x0000001100007c0c */ /* 0x000fe2000bf46270 */
[----:B------:R-:W-:Y:S01]  /*3d110*/  ULDC UR7, c[0x0][0x228] ;  /* 0x00008a0000077ab9 */ /* 0x000fe20000000800 */
[----:B------:R-:W-:Y:S01]  /*3d120*/  ULDC UR4, c[0x0][0x248] ;  /* 0x0000920000047ab9 */ /* 0x000fe20000000800 */
[----:B------:R-:W-:Y:S01]  /*3d130*/  VIADD R0, R195, 0x7c ;  /* 0x0000007cc3007836 */ /* 0x000fe20000000000 */
[----:B------:R-:W-:Y:S01]  /*3d140*/  ISETP.LT.AND P0, PT, R151, UR5, !P0 ;  /* 0x0000000597007c0c */ /* 0x000fe2000c701270 */
[C---:B------:R-:W-:Y:S01]  /*3d150*/  IMAD.WIDE R12, R15.reuse, 0x4, R228 ;  /* 0x000000040f0c7825 */ /* 0x040fe200078e02e4 */
[----:B------:R1:W-:Y:S03]  /*3d160*/  @P6 STG.E desc[UR8][R10.64], R193 ;  /* 0x000000c10a006986 */ /* 0x0003e6000c101908 */
[----:B--2---:R-:W-:Y:S01]  /*3d170*/  IMAD.WIDE R4, R15, 0x4, R54 ;  /* 0x000000040f047825 */ /* 0x004fe200078e0236 */
[----:B------:R-:W-:Y:S01]  /*3d180*/  ISETP.GE.AND P4, PT, R0, UR15, PT ;  /* 0x0000000f00007c0c */ /* 0x000fe2000bf86270 */
[----:B------:R-:W-:Y:S01]  /*3d190*/  ULDC UR5, c[0x0][0x228] ;  /* 0x00008a0000057ab9 */ /* 0x000fe20000000800 */
[----:B------:R-:W-:Y:S01]  /*3d1a0*/  IADD3 R0, R195, 0x7d, RZ ;  /* 0x0000007dc3007810 */ /* 0x000fe20007ffe0ff */
[----:B------:R2:W-:Y:S01]  /*3d1b0*/  @P5 STG.E desc[UR8][R12.64], R197 ;  /* 0x000000c50c005986 */ /* 0x0005e2000c101908 */
[----:B---3--:R-:W-:-:S03]  /*3d1c0*/  IMAD.WIDE R6, R15, 0x4, R52 ;  /* 0x000000040f067825 */ /* 0x008fc600078e0234 */
[----:B------:R3:W-:Y:S01]  /*3d1d0*/  @P1 STG.E desc[UR8][R4.64], R205 ;  /* 0x000000cd04001986 */ /* 0x0007e2000c101908 */
[----:B------:R-:W-:Y:S01]  /*3d1e0*/  ISETP.GE.AND P1, PT, R0, UR27, PT ;  /* 0x0000001b00007c0c */ /* 0x000fe2000bf26270 */
[C---:B------:R-:W-:Y:S02]  /*3d1f0*/  VIADD R0, R195.reuse, 0x7e ;  /* 0x0000007ec3007836 */ /* 0x040fe40000000000 */
[----:B------:R3:W-:Y:S03]  /*3d200*/  @P0 STG.E desc[UR8][R6.64], R213 ;  /* 0x000000d506000986 */ /* 0x0007e6000c101908 */
[----:B------:R-:W-:Y:S02]  /*3d210*/  ISETP.GE.AND P0, PT, R0, UR25, PT ;  /* 0x0000001900007c0c */ /* 0x000fe4000bf06270 */
[----:B------:R-:W-:Y:S02]  /*3d220*/  IADD3 R0, R195, 0x7f, RZ ;  /* 0x0000007fc3007810 */ /* 0x000fe40007ffe0ff */
[----:B------:R-:W3:Y:S01]  /*3d230*/  LDL.LU R195, [R1+0x11a0] ;  /* 0x0011a00001c37983 */ /* 0x000ee20000300800 */
[----:B------:R-:W-:-:S02]  /*3d240*/  ISETP.LT.AND P3, PT, R215, UR6, !P2 ;  /* 0x00000006d7007c0c */ /* 0x000fc4000d761270 */
[----:B------:R-:W-:Y:S01]  /*3d250*/  ISETP.LT.AND P6, PT, R207, UR7, !P2 ;  /* 0x00000007cf007c0c */ /* 0x000fe2000d7c1270 */
[----:B------:R-:W-:Y:S01]  /*3d260*/  VIADD R17, R15, UR4 ;  /* 0x000000040f117c36 */ /* 0x000fe20008000000 */
[----:B------:R-:W-:Y:S01]  /*3d270*/  ISETP.LT.AND P5, PT, R199, UR10, !P2 ;  /* 0x0000000ac7007c0c */ /* 0x000fe2000d7a1270 */
[----:B------:R-:W-:Y:S02]  /*3d280*/  ULDC UR4, c[0x0][0x228] ;  /* 0x00008a0000047ab9 */ /* 0x000fe40000000800 */
[----:B----4-:R-:W-:Y:S01]  /*3d290*/  IMAD.WIDE R8, R17, 0x4, R2 ;  /* 0x0000000411087825 */ /* 0x010fe200078e0202 */
[----:B------:R-:W-:Y:S01]  /*3d2a0*/  ISETP.LT.AND P2, PT, R151, UR4, !P2 ;  /* 0x0000000497007c0c */ /* 0x000fe2000d741270 */
[----:B------:R-:W-:Y:S02]  /*3d2b0*/  ULDC UR4, c[0x0][0x248] ;  /* 0x0000920000047ab9 */ /* 0x000fe40000000800 */
[C---:B-1----:R-:W-:Y:S02]  /*3d2c0*/  IMAD.WIDE R10, R17.reuse, 0x4, R228 ;  /* 0x00000004110a7825 */ /* 0x042fe400078e02e4 */
[----:B------:R1:W-:Y:S02]  /*3d2d0*/  @P3 STG.E desc[UR8][R8.64], R149 ;  /* 0x0000009508003986 */ /* 0x0003e4000c101908 */
[----:B--2---:R-:W-:Y:S01]  /*3d2e0*/  IMAD.WIDE R12, R17, 0x4, R54 ;  /* 0x00000004110c7825 */ /* 0x004fe200078e0236 */
[----:B------:R-:W-:Y:S01]  /*3d2f0*/  ISETP.LT.AND P3, PT, R215, UR5, !P4 ;  /* 0x00000005d7007c0c */ /* 0x000fe2000e761270 */
[----:B------:R2:W-:Y:S01]  /*3d300*/  @P6 STG.E desc[UR8][R10.64], R201 ;  /* 0x000000c90a006986 */ /* 0x0005e2000c101908 */
[----:B------:R-:W-:Y:S01]  /*3d310*/  ULDC UR5, c[0x0][0x228] ;  /* 0x00008a0000057ab9 */ /* 0x000fe20000000800 */
[----:B------:R-:W-:Y:S01]  /*3d320*/  VIADD R15, R17, UR4 ;  /* 0x00000004110f7c36 */ /* 0x000fe20008000000 */
[----:B------:R-:W-:Y:S01]  /*3d330*/  ULDC UR4, c[0x0][0x228] ;  /* 0x00008a0000047ab9 */ /* 0x000fe20000000800 */
[----:B------:R4:W-:Y:S01]  /*3d340*/  @P5 STG.E desc[UR8][R12.64], R221 ;  /* 0x000000dd0c005986 */ /* 0x0009e2000c101908 */
[----:B------:R-:W-:Y:S01]  /*3d350*/  ISETP.LT.AND P5, PT, R207, UR5, !P4 ;  /* 0x00000005cf007c0c */ /* 0x000fe2000e7a1270 */
[----:B------:R-:W-:Y:S01]  /*3d360*/  ULDC UR5, c[0x0][0x228] ;  /* 0x00008a0000057ab9 */ /* 0x000fe20000000800 */
[----:B------:R-:W-:Y:S01]  /*3d370*/  ISETP.LT.AND P6, PT, R199, UR4, !P4 ;  /* 0x00000004c7007c0c */ /* 0x000fe2000e7c1270 */
[----:B---3--:R-:W-:Y:S01]  /*3d380*/  IMAD.WIDE R4, R17, 0x4, R52 ;  /* 0x0000000411047825 */ /* 0x008fe200078e0234 */
[----:B------:R-:W-:Y:S01]  /*3d390*/  ISETP.LT.AND P4, PT, R151, UR5, !P4 ;  /* 0x0000000597007c0c */ /* 0x000fe2000e781270 */
[----:B------:R-:W-:-:S02]  /*3d3a0*/  ULDC UR4, c[0x0][0x248] ;  /* 0x0000920000047ab9 */ /* 0x000fc40000000800 */
[C---:B------:R-:W-:Y:S01]  /*3d3b0*/  IMAD.WIDE R6, R15.reuse, 0x4, R2 ;  /* 0x000000040f067825 */ /* 0x040fe200078e0202 */
[----:B------:R3:W-:Y:S03]  /*3d3c0*/  @P2 STG.E desc[UR8][R4.64], R21 ;  /* 0x0000001504002986 */ /* 0x0007e6000c101908 */
[C---:B-1----:R-:W-:Y:S01]  /*3d3d0*/  IMAD.WIDE R8, R15.reuse, 0x4, R228 ;  /* 0x000000040f087825 */ /* 0x042fe200078e02e4 */
[----:B------:R1:W-:Y:S03]  /*3d3e0*/  @P3 STG.E desc[UR8][R6.64], R194 ;  /* 0x000000c206003986 */ /* 0x0003e6000c101908 */
[C---:B--2---:R-:W-:Y:S01]  /*3d3f0*/  IMAD.WIDE R10, R15.reuse, 0x4, R54 ;  /* 0x000000040f0a7825 */ /* 0x044fe200078e0236 */
[----:B------:R2:W-:Y:S03]  /*3d400*/  @P5 STG.E desc[UR8][R8.64], R198 ;  /* 0x000000c608005986 */ /* 0x0005e6000c101908 */
[----:B----4-:R-:W-:Y:S01]  /*3d410*/  IMAD.WIDE R12, R15, 0x4, R52 ;  /* 0x000000040f0c7825 */ /* 0x010fe200078e0234 */
[----:B------:R-:W-:Y:S01]  /*3d420*/  ISETP.LT.AND P3, PT, R215, UR5, !P1 ;  /* 0x00000005d7007c0c */ /* 0x000fe2000cf61270 */
[----:B------:R4:W-:Y:S01]  /*3d430*/  @P6 STG.E desc[UR8][R10.64], R206 ;  /* 0x000000ce0a006986 */ /* 0x0009e2000c101908 */
[----:B------:R-:W-:Y:S01]  /*3d440*/  ISETP.LT.AND P5, PT, R207, UR5, !P1 ;  /* 0x00000005cf007c0c */ /* 0x000fe2000cfa1270 */
[----:B------:R-:W-:Y:S01]  /*3d450*/  VIADD R15, R15, UR4 ;  /* 0x000000040f0f7c36 */ /* 0x000fe20008000000 */
[----:B------:R-:W-:Y:S01]  /*3d460*/  ISETP.LT.AND P6, PT, R215, UR5, !P0 ;  /* 0x00000005d7007c0c */ /* 0x000fe2000c7c1270 */
[----:B------:R4:W-:Y:S01]  /*3d470*/  @P4 STG.E desc[UR8][R12.64], R214 ;  /* 0x000000d60c004986 */ /* 0x0009e2000c101908 */
[----:B------:R-:W-:Y:S01]  /*3d480*/  ISETP.LT.AND P4, PT, R199, UR5, !P1 ;  /* 0x00000005c7007c0c */ /* 0x000fe2000cf81270 */
[----:B------:R-:W-:Y:S01]  /*3d490*/  ULDC UR4, c[0x0][0x248] ;  /* 0x0000920000047ab9 */ /* 0x000fe20000000800 */
[----:B------:R-:W-:Y:S01]  /*3d4a0*/  ISETP.LT.AND P1, PT, R151, UR5, !P1 ;  /* 0x0000000597007c0c */ /* 0x000fe2000cf21270 */
[C---:B---3--:R-:W-:Y:S01]  /*3d4b0*/  IMAD.WIDE R4, R15.reuse, 0x4, R2 ;  /* 0x000000040f047825 */ /* 0x048fe200078e0202 */
[----:B------:R-:W-:Y:S01]  /*3d4c0*/  IADD3 R17, R15, UR4, RZ ;  /* 0x000000040f117c10 */ /* 0x000fe2000fffe0ff */
[----:B------:R-:W-:-:S02]  /*3d4d0*/  ULDC UR4, c[0x0][0x248] ;  /* 0x0000920000047ab9 */ /* 0x000fc40000000800 */
[----:B-1----:R-:W-:Y:S01]  /*3d4e0*/  IMAD.WIDE R6, R15, 0x4, R228 ;  /* 0x000000040f067825 */ /* 0x002fe200078e02e4 */
[----:B------:R-:W-:-:S03]  /*3d4f0*/  ISETP.GE.AND P2, PT, R0, UR23, PT ;  /* 0x0000001700007c0c */ /* 0x000fc6000bf46270 */
[C---:B--2---:R-:W-:Y:S01]  /*3d500*/  IMAD.WIDE R8, R15.reuse, 0x4, R54 ;  /* 0x000000040f087825 */ /* 0x044fe200078e0236 */
[----:B------:R1:W-:Y:S03]  /*3d510*/  @P3 STG.E desc[UR8][R4.64], R150 ;  /* 0x0000009604003986 */ /* 0x0003e6000c101908 */
[----:B----4-:R-:W-:Y:S01]  /*3d520*/  IMAD.WIDE R10, R15, 0x4, R52 ;  /* 0x000000040f0a7825 */ /* 0x010fe200078e0234 */
[----:B------:R2:W-:Y:S03]  /*3d530*/  @P5 STG.E desc[UR8][R6.64], R202 ;  /* 0x000000ca06005986 */ /* 0x0005e6000c101908 */
[----:B------:R-:W-:Y:S01]  /*3d540*/  IMAD.WIDE R12, R17, 0x4, R2 ;  /* 0x00000004110c7825 */ /* 0x000fe200078e0202 */
[----:B------:R3:W-:Y:S01]  /*3d550*/  @P4 STG.E desc[UR8][R8.64], R222 ;  /* 0x000000de08004986 */ /* 0x0007e2000c101908 */
[----:B------:R-:W-:-:S02]  /*3d560*/  ISETP.LT.AND P3, PT, R215, UR5, !P2 ;  /* 0x00000005d7007c0c */ /* 0x000fc4000d761270 */
[C---:B------:R-:W-:Y:S01]  /*3d570*/  ISETP.LT.AND P5, PT, R207.reuse, UR5, !P2 ;  /* 0x00000005cf007c0c */ /* 0x040fe2000d7a1270 */
[----:B------:R4:W-:Y:S01]  /*3d580*/  @P1 STG.E desc[UR8][R10.64], R22 ;  /* 0x000000160a001986 */ /* 0x0009e2000c101908 */
[----:B------:R-:W-:Y:S02]  /*3d590*/  ISETP.LT.AND P4, PT, R207, UR5, !P0 ;  /* 0x00000005cf007c0c */ /* 0x000fe4000c781270 */
[----:B------:R-:W-:Y:S01]  /*3d5a0*/  ISETP.LT.AND P1, PT, R199, UR5, !P0 ;  /* 0x00000005c7007c0c */ /* 0x000fe2000c721270 */
[----:B------:R-:W4:Y:S01]  /*3d5b0*/  LDL.LU R215, [R1+0x119c] ;  /* 0x00119c0001d77983 */ /* 0x000f220000300800 */
[----:B------:R-:W-:-:S03]  /*3d5c0*/  ISETP.LT.AND P0, PT, R151, UR5, !P0 ;  /* 0x0000000597007c0c */ /* 0x000fc6000c701270 */
[----:B------:R-:W4:Y:S04]  /*3d5d0*/  LDL.LU R207, [R1+0x1198] ;  /* 0x0011980001cf7983 */ /* 0x000f280000300800 */
[----:B------:R2:W-:Y:S01]  /*3d5e0*/  @P6 STG.E desc[UR8][R12.64], R195 ;  /* 0x000000c30c006986 */ /* 0x0005e2000c101908 */
[----:B------:R-:W-:-:S03]  /*3d5f0*/  ISETP.LT.AND P6, PT, R199, UR5, !P2 ;  /* 0x00000005c7007c0c */ /* 0x000fc6000d7c1270 */
[----:B------:R-:W4:Y:S01]  /*3d600*/  LDL.LU R199, [R1+0x1194] ;  /* 0x0011940001c77983 */ /* 0x000f220000300800 */
[----:B------:R-:W-:-:S03]  /*3d610*/  ISETP.LT.AND P2, PT, R151, UR5, !P2 ;  /* 0x0000000597007c0c */ /* 0x000fc6000d741270 */
[----:B------:R-:W4:Y:S01]  /*3d620*/  LDL.LU R151, [R1+0x1190] ;  /* 0x0011900001977983 */ /* 0x000f220000300800 */
[C---:B------:R-:W-:Y:S02]  /*3d630*/  VIADD R15, R17.reuse, UR4 ;  /* 0x00000004110f7c36 */ /* 0x040fe40008000000 */
[----:B-1----:R-:W-:-:S04]  /*3d640*/  IMAD.WIDE R4, R17, 0x4, R228 ;  /* 0x0000000411047825 */ /* 0x002fc800078e02e4 */
[----:B--2---:R-:W-:-:S04]  /*3d650*/  IMAD.WIDE R6, R17, 0x4, R54 ;  /* 0x0000000411067825 */ /* 0x004fc800078e0236 */
[----:B---3--:R-:W-:-:S04]  /*3d660*/  IMAD.WIDE R8, R17, 0x4, R52 ;  /* 0x0000000411087825 */ /* 0x008fc800078e0234 */
[----:B------:R-:W-:-:S04]  /*3d670*/  IMAD.WIDE R2, R15, 0x4, R2 ;  /* 0x000000040f027825 */ /* 0x000fc800078e0202 */
[----:B------:R-:W-:-:S04]  /*3d680*/  IMAD.WIDE R228, R15, 0x4, R228 ;  /* 0x000000040fe47825 */ /* 0x000fc800078e02e4 */
[----:B------:R-:W-:-:S04]  /*3d690*/  IMAD.WIDE R54, R15, 0x4, R54 ;  /* 0x000000040f367825 */ /* 0x000fc800078e0236 */
[----:B------:R-:W-:Y:S01]  /*3d6a0*/  IMAD.WIDE R52, R15, 0x4, R52 ;  /* 0x000000040f347825 */ /* 0x000fe200078e0234 */
[----:B----4-:R1:W-:Y:S04]  /*3d6b0*/  @P4 STG.E desc[UR8][R4.64], R199 ;  /* 0x000000c704004986 */ /* 0x0103e8000c101908 */
[----:B------:R1:W-:Y:S04]  /*3d6c0*/  @P1 STG.E desc[UR8][R6.64], R207 ;  /* 0x000000cf06001986 */ /* 0x0003e8000c101908 */
[----:B------:R1:W-:Y:S04]  /*3d6d0*/  @P0 STG.E desc[UR8][R8.64], R215 ;  /* 0x000000d708000986 */ /* 0x0003e8000c101908 */
[----:B------:R1:W-:Y:S04]  /*3d6e0*/  @P3 STG.E desc[UR8][R2.64], R151 ;  /* 0x0000009702003986 */ /* 0x0003e8000c101908 */
[----:B------:R1:W-:Y:S04]  /*3d6f0*/  @P5 STG.E desc[UR8][R228.64], R203 ;  /* 0x000000cbe4005986 */ /* 0x0003e8000c101908 */
[----:B------:R1:W-:Y:S01]  /*3d700*/  @P6 STG.E desc[UR8][R54.64], R223 ;  /* 0x000000df36006986 */ /* 0x0003e2000c101908 */
[----:B------:R-:W-:Y:S05]  /*3d710*/  @!P2 EXIT ;  /* 0x000000000000a94d */ /* 0x000fea0003800000 */
[----:B------:R-:W-:Y:S01]  /*3d720*/  STG.E desc[UR8][R52.64], R23 ;  /* 0x0000001734007986 */ /* 0x000fe2000c101908 */
[----:B------:R-:W-:Y:S05]  /*3d730*/  EXIT ;  /* 0x000000000000794d */ /* 0x000fea0003800000 */
.L_x_2:
[----:B------:R-:W-:-:S00]  /*3d740*/  BRA `(.L_x_2) ;  /* 0xfffffffc00fc7947 */ /* 0x000fc0000383ffff */
[----:B------:R-:W-:-:S00]  /*3d750*/  NOP ;  /* 0x0000000000007918 */ /* 0x000fc00000000000 */
        /* <DEDUP_REMOVED lines=10> */
.L_x_3:


//--------------------- .nv.shared.matmul_kernel  --------------------------
	.section	.nv.shared.matmul_kernel,"aw",@nobits
	.sectionflags	@""
	.align	16
	.zero		1024


//--------------------- .nv.shared.reserved.0     --------------------------
	.section	.nv.shared.reserved.0,"aw",@nobits
	.weak		__nv_reservedSMEM_offset_0_alias
	.size		__nv_reservedSMEM_offset_0_alias, 0, 0
	.other		__nv_reservedSMEM_offset_0_alias,@"STO_CUDA_RESERVED_SHARED STV_DEFAULT"
__nv_reservedSMEM_offset_0_alias:
	.zero		0


//--------------------- .nv.constant0.matmul_kernel --------------------------
	.section	.nv.constant0.matmul_kernel,"a",@progbits
	.sectionflags	@""
	.align	4
.nv.constant0.matmul_kernel:
	.zero		608


//--------------------- SYMBOLS --------------------------

	.type		.nv.reservedSmem.offset0,@object
	.size		.nv.reservedSmem.offset0,0x4
